	.target	sm_90a

	.elftype	@"ET_EXEC"


//--------------------- .note.nv.tkinfo           --------------------------
	.section	.note.nv.tkinfo,"",@"SHT_NOTE"
	.sectionflags	@"SHF_NOTE_NV_TKINFO"
	.tkinfo
        /*0018*/ 	.word	0x00000002
        /*0030*/ 	.string	""
        /*0030*/ 	.string	"ptxas"
        /*0030*/ 	.string	"Cuda compilation tools, release 13.0, V13.0.88"
        /*0030*/ 	.string	"Build cuda_13.0.r13.0/compiler.36424714_0"
        /*0030*/ 	.string	"-v  -suppress-debug-info  -lineinfo  -arch sm_90a "



//--------------------- .note.nv.cuinfo           --------------------------
	.section	.note.nv.cuinfo,"",@"SHT_NOTE"
	.sectionflags	@"SHF_NOTE_NV_CUINFO"
        /*0018*/ 	.short	0x0002
        /*001a*/ 	.short	0x005a
        /*001c*/ 	.short	0x0082
	.zero		2


//--------------------- .nv.info                  --------------------------
	.section	.nv.info,"",@"SHT_CUDA_INFO"
	.align	4


	//----- nvinfo : EIATTR_REGCOUNT
	.align		4
        /*0000*/ 	.byte	0x04, 0x2f
        /*0002*/ 	.short	(.L_1 - .L_0)
	.align		4
.L_0:
        /*0004*/ 	.word	index@(matmul_kernel)
        /*0008*/ 	.word	0x000000ff


	//----- nvinfo : EIATTR_FRAME_SIZE
	.align		4
.L_1:
        /*000c*/ 	.byte	0x04, 0x11
        /*000e*/ 	.short	(.L_3 - .L_2)
	.align		4
.L_2:
        /*0010*/ 	.word	index@(matmul_kernel)
        /*0014*/ 	.word	0x00000868


	//----- nvinfo : EIATTR_MIN_STACK_SIZE
	.align		4
.L_3:
        /*0018*/ 	.byte	0x04, 0x12
        /*001a*/ 	.short	(.L_5 - .L_4)
	.align		4
.L_4:
        /*001c*/ 	.word	index@(matmul_kernel)
        /*0020*/ 	.word	0x00000868
.L_5:


//--------------------- .nv.compat                --------------------------
	.section	.nv.compat,"",@"SHT_CUDA_COMPAT_INFO"
	.align	4
        /*0000*/ 	.byte	0x02, 0x09, 0x01, 0x00, 0x02, 0x02, 0x04, 0x00, 0x02, 0x05, 0x05, 0x00, 0x03, 0x07, 0x01, 0x01
        /*0010*/ 	.byte	0x02, 0x03, 0x00, 0x00, 0x02, 0x06, 0x01, 0x00, 0x04, 0x0b, 0x08, 0x00, 0x00, 0x00, 0x00, 0x00
        /*0020*/ 	.byte	0x00, 0x00, 0x00, 0x00


//--------------------- .nv.info.matmul_kernel    --------------------------
	.section	.nv.info.matmul_kernel,"",@"SHT_CUDA_INFO"
	.sectionflags	@""
	.align	4


	//----- nvinfo : EIATTR_CUDA_API_VERSION
	.align		4
        /*0000*/ 	.byte	0x04, 0x37
        /*0002*/ 	.short	(.L_7 - .L_6)
.L_6:
        /*0004*/ 	.word	0x00000082


	//----- nvinfo : EIATTR_KPARAM_INFO
	.align		4
.L_7:
        /*0008*/ 	.byte	0x04, 0x17
        /*000a*/ 	.short	(.L_9 - .L_8)
.L_8:
        /*000c*/ 	.word	0x00000000
        /*0010*/ 	.short	0x000d
        /*0012*/ 	.short	0x0048
        /*0014*/ 	.byte	0x00, 0xf4, 0x21, 0x00


	//----- nvinfo : EIATTR_KPARAM_INFO
	.align		4
.L_9:
        /*0018*/ 	.byte	0x04, 0x17
        /*001a*/ 	.short	(.L_11 - .L_10)
.L_10:
        /*001c*/ 	.word	0x00000000
        /*0020*/ 	.short	0x000c
        /*0022*/ 	.short	0x0040
        /*0024*/ 	.byte	0x00, 0xf4, 0x21, 0x00


	//----- nvinfo : EIATTR_KPARAM_INFO
	.align		4
.L_11:
        /*0028*/ 	.byte	0x04, 0x17
        /*002a*/ 	.short	(.L_13 - .L_12)
.L_12:
        /*002c*/ 	.word	0x00000000
        /*0030*/ 	.short	0x000b
        /*0032*/ 	.short	0x0038
        /*0034*/ 	.byte	0x00, 0xf0, 0x11, 0x00


	//----- nvinfo : EIATTR_KPARAM_INFO
	.align		4
.L_13:
        /*0038*/ 	.byte	0x04, 0x17
        /*003a*/ 	.short	(.L_15 - .L_14)
.L_14:
        /*003c*/ 	.word	0x00000000
        /*0040*/ 	.short	0x000a
        /*0042*/ 	.short	0x0034
        /*0044*/ 	.byte	0x00, 0xf0, 0x11, 0x00


	//----- nvinfo : EIATTR_KPARAM_INFO
	.align		4
.L_15:
        /*0048*/ 	.byte	0x04, 0x17
        /*004a*/ 	.short	(.L_17 - .L_16)
.L_16:
        /*004c*/ 	.word	0x00000000
        /*0050*/ 	.short	0x0009
        /*0052*/ 	.short	0x0030
        /*0054*/ 	.byte	0x00, 0xf0, 0x11, 0x00


	//----- nvinfo : EIATTR_KPARAM_INFO
	.align		4
.L_17:
        /*0058*/ 	.byte	0x04, 0x17
        /*005a*/ 	.short	(.L_19 - .L_18)
.L_18:
        /*005c*/ 	.word	0x00000000
        /*0060*/ 	.short	0x0008
        /*0062*/ 	.short	0x002c
        /*0064*/ 	.byte	0x00, 0xf0, 0x11, 0x00


	//----- nvinfo : EIATTR_KPARAM_INFO
	.align		4
.L_19:
        /*0068*/ 	.byte	0x04, 0x17
        /*006a*/ 	.short	(.L_21 - .L_20)
.L_20:
        /*006c*/ 	.word	0x00000000
        /*0070*/ 	.short	0x0007
        /*0072*/ 	.short	0x0028
        /*0074*/ 	.byte	0x00, 0xf0, 0x11, 0x00


	//----- nvinfo : EIATTR_KPARAM_INFO
	.align		4
.L_21:
        /*0078*/ 	.byte	0x04, 0x17
        /*007a*/ 	.short	(.L_23 - .L_22)
.L_22:
        /*007c*/ 	.word	0x00000000
        /*0080*/ 	.short	0x0006
        /*0082*/ 	.short	0x0024
        /*0084*/ 	.byte	0x00, 0xf0, 0x11, 0x00


	//----- nvinfo : EIATTR_KPARAM_INFO
	.align		4
.L_23:
        /*0088*/ 	.byte	0x04, 0x17
        /*008a*/ 	.short	(.L_25 - .L_24)
.L_24:
        /*008c*/ 	.word	0x00000000
        /*0090*/ 	.short	0x0005
        /*0092*/ 	.short	0x0020
        /*0094*/ 	.byte	0x00, 0xf0, 0x11, 0x00


	//----- nvinfo : EIATTR_KPARAM_INFO
	.align		4
.L_25:
        /*0098*/ 	.byte	0x04, 0x17
        /*009a*/ 	.short	(.L_27 - .L_26)
.L_26:
        /*009c*/ 	.word	0x00000000
        /*00a0*/ 	.short	0x0004
        /*00a2*/ 	.short	0x001c
        /*00a4*/ 	.byte	0x00, 0xf0, 0x11, 0x00


	//----- nvinfo : EIATTR_KPARAM_INFO
	.align		4
.L_27:
        /*00a8*/ 	.byte	0x04, 0x17
        /*00aa*/ 	.short	(.L_29 - .L_28)
.L_28:
        /*00ac*/ 	.word	0x00000000
        /*00b0*/ 	.short	0x0003
        /*00b2*/ 	.short	0x0018
        /*00b4*/ 	.byte	0x00, 0xf0, 0x11, 0x00


	//----- nvinfo : EIATTR_KPARAM_INFO
	.align		4
.L_29:
        /*00b8*/ 	.byte	0x04, 0x17
        /*00ba*/ 	.short	(.L_31 - .L_30)
.L_30:
        /*00bc*/ 	.word	0x00000000
        /*00c0*/ 	.short	0x0002
        /*00c2*/ 	.short	0x0010
        /*00c4*/ 	.byte	0x00, 0xf4, 0x21, 0x00


	//----- nvinfo : EIATTR_KPARAM_INFO
	.align		4
.L_31:
        /*00c8*/ 	.byte	0x04, 0x17
        /*00ca*/ 	.short	(.L_33 - .L_32)
.L_32:
        /*00cc*/ 	.word	0x00000000
        /*00d0*/ 	.short	0x0001
        /*00d2*/ 	.short	0x0008
        /*00d4*/ 	.byte	0x00, 0xf4, 0x21, 0x00


	//----- nvinfo : EIATTR_KPARAM_INFO
	.align		4
.L_33:
        /*00d8*/ 	.byte	0x04, 0x17
        /*00da*/ 	.short	(.L_35 - .L_34)
.L_34:
        /*00dc*/ 	.word	0x00000000
        /*00e0*/ 	.short	0x0000
        /*00e2*/ 	.short	0x0000
        /*00e4*/ 	.byte	0x00, 0xf4, 0x21, 0x00


	//----- nvinfo : EIATTR_SPARSE_MMA_MASK
	.align		4
.L_35:
        /*00e8*/ 	.byte	0x03, 0x50
        /*00ea*/ 	.short	0x0000


	//----- nvinfo : EIATTR_MAXREG_COUNT
	.align		4
        /*00ec*/ 	.byte	0x03, 0x1b
        /*00ee*/ 	.short	0x00ff


	//----- nvinfo : EIATTR_NUM_BARRIERS
	.align		4
        /*00f0*/ 	.byte	0x02, 0x4c
        /*00f2*/ 	.byte	0x01
	.zero		1


	//----- nvinfo : EIATTR_ANNOTATIONS
	.align		4
        /*00f4*/ 	.byte	0x04, 0x55
        /*00f6*/ 	.short	(.L_37 - .L_36)


	//   ....[0]....
.L_36:
        /*00f8*/ 	.word	0x00000001
        /*00fc*/ 	.byte	0xd0, 0x08, 0x00, 0x00, 0x01, 0x00, 0x00, 0x00, 0x10, 0x09, 0x00, 0x00, 0x01, 0x00, 0x00, 0x00
        /* <DEDUP_REMOVED lines=705> */
        /*2d1c*/ 	.byte	0xd0, 0xa0, 0x01, 0x00, 0x01, 0x00, 0x00, 0x00, 0xf0, 0xa0, 0x01, 0x00


	//----- nvinfo : EIATTR_MERCURY_ISA_VERSION
	.align		4
.L_37:
        /*2d28*/ 	.byte	0x03, 0x5f
        /*2d2a*/ 	.short	0x0101


	//----- nvinfo : EIATTR_EXIT_INSTR_OFFSETS
	.align		4
        /*2d2c*/ 	.byte	0x04, 0x1c
        /*2d2e*/ 	.short	(.L_39 - .L_38)


	//   ....[0]....
.L_38:
        /*2d30*/ 	.word	0x0001a3d0


	//   ....[1]....
        /*2d34*/ 	.word	0x0001a3f0


	//----- nvinfo : EIATTR_REQNTID
	.align		4
.L_39:
        /*2d38*/ 	.byte	0x04, 0x10
        /*2d3a*/ 	.short	(.L_41 - .L_40)
.L_40:
        /*2d3c*/ 	.word	0x00000080
        /*2d40*/ 	.word	0x00000001
        /*2d44*/ 	.word	0x00000001


	//----- nvinfo : EIATTR_CBANK_PARAM_SIZE
	.align		4
.L_41:
        /*2d48*/ 	.byte	0x03, 0x19
        /*2d4a*/ 	.short	0x0050


	//----- nvinfo : EIATTR_PARAM_CBANK
	.align		4
        /*2d4c*/ 	.byte	0x04, 0x0a
        /*2d4e*/ 	.short	(.L_43 - .L_42)
	.align		4
.L_42:
        /*2d50*/ 	.word	index@(.nv.constant0.matmul_kernel)
        /*2d54*/ 	.short	0x0210
        /*2d56*/ 	.short	0x0050


	//----- nvinfo : EIATTR_SW_WAR
	.align		4
.L_43:
        /*2d58*/ 	.byte	0x04, 0x36
        /*2d5a*/ 	.short	(.L_45 - .L_44)
.L_44:
        /*2d5c*/ 	.word	0x00000008
.L_45:


//--------------------- .nv.callgraph             --------------------------
	.section	.nv.callgraph,"",@"SHT_CUDA_CALLGRAPH"
	.align	4
	.sectionentsize	8
	.align		4
        /*0000*/ 	.word	0x00000000
	.align		4
        /*0004*/ 	.word	0xffffffff
	.align		4
        /*0008*/ 	.word	0x00000000
	.align		4
        /*000c*/ 	.word	0xfffffffe
	.align		4
        /*0010*/ 	.word	0x00000000
	.align		4
        /*0014*/ 	.word	0xfffffffd
	.align		4
        /*0018*/ 	.word	0x00000000
	.align		4
        /*001c*/ 	.word	0xfffffffc


//--------------------- .text.matmul_kernel       --------------------------
	.section	.text.matmul_kernel,"ax",@progbits
	.align	128
        .global         matmul_kernel
        .type           matmul_kernel,@function
        .size           matmul_kernel,(.L_x_3 - matmul_kernel)
        .other          matmul_kernel,@"STO_CUDA_ENTRY STV_DEFAULT"
matmul_kernel:
.text.matmul_kernel:
[----:B------:R-:W1:Y:S08]  /*0000*/  LDC R1, c[0x0][0x28] ;  /* 0x00000a00ff017b82 */ /* 0x000e700000000800 */
[----:B------:R-:W2:Y:S01]  /*0010*/  LDC.64 R156, c[0x0][0x228] ;  /* 0x00008a00ff9c7b82 */ /* 0x000ea20000000a00 */
[----:B------:R-:W3:Y:S01]  /*0020*/  S2R R8, SR_CTAID.X ;  /* 0x0000000000087919 */ /* 0x000ee20000002500 */
[----:B-1----:R-:W-:Y:S01]  /*0030*/  VIADD R1, R1, 0xfffff798 ;  /* 0xfffff79801017836 */ /* 0x002fe20000000000 */
[----:B------:R-:W-:Y:S01]  /*0040*/  ULDC.64 UR4, c[0x0][0x218] ;  /* 0x0000860000047ab9 */ /* 0x000fe20000000a00 */
[----:B------:R-:W-:Y:S01]  /*0050*/  ULDC.64 UR6, c[0x0][0x210] ;  /* 0x0000840000067ab9 */ /* 0x000fe20000000a00 */
[----:B------:R-:W1:Y:S01]  /*0060*/  S2R R67, SR_TID.X ;  /* 0x0000000000437919 */ /* 0x000e620000002100 */
[----:B------:R-:W-:-:S02]  /*0070*/  ULDC.64 UR60, c[0x0][0x208] ;  /* 0x00008200003c7ab9 */ /* 0x000fc40000000a00 */
[----:B------:R-:W4:Y:S01]  /*0080*/  LDC.64 R152, c[0x0][0x238] ;  /* 0x00008e00ff987b82 */ /* 0x000f220000000a00 */
[----:B--2---:R-:W-:-:S05]  /*0090*/  VIADD R0, R157, 0x3f ;  /* 0x0000003f9d007836 */ /* 0x004fca0000000000 */
[----:B------:R-:W-:Y:S01]  /*00a0*/  SHF.R.S32.HI R3, RZ, 0x1f, R0 ;  /* 0x0000001fff037819 */ /* 0x000fe20000011400 */
[----:B----4-:R-:W-:-:S03]  /*00b0*/  IMAD R209, R152, 0x3c, RZ ;  /* 0x0000003c98d17824 */ /* 0x010fc600078e02ff */
[----:B------:R-:W-:Y:S01]  /*00c0*/  LEA.HI R3, R3, R0, RZ, 0x6 ;  /* 0x0000000003037211 */ /* 0x000fe200078f30ff */
[C---:B------:R-:W-:Y:S01]  /*00d0*/  IMAD R177, R152.reuse, 0x38, RZ ;  /* 0x0000003898b17824 */ /* 0x040fe200078e02ff */
[----:B---3--:R-:W-:Y:S01]  /*00e0*/  IABS R6, R8 ;  /* 0x0000000800067213 */ /* 0x008fe20000000000 */
[C---:B------:R-:W-:Y:S01]  /*00f0*/  IMAD R236, R152.reuse, 0x120, RZ ;  /* 0x0000012098ec7824 */ /* 0x040fe200078e02ff */
[----:B------:R-:W-:Y:S01]  /*0100*/  SHF.R.S32.HI R3, RZ, 0x6, R3 ;  /* 0x00000006ff037819 */ /* 0x000fe20000011403 */
[C---:B------:R-:W-:Y:S01]  /*0110*/  IMAD R238, R152.reuse, 0x11c, RZ ;  /* 0x0000011c98ee7824 */ /* 0x040fe200078e02ff */
[----:B-1----:R-:W-:Y:S01]  /*0120*/  LOP3.LUT R174, R67, 0x7f, RZ, 0xc0, !PT ;  /* 0x0000007f43ae7812 */ /* 0x002fe200078ec0ff */
[C---:B------:R-:W-:Y:S02]  /*0130*/  IMAD R234, R152.reuse, 0x130, RZ ;  /* 0x0000013098ea7824 */ /* 0x040fe400078e02ff */
[----:B------:R-:W-:Y:S02]  /*0140*/  IMAD.SHL.U32 R5, R3, 0x8, RZ ;  /* 0x0000000803057824 */ /* 0x000fe400078e00ff */
[----:B------:R-:W-:-:S02]  /*0150*/  IMAD R190, R152, 0x6c, RZ ;  /* 0x0000006c98be7824 */ /* 0x000fc400078e02ff */
[C---:B------:R-:W-:Y:S01]  /*0160*/  IMAD R195, R152.reuse, 0x70, RZ ;  /* 0x0000007098c37824 */ /* 0x040fe200078e02ff */
[-C--:B------:R-:W-:Y:S01]  /*0170*/  IABS R7, R5.reuse ;  /* 0x0000000500077213 */ /* 0x080fe20000000000 */
[C---:B------:R-:W-:Y:S01]  /*0180*/  IMAD R249, R152.reuse, 0x74, RZ ;  /* 0x0000007498f97824 */ /* 0x040fe200078e02ff */
[----:B------:R-:W-:Y:S01]  /*0190*/  IABS R10, R5 ;  /* 0x00000005000a7213 */ /* 0x000fe20000000000 */
[C---:B------:R-:W-:Y:S01]  /*01a0*/  IMAD R202, R152.reuse, 0xe4, RZ ;  /* 0x000000e498ca7824 */ /* 0x040fe200078e02ff */
[----:B------:R-:W1:Y:S01]  /*01b0*/  I2F.RP R0, R7 ;  /* 0x0000000700007306 */ /* 0x000e620000209400 */
[C---:B------:R-:W-:Y:S02]  /*01c0*/  IMAD R182, R152.reuse, 0xe8, RZ ;  /* 0x000000e898b67824 */ /* 0x040fe400078e02ff */
[C---:B------:R-:W-:Y:S02]  /*01d0*/  IMAD R178, R152.reuse, 0xec, RZ ;  /* 0x000000ec98b27824 */ /* 0x040fe400078e02ff */
[----:B------:R-:W-:-:S02]  /*01e0*/  IMAD R212, R152, 0xf0, RZ ;  /* 0x000000f098d47824 */ /* 0x000fc400078e02ff */
[C---:B------:R-:W-:Y:S02]  /*01f0*/  IMAD R210, R152.reuse, 0xf4, RZ ;  /* 0x000000f498d27824 */ /* 0x040fe400078e02ff */
[C---:B------:R-:W-:Y:S02]  /*0200*/  IMAD R208, R152.reuse, 0xf8, RZ ;  /* 0x000000f898d07824 */ /* 0x040fe400078e02ff */
[C---:B------:R-:W-:Y:S02]  /*0210*/  IMAD R224, R152.reuse, 0xfc, RZ ;  /* 0x000000fc98e07824 */ /* 0x040fe400078e02ff */
[C---:B------:R-:W-:Y:S01]  /*0220*/  IMAD R232, R152.reuse, 0x140, RZ ;  /* 0x0000014098e87824 */ /* 0x040fe200078e02ff */
[----:B-1----:R-:W1:Y:S01]  /*0230*/  MUFU.RCP R0, R0 ;  /* 0x0000000000007308 */ /* 0x002e620000001000 */
[C---:B------:R-:W-:Y:S02]  /*0240*/  IMAD R230, R152.reuse, 0x150, RZ ;  /* 0x0000015098e67824 */ /* 0x040fe400078e02ff */
[----:B------:R-:W-:-:S02]  /*0250*/  IMAD R226, R152, 0x158, RZ ;  /* 0x0000015898e27824 */ /* 0x000fc400078e02ff */
[C---:B------:R-:W-:Y:S02]  /*0260*/  IMAD R186, R152.reuse, 0x160, RZ ;  /* 0x0000016098ba7824 */ /* 0x040fe400078e02ff */
[C---:B------:R-:W-:Y:S02]  /*0270*/  IMAD R187, R152.reuse, 0x57, RZ ;  /* 0x0000005798bb7824 */ /* 0x040fe400078e02ff */
[C---:B------:R-:W-:Y:S02]  /*0280*/  IMAD R228, R152.reuse, 0x164, RZ ;  /* 0x0000016498e47824 */ /* 0x040fe400078e02ff */
[C---:B------:R-:W-:Y:S02]  /*0290*/  IMAD R188, R152.reuse, 0x16c, RZ ;  /* 0x0000016c98bc7824 */ /* 0x040fe400078e02ff */
[C---:B------:R-:W-:Y:S02]  /*02a0*/  IMAD R189, R152.reuse, 0x59, RZ ;  /* 0x0000005998bd7824 */ /* 0x040fe400078e02ff */
[----:B------:R-:W-:-:S02]  /*02b0*/  IMAD R193, R152, 0x5b, RZ ;  /* 0x0000005b98c17824 */ /* 0x000fc400078e02ff */
[----:B-1----:R-:W-:Y:S02]  /*02c0*/  VIADD R2, R0, 0xffffffe ;  /* 0x0ffffffe00027836 */ /* 0x002fe40000000000 */
[----:B------:R-:W-:Y:S02]  /*02d0*/  IMAD.MOV R0, RZ, RZ, -R10 ;  /* 0x000000ffff007224 */ /* 0x000fe400078e0a0a */
[----:B------:R1:W2:Y:S01]  /*02e0*/  F2I.FTZ.U32.TRUNC.NTZ R3, R2 ;  /* 0x0000000200037305 */ /* 0x0002a2000021f000 */
[C---:B------:R-:W-:Y:S02]  /*02f0*/  IMAD R218, R152.reuse, 0x170, RZ ;  /* 0x0000017098da7824 */ /* 0x040fe400078e02ff */
[C---:B------:R-:W-:Y:S02]  /*0300*/  IMAD R192, R152.reuse, 0x178, RZ ;  /* 0x0000017898c07824 */ /* 0x040fe400078e02ff */
[C---:B------:R-:W-:Y:S02]  /*0310*/  IMAD R222, R152.reuse, 0x168, RZ ;  /* 0x0000016898de7824 */ /* 0x040fe400078e02ff */
[----:B------:R-:W-:-:S02]  /*0320*/  IMAD R241, R152, 0x5e, RZ ;  /* 0x0000005e98f17824 */ /* 0x000fc400078e02ff */
[----:B-1----:R-:W-:Y:S02]  /*0330*/  IMAD.MOV.U32 R2, RZ, RZ, RZ ;  /* 0x000000ffff027224 */ /* 0x002fe400078e00ff */
[C---:B------:R-:W-:Y:S02]  /*0340*/  IMAD R194, R152.reuse, 0x17c, RZ ;  /* 0x0000017c98c27824 */ /* 0x040fe400078e02ff */
[C---:B------:R-:W-:Y:S02]  /*0350*/  IMAD R240, R152.reuse, 0x1b4, RZ ;  /* 0x000001b498f07824 */ /* 0x040fe400078e02ff */
[----:B--2---:R-:W-:Y:S02]  /*0360*/  IMAD.MOV R4, RZ, RZ, -R3 ;  /* 0x000000ffff047224 */ /* 0x004fe400078e0a03 */
[----:B------:R-:W-:Y:S02]  /*0370*/  IMAD R191, R152, 0x5a, RZ ;  /* 0x0000005a98bf7824 */ /* 0x000fe400078e02ff */
[----:B------:R-:W-:-:S02]  /*0380*/  IMAD R9, R4, R7, RZ ;  /* 0x0000000704097224 */ /* 0x000fc400078e02ff */
[----:B------:R-:W-:Y:S02]  /*0390*/  IMAD.MOV.U32 R4, RZ, RZ, R6 ;  /* 0x000000ffff047224 */ /* 0x000fe400078e0006 */
[----:B------:R-:W-:-:S04]  /*03a0*/  IMAD.HI.U32 R3, R3, R9, R2 ;  /* 0x0000000903037227 */ /* 0x000fc800078e0002 */
[----:B------:R-:W-:Y:S02]  /*03b0*/  IMAD R214, R152, 0x174, RZ ;  /* 0x0000017498d67824 */ /* 0x000fe400078e02ff */
[----:B------:R-:W-:-:S04]  /*03c0*/  IMAD.HI.U32 R3, R3, R4, RZ ;  /* 0x0000000403037227 */ /* 0x000fc800078e00ff */
[----:B------:R-:W-:Y:S01]  /*03d0*/  IMAD R0, R3, R0, R4 ;  /* 0x0000000003007224 */ /* 0x000fe200078e0204 */
[----:B------:R-:W-:Y:S01]  /*03e0*/  IABS R4, R156 ;  /* 0x0000009c00047213 */ /* 0x000fe20000000000 */
[C---:B------:R-:W-:Y:S02]  /*03f0*/  IMAD R247, R152.reuse, 0x5f, RZ ;  /* 0x0000005f98f77824 */ /* 0x040fe400078e02ff */
[C---:B------:R-:W-:Y:S01]  /*0400*/  IMAD R242, R152.reuse, 0x1b8, RZ ;  /* 0x000001b898f27824 */ /* 0x040fe200078e02ff */
[----:B------:R-:W-:Y:S01]  /*0410*/  ISETP.GT.U32.AND P1, PT, R7, R0, PT ;  /* 0x000000000700720c */ /* 0x000fe20003f24070 */
[C---:B------:R-:W-:Y:S02]  /*0420*/  IMAD R197, R152.reuse, 0x5d, RZ ;  /* 0x0000005d98c57824 */ /* 0x040fe400078e02ff */
[C---:B------:R-:W-:Y:S02]  /*0430*/  IMAD R196, R152.reuse, 0x1b0, RZ ;  /* 0x000001b098c47824 */ /* 0x040fe400078e02ff */
[----:B------:R-:W-:-:S02]  /*0440*/  IMAD R252, R152, 0x1c0, RZ ;  /* 0x000001c098fc7824 */ /* 0x000fc400078e02ff */
[----:B------:R-:W-:-:S06]  /*0450*/  IMAD R248, R152, 0x1bc, RZ ;  /* 0x000001bc98f87824 */ /* 0x000fcc00078e02ff */
[----:B------:R-:W-:Y:S02]  /*0460*/  @!P1 IMAD.IADD R0, R0, 0x1, -R7 ;  /* 0x0000000100009824 */ /* 0x000fe400078e0a07 */
[----:B------:R-:W-:Y:S01]  /*0470*/  @!P1 VIADD R3, R3, 0x1 ;  /* 0x0000000103039836 */ /* 0x000fe20000000000 */
[----:B------:R-:W-:Y:S02]  /*0480*/  ISETP.NE.AND P1, PT, R5, RZ, PT ;  /* 0x000000ff0500720c */ /* 0x000fe40003f25270 */
[----:B------:R-:W-:Y:S02]  /*0490*/  ISETP.GE.U32.AND P0, PT, R0, R7, PT ;  /* 0x000000070000720c */ /* 0x000fe40003f06070 */
[----:B------:R-:W-:-:S04]  /*04a0*/  LOP3.LUT R0, R8, R5, RZ, 0x3c, !PT ;  /* 0x0000000508007212 */ /* 0x000fc800078e3cff */
[----:B------:R-:W-:Y:S01]  /*04b0*/  ISETP.GE.AND P2, PT, R0, RZ, PT ;  /* 0x000000ff0000720c */ /* 0x000fe20003f46270 */
[----:B------:R-:W-:-:S06]  /*04c0*/  VIADD R0, R156, 0x7f ;  /* 0x0000007f9c007836 */ /* 0x000fcc0000000000 */
[----:B------:R-:W-:-:S04]  /*04d0*/  @P0 VIADD R3, R3, 0x1 ;  /* 0x0000000103030836 */ /* 0x000fc80000000000 */
[----:B------:R-:W-:Y:S01]  /*04e0*/  IMAD.MOV.U32 R2, RZ, RZ, R3 ;  /* 0x000000ffff027224 */ /* 0x000fe200078e0003 */
[----:B------:R-:W-:-:S03]  /*04f0*/  SHF.R.S32.HI R3, RZ, 0x1f, R0 ;  /* 0x0000001fff037819 */ /* 0x000fc60000011400 */
[----:B------:R-:W-:Y:S01]  /*0500*/  @!P2 IMAD.MOV R2, RZ, RZ, -R2 ;  /* 0x000000ffff02a224 */ /* 0x000fe200078e0a02 */
[----:B------:R-:W-:Y:S02]  /*0510*/  @!P1 LOP3.LUT R2, RZ, R5, RZ, 0x33, !PT ;  /* 0x00000005ff029212 */ /* 0x000fe400078e33ff */
[----:B------:R-:W-:-:S03]  /*0520*/  LEA.HI R3, R3, R0, RZ, 0x7 ;  /* 0x0000000003037211 */ /* 0x000fc600078f38ff */
[C---:B------:R-:W-:Y:S01]  /*0530*/  IMAD.SHL.U32 R20, R2.reuse, 0x8, RZ ;  /* 0x0000000802147824 */ /* 0x040fe200078e00ff */
[----:B------:R-:W-:-:S04]  /*0540*/  IADD3 R2, -R2, RZ, RZ ;  /* 0x000000ff02027210 */ /* 0x000fc80007ffe1ff */
[----:B------:R-:W-:Y:S01]  /*0550*/  LEA.HI.SX32 R3, R3, -R20, 0x19 ;  /* 0x8000001403037211 */ /* 0x000fe200078fcaff */
[----:B------:R-:W-:Y:S02]  /*0560*/  IMAD R13, R5, R2, R8 ;  /* 0x00000002050d7224 */ /* 0x000fe400078e0208 */
[----:B------:R-:W-:Y:S01]  /*0570*/  I2F.RP R2, R4 ;  /* 0x0000000400027306 */ /* 0x000fe20000209400 */
[----:B------:R-:W-:Y:S02]  /*0580*/  VIMNMX R22, R3, 0x8, PT ;  /* 0x0000000803167848 */ /* 0x000fe40003fe0100 */
[----:B------:R-:W-:Y:S02]  /*0590*/  IABS R3, R157 ;  /* 0x0000009d00037213 */ /* 0x000fe40000000000 */
[-C--:B------:R-:W-:Y:S02]  /*05a0*/  IABS R11, R22.reuse ;  /* 0x00000016000b7213 */ /* 0x080fe40000000000 */
[----:B------:R-:W-:Y:S01]  /*05b0*/  IABS R8, R22 ;  /* 0x0000001600087213 */ /* 0x000fe20000000000 */
[----:B------:R-:W1:Y:S08]  /*05c0*/  I2F.RP R10, R3 ;  /* 0x00000003000a7306 */ /* 0x000e700000209400 */
[----:B------:R-:W2:Y:S08]  /*05d0*/  I2F.RP R0, R11 ;  /* 0x0000000b00007306 */ /* 0x000eb00000209400 */
[----:B-1----:R-:W-:Y:S08]  /*05e0*/  MUFU.RCP R10, R10 ;  /* 0x0000000a000a7308 */ /* 0x002ff00000001000 */
[----:B--2---:R-:W1:Y:S08]  /*05f0*/  MUFU.RCP R0, R0 ;  /* 0x0000000000007308 */ /* 0x004e700000001000 */
[----:B------:R-:W-:Y:S01]  /*0600*/  MUFU.RCP R2, R2 ;  /* 0x0000000200027308 */ /* 0x000fe20000001000 */
[----:B-1----:R-:W-:Y:S01]  /*0610*/  VIADD R6, R0, 0xffffffe ;  /* 0x0ffffffe00067836 */ /* 0x002fe20000000000 */
[----:B------:R-:W-:-:S06]  /*0620*/  IABS R0, R13 ;  /* 0x0000000d00007213 */ /* 0x000fcc0000000000 */
[----:B------:R1:W2:Y:S02]  /*0630*/  F2I.FTZ.U32.TRUNC.NTZ R7, R6 ;  /* 0x0000000600077305 */ /* 0x0002a4000021f000 */
[----:B-1----:R-:W-:Y:S02]  /*0640*/  IMAD.MOV.U32 R6, RZ, RZ, RZ ;  /* 0x000000ffff067224 */ /* 0x002fe400078e00ff */
[----:B--2---:R-:W-:-:S04]  /*0650*/  IMAD.MOV R12, RZ, RZ, -R7 ;  /* 0x000000ffff0c7224 */ /* 0x004fc800078e0a07 */
[----:B------:R-:W-:-:S04]  /*0660*/  IMAD R5, R12, R11, RZ ;  /* 0x0000000b0c057224 */ /* 0x000fc800078e02ff */
[----:B------:R-:W-:-:S04]  /*0670*/  IMAD.HI.U32 R6, R7, R5, R6 ;  /* 0x0000000507067227 */ /* 0x000fc800078e0006 */
[----:B------:R-:W-:Y:S02]  /*0680*/  IMAD.MOV.U32 R5, RZ, RZ, R0 ;  /* 0x000000ffff057224 */ /* 0x000fe400078e0000 */
[----:B------:R-:W-:Y:S02]  /*0690*/  IMAD.MOV R0, RZ, RZ, -R8 ;  /* 0x000000ffff007224 */ /* 0x000fe400078e0a08 */
[----:B------:R-:W-:-:S04]  /*06a0*/  IMAD.HI.U32 R6, R6, R5, RZ ;  /* 0x0000000506067227 */ /* 0x000fc800078e00ff */
[----:B------:R-:W-:Y:S02]  /*06b0*/  IMAD R0, R6, R0, R5 ;  /* 0x0000000006007224 */ /* 0x000fe400078e0205 */
[----:B------:R-:W-:Y:S02]  /*06c0*/  VIADD R8, R10, 0xffffffe ;  /* 0x0ffffffe0a087836 */ /* 0x000fe40000000000 */
[----:B------:R-:W-:Y:S01]  /*06d0*/  VIADD R7, R2, 0xffffffe ;  /* 0x0ffffffe02077836 */ /* 0x000fe20000000000 */
[----:B------:R-:W-:Y:S01]  /*06e0*/  ISETP.GT.U32.AND P1, PT, R11, R0, PT ;  /* 0x000000000b00720c */ /* 0x000fe20003f24070 */
[----:B------:R1:W2:Y:S08]  /*06f0*/  F2I.FTZ.U32.TRUNC.NTZ R9, R8 ;  /* 0x0000000800097305 */ /* 0x0002b0000021f000 */
[----:B------:R-:W3:Y:S01]  /*0700*/  F2I.FTZ.U32.TRUNC.NTZ R7, R7 ;  /* 0x0000000700077305 */ /* 0x000ee2000021f000 */
[----:B-1----:R-:W-:-:S03]  /*0710*/  IMAD.MOV.U32 R8, RZ, RZ, RZ ;  /* 0x000000ffff087224 */ /* 0x002fc600078e00ff */
[----:B------:R-:W-:Y:S02]  /*0720*/  @!P1 IMAD.IADD R0, R0, 0x1, -R11 ;  /* 0x0000000100009824 */ /* 0x000fe400078e0a0b */
[----:B------:R-:W-:Y:S01]  /*0730*/  @!P1 VIADD R6, R6, 0x1 ;  /* 0x0000000106069836 */ /* 0x000fe20000000000 */
[----:B------:R-:W-:Y:S02]  /*0740*/  ISETP.NE.AND P1, PT, R22, RZ, PT ;  /* 0x000000ff1600720c */ /* 0x000fe40003f25270 */
[----:B------:R-:W-:Y:S02]  /*0750*/  ISETP.GE.U32.AND P0, PT, R0, R11, PT ;  /* 0x0000000b0000720c */ /* 0x000fe40003f06070 */
[----:B------:R-:W-:-:S04]  /*0760*/  LOP3.LUT R0, R13, R22, RZ, 0x3c, !PT ;  /* 0x000000160d007212 */ /* 0x000fc800078e3cff */
[----:B------:R-:W-:Y:S01]  /*0770*/  ISETP.GE.AND P2, PT, R0, RZ, PT ;  /* 0x000000ff0000720c */ /* 0x000fe20003f46270 */
[----:B--2---:R-:W-:Y:S02]  /*0780*/  IMAD.MOV R0, RZ, RZ, -R9 ;  /* 0x000000ffff007224 */ /* 0x004fe400078e0a09 */
[----:B---3--:R-:W-:Y:S02]  /*0790*/  IMAD.MOV R11, RZ, RZ, -R7 ;  /* 0x000000ffff0b7224 */ /* 0x008fe400078e0a07 */
[----:B------:R-:W-:Y:S02]  /*07a0*/  IMAD R5, R0, R3, RZ ;  /* 0x0000000300057224 */ /* 0x000fe400078e02ff */
[----:B------:R-:W-:Y:S02]  /*07b0*/  @P0 VIADD R6, R6, 0x1 ;  /* 0x0000000106060836 */ /* 0x000fe40000000000 */
[----:B------:R-:W-:-:S04]  /*07c0*/  IMAD.HI.U32 R5, R9, R5, R8 ;  /* 0x0000000509057227 */ /* 0x000fc800078e0008 */
[----:B------:R-:W-:Y:S02]  /*07d0*/  IMAD.MOV.U32 R10, RZ, RZ, R6 ;  /* 0x000000ffff0a7224 */ /* 0x000fe400078e0006 */
[----:B------:R-:W-:Y:S02]  /*07e0*/  IMAD R11, R11, R4, RZ ;  /* 0x000000040b0b7224 */ /* 0x000fe400078e02ff */
[----:B------:R-:W-:Y:S01]  /*07f0*/  @!P2 IMAD.MOV R10, RZ, RZ, -R10 ;  /* 0x000000ffff0aa224 */ /* 0x000fe200078e0a0a */
[----:B------:R-:W-:Y:S01]  /*0800*/  @!P1 LOP3.LUT R10, RZ, R22, RZ, 0x33, !PT ;  /* 0x00000016ff0a9212 */ /* 0x000fe200078e33ff */
[----:B------:R-:W-:-:S04]  /*0810*/  IMAD.MOV.U32 R6, RZ, RZ, RZ ;  /* 0x000000ffff067224 */ /* 0x000fc800078e00ff */
[----:B------:R-:W-:Y:S02]  /*0820*/  IMAD.SHL.U32 R0, R10, 0x40, RZ ;  /* 0x000000400a007824 */ /* 0x000fe400078e00ff */
[----:B------:R-:W-:-:S03]  /*0830*/  IMAD.HI.U32 R2, R7, R11, R6 ;  /* 0x0000000b07027227 */ /* 0x000fc600078e0006 */
[----:B------:R-:W-:Y:S01]  /*0840*/  IABS R12, R0 ;  /* 0x00000000000c7213 */ /* 0x000fe20000000000 */
[C---:B------:R-:W-:Y:S01]  /*0850*/  VIADD R175, R0.reuse, 0x2 ;  /* 0x0000000200af7836 */ /* 0x040fe20000000000 */
[C---:B------:R-:W-:Y:S01]  /*0860*/  IADD3 R176, R0.reuse, 0x1, RZ ;  /* 0x0000000100b07810 */ /* 0x040fe20007ffe0ff */
[C---:B------:R-:W-:Y:S01]  /*0870*/  VIADD R173, R0.reuse, 0x3 ;  /* 0x0000000300ad7836 */ /* 0x040fe20000000000 */
[C---:B------:R-:W-:Y:S01]  /*0880*/  IADD3 R125, R0.reuse, 0x2b, RZ ;  /* 0x0000002b007d7810 */ /* 0x040fe20007ffe0ff */
[----:B------:R-:W-:Y:S01]  /*0890*/  IMAD.MOV R7, RZ, RZ, -R10 ;  /* 0x000000ffff077224 */ /* 0x000fe200078e0a0a */
[----:B------:R-:W-:Y:S01]  /*08a0*/  IABS R16, R175 ;  /* 0x000000af00107213 */ /* 0x000fe20000000000 */
[C---:B------:R-:W-:Y:S01]  /*08b0*/  IMAD.HI.U32 R6, R5.reuse, R12, RZ ;  /* 0x0000000c05067227 */ /* 0x040fe200078e00ff */
[----:B------:R-:W-:Y:S01]  /*08c0*/  IABS R18, R173 ;  /* 0x000000ad00127213 */ /* 0x000fe20000000000 */
[----:B------:R-:W-:Y:S01]  /*08d0*/  STL [R1+0x6d8], R176 ;  /* 0x0006d8b001007387 */ /* 0x000fe20000100800 */
[----:B------:R-:W-:Y:S01]  /*08e0*/  IABS R14, R176 ;  /* 0x000000b0000e7213 */ /* 0x000fe20000000000 */
[C---:B------:R-:W-:Y:S01]  /*08f0*/  IMAD.HI.U32 R9, R5.reuse, R16, RZ ;  /* 0x0000001005097227 */ /* 0x040fe200078e00ff */
[----:B------:R-:W-:Y:S01]  /*0900*/  IABS R92, R125 ;  /* 0x0000007d005c7213 */ /* 0x000fe20000000000 */
[----:B------:R-:W-:Y:S01]  /*0910*/  STL [R1+0x6d4], R175 ;  /* 0x0006d4af01007387 */ /* 0x000fe20000100800 */
[C---:B------:R-:W-:Y:S01]  /*0920*/  IADD3 R146, R0.reuse, 0x1a, RZ ;  /* 0x0000001a00927810 */ /* 0x040fe20007ffe0ff */
[----:B------:R-:W-:Y:S01]  /*0930*/  IMAD.HI.U32 R10, R5, R18, RZ ;  /* 0x00000012050a7227 */ /* 0x000fe200078e00ff */
[----:B------:R-:W-:Y:S01]  /*0940*/  IADD3 R113, R0, 0x31, RZ ;  /* 0x0000003100717810 */ /* 0x000fe20007ffe0ff */
[----:B------:R-:W-:Y:S01]  /*0950*/  STL [R1+0x6d0], R173 ;  /* 0x0006d0ad01007387 */ /* 0x000fe20000100800 */
[----:B------:R-:W-:Y:S01]  /*0960*/  IABS R58, R146 ;  /* 0x00000092003a7213 */ /* 0x000fe20000000000 */
[----:B------:R-:W-:Y:S01]  /*0970*/  IMAD.MOV R6, RZ, RZ, -R6 ;  /* 0x000000ffff067224 */ /* 0x000fe200078e0a06 */
[----:B------:R-:W-:Y:S01]  /*0980*/  IABS R104, R113 ;  /* 0x0000007100687213 */ /* 0x000fe20000000000 */
[----:B------:R-:W-:-:S02]  /*0990*/  IMAD.MOV R9, RZ, RZ, -R9 ;  /* 0x000000ffff097224 */ /* 0x000fc400078e0a09 */
[C---:B------:R-:W-:Y:S02]  /*09a0*/  VIADD R172, R0.reuse, 0x4 ;  /* 0x0000000400ac7836 */ /* 0x040fe40000000000 */
[----:B------:R-:W-:Y:S02]  /*09b0*/  IMAD.MOV R11, RZ, RZ, -R10 ;  /* 0x000000ffff0b7224 */ /* 0x000fe400078e0a0a */
[C---:B------:R-:W-:Y:S01]  /*09c0*/  VIADD R171, R0.reuse, 0x5 ;  /* 0x0000000500ab7836 */ /* 0x040fe20000000000 */
[----:B------:R1:W-:Y:S01]  /*09d0*/  STL [R1+0x6cc], R172 ;  /* 0x0006ccac01007387 */ /* 0x0003e20000100800 */
[----:B------:R-:W-:Y:S02]  /*09e0*/  VIADD R169, R0, 0x7 ;  /* 0x0000000700a97836 */ /* 0x000fe40000000000 */
[----:B------:R-:W-:Y:S01]  /*09f0*/  IMAD.HI.U32 R8, R5, R14, RZ ;  /* 0x0000000e05087227 */ /* 0x000fe200078e00ff */
[----:B------:R-:W-:Y:S03]  /*0a00*/  STL [R1+0x71c], R171 ;  /* 0x00071cab01007387 */ /* 0x000fe60000100800 */
[----:B------:R-:W-:-:S02]  /*0a10*/  IMAD R6, R3, R6, R12 ;  /* 0x0000000603067224 */ /* 0x000fc400078e020c */
[C---:B------:R-:W-:Y:S01]  /*0a20*/  IMAD R10, R3.reuse, R9, R16 ;  /* 0x00000009030a7224 */ /* 0x040fe200078e0210 */
[----:B------:R-:W-:Y:S01]  /*0a30*/  IABS R16, R172 ;  /* 0x000000ac00107213 */ /* 0x000fe20000000000 */
[----:B------:R-:W-:Y:S01]  /*0a40*/  IMAD R7, R22, R7, R13 ;  /* 0x0000000716077224 */ /* 0x000fe200078e020d */
[----:B------:R-:W-:Y:S01]  /*0a50*/  IABS R22, R169 ;  /* 0x000000a900167213 */ /* 0x000fe20000000000 */
[C---:B------:R-:W-:Y:S01]  /*0a60*/  IMAD R12, R3.reuse, R11, R18 ;  /* 0x0000000b030c7224 */ /* 0x040fe200078e0212 */
[----:B------:R-:W-:Y:S01]  /*0a70*/  IABS R18, R171 ;  /* 0x000000ab00127213 */ /* 0x000fe20000000000 */
[----:B------:R-:W-:Y:S01]  /*0a80*/  VIADD R170, R0, 0x6 ;  /* 0x0000000600aa7836 */ /* 0x000fe20000000000 */
[C---:B------:R-:W-:Y:S01]  /*0a90*/  ISETP.GT.U32.AND P0, PT, R3.reuse, R6, PT ;  /* 0x000000060300720c */ /* 0x040fe20003f04070 */
[----:B------:R-:W-:Y:S01]  /*0aa0*/  IMAD.MOV R8, RZ, RZ, -R8 ;  /* 0x000000ffff087224 */ /* 0x000fe200078e0a08 */
[----:B------:R-:W-:Y:S01]  /*0ab0*/  ISETP.GT.U32.AND P1, PT, R3, R10, PT ;  /* 0x0000000a0300720c */ /* 0x000fe20003f24070 */
[----:B------:R-:W-:Y:S01]  /*0ac0*/  IMAD.IADD R7, R20, 0x1, R7 ;  /* 0x0000000114077824 */ /* 0x000fe200078e0207 */
[----:B------:R-:W-:Y:S01]  /*0ad0*/  IABS R20, R170 ;  /* 0x000000aa00147213 */ /* 0x000fe20000000000 */
[----:B------:R-:W-:Y:S01]  /*0ae0*/  IMAD.HI.U32 R9, R5, R16, RZ ;  /* 0x0000001005097227 */ /* 0x000fe200078e00ff */
[----:B------:R-:W-:Y:S01]  /*0af0*/  ISETP.GT.U32.AND P2, PT, R3, R12, PT ;  /* 0x0000000c0300720c */ /* 0x000fe20003f44070 */
[----:B------:R-:W-:Y:S02]  /*0b00*/  STL [R1+0x718], R170 ;  /* 0x000718aa01007387 */ /* 0x000fe40000100800 */
[----:B------:R-:W-:-:S02]  /*0b10*/  VIADD R166, R0, 0xa ;  /* 0x0000000a00a67836 */ /* 0x000fc40000000000 */
[----:B------:R-:W-:Y:S01]  /*0b20*/  IMAD R8, R3, R8, R14 ;  /* 0x0000000803087224 */ /* 0x000fe200078e020e */
[----:B------:R-:W-:Y:S01]  /*0b30*/  STL [R1+0x714], R169 ;  /* 0x000714a901007387 */ /* 0x000fe20000100800 */
[----:B------:R-:W-:Y:S01]  /*0b40*/  IMAD.HI.U32 R11, R5, R18, RZ ;  /* 0x00000012050b7227 */ /* 0x000fe200078e00ff */
[----:B------:R-:W-:-:S03]  /*0b50*/  IABS R26, R166 ;  /* 0x000000a6001a7213 */ /* 0x000fc60000000000 */
[----:B------:R-:W-:-:S04]  /*0b60*/  IMAD.HI.U32 R14, R5, R22, RZ ;  /* 0x00000016050e7227 */ /* 0x000fc800078e00ff */
[----:B------:R-:W-:Y:S01]  /*0b70*/  IMAD.MOV R9, RZ, RZ, -R9 ;  /* 0x000000ffff097224 */ /* 0x000fe200078e0a09 */
[----:B------:R-:W-:Y:S01]  /*0b80*/  IADD3 R17, -R14, RZ, RZ ;  /* 0x000000ff0e117210 */ /* 0x000fe20007ffe1ff */
[----:B------:R-:W-:-:S04]  /*0b90*/  IMAD.HI.U32 R13, R5, R20, RZ ;  /* 0x00000014050d7227 */ /* 0x000fc800078e00ff */
[----:B------:R-:W-:Y:S02]  /*0ba0*/  IMAD.MOV R11, RZ, RZ, -R11 ;  /* 0x000000ffff0b7224 */ /* 0x000fe400078e0a0b */
[C---:B------:R-:W-:Y:S02]  /*0bb0*/  VIADD R163, R0.reuse, 0xd ;  /* 0x0000000d00a37836 */ /* 0x040fe40000000000 */
[C---:B------:R-:W-:Y:S02]  /*0bc0*/  IMAD R14, R3.reuse, R9, R16 ;  /* 0x00000009030e7224 */ /* 0x040fe400078e0210 */
[----:B------:R-:W-:Y:S01]  /*0bd0*/  IMAD.MOV R13, RZ, RZ, -R13 ;  /* 0x000000ffff0d7224 */ /* 0x000fe200078e0a0d */
[----:B------:R-:W-:Y:S01]  /*0be0*/  IABS R32, R163 ;  /* 0x000000a300207213 */ /* 0x000fe20000000000 */
[C---:B------:R-:W-:Y:S01]  /*0bf0*/  IMAD R16, R3.reuse, R11, R18 ;  /* 0x0000000b03107224 */ /* 0x040fe200078e0212 */
[----:B------:R-:W-:Y:S01]  /*0c00*/  ISETP.GT.U32.AND P4, PT, R3, R14, PT ;  /* 0x0000000e0300720c */ /* 0x000fe20003f84070 */
[----:B------:R-:W-:-:S02]  /*0c10*/  VIADD R161, R0, 0xf ;  /* 0x0000000f00a17836 */ /* 0x000fc40000000000 */
[----:B------:R-:W-:Y:S01]  /*0c20*/  IMAD.HI.U32 R11, R5, R26, RZ ;  /* 0x0000001a050b7227 */ /* 0x000fe200078e00ff */
[C---:B------:R-:W-:Y:S02]  /*0c30*/  ISETP.GT.U32.AND P5, PT, R3.reuse, R16, PT ;  /* 0x000000100300720c */ /* 0x040fe40003fa4070 */
[----:B------:R-:W-:Y:S01]  /*0c40*/  IABS R36, R161 ;  /* 0x000000a100247213 */ /* 0x000fe20000000000 */
[C---:B------:R-:W-:Y:S02]  /*0c50*/  IMAD R18, R3.reuse, R13, R20 ;  /* 0x0000000d03127224 */ /* 0x040fe400078e0214 */
[----:B------:R-:W-:Y:S02]  /*0c60*/  IMAD R20, R3, R17, R22 ;  /* 0x0000001103147224 */ /* 0x000fe400078e0216 */
[----:B------:R-:W-:Y:S02]  /*0c70*/  IMAD.MOV R11, RZ, RZ, -R11 ;  /* 0x000000ffff0b7224 */ /* 0x000fe400078e0a0b */
[----:B------:R-:W-:-:S02]  /*0c80*/  VIADD R158, R0, 0x12 ;  /* 0x00000012009e7836 */ /* 0x000fc40000000000 */
[----:B------:R-:W-:-:S03]  /*0c90*/  IMAD.HI.U32 R17, R5, R32, RZ ;  /* 0x0000002005117227 */ /* 0x000fc600078e00ff */
[----:B------:R-:W-:Y:S01]  /*0ca0*/  IABS R42, R158 ;  /* 0x0000009e002a7213 */ /* 0x000fe20000000000 */
[----:B------:R-:W-:Y:S02]  /*0cb0*/  IMAD R26, R3, R11, R26 ;  /* 0x0000000b031a7224 */ /* 0x000fe400078e021a */
[----:B------:R-:W-:Y:S02]  /*0cc0*/  VIADD R154, R0, 0x14 ;  /* 0x00000014009a7836 */ /* 0x000fe40000000000 */
[----:B------:R-:W-:Y:S02]  /*0cd0*/  IMAD.MOV R17, RZ, RZ, -R17 ;  /* 0x000000ffff117224 */ /* 0x000fe400078e0a11 */
[----:B------:R-:W-:Y:S01]  /*0ce0*/  IMAD.HI.U32 R11, R5, R36, RZ ;  /* 0x00000024050b7227 */ /* 0x000fe200078e00ff */
[----:B------:R-:W-:-:S03]  /*0cf0*/  IABS R46, R154 ;  /* 0x0000009a002e7213 */ /* 0x000fc60000000000 */
[----:B------:R-:W-:Y:S02]  /*0d00*/  IMAD R32, R3, R17, R32 ;  /* 0x0000001103207224 */ /* 0x000fe400078e0220 */
[----:B------:R-:W-:Y:S02]  /*0d10*/  IMAD.MOV R11, RZ, RZ, -R11 ;  /* 0x000000ffff0b7224 */ /* 0x000fe400078e0a0b */
[----:B------:R-:W-:Y:S02]  /*0d20*/  VIADD R149, R0, 0x17 ;  /* 0x0000001700957836 */ /* 0x000fe40000000000 */
        /* <DEDUP_REMOVED lines=39> */
[----:B------:R-:W-:-:S04]  /*0fa0*/  IMAD.HI.U32 R17, R5, R82, RZ ;  /* 0x0000005205117227 */ /* 0x000fc800078e00ff */
        /* <DEDUP_REMOVED lines=25> */
[C---:B------:R-:W-:Y:S02]  /*1140*/  VIADD R168, R0.reuse, 0x8 ;  /* 0x0000000800a87836 */ /* 0x040fe40000000000 */
[----:B------:R-:W-:Y:S02]  /*1150*/  IMAD R102, R3, R17, R102 ;  /* 0x0000001103667224 */ /* 0x000fe400078e0266 */
[----:B------:R-:W-:Y:S01]  /*1160*/  IMAD.MOV R11, RZ, RZ, -R11 ;  /* 0x000000ffff0b7224 */ /* 0x000fe200078e0a0b */
[----:B------:R-:W-:Y:S01]  /*1170*/  IABS R24, R168 ;  /* 0x000000a800187213 */ /* 0x000fe20000000000 */
[----:B------:R-:W-:Y:S01]  /*1180*/  IMAD.HI.U32 R17, R5, R112, RZ ;  /* 0x0000007005117227 */ /* 0x000fe200078e00ff */
[----:B------:R-:W-:Y:S03]  /*1190*/  STL [R1+0x710], R168 ;  /* 0x000710a801007387 */ /* 0x000fe60000100800 */
[----:B------:R-:W-:-:S02]  /*11a0*/  VIADD R95, R0, 0x3a ;  /* 0x0000003a005f7836 */ /* 0x000fc40000000000 */
[----:B------:R-:W-:Y:S02]  /*11b0*/  IMAD R106, R3, R11, R106 ;  /* 0x0000000b036a7224 */ /* 0x000fe400078e026a */
[----:B------:R-:W-:Y:S01]  /*11c0*/  IMAD.MOV R17, RZ, RZ, -R17 ;  /* 0x000000ffff117224 */ /* 0x000fe200078e0a11 */
[----:B------:R-:W-:Y:S01]  /*11d0*/  IABS R122, R95 ;  /* 0x0000005f007a7213 */ /* 0x000fe20000000000 */
[----:B------:R-:W-:-:S04]  /*11e0*/  IMAD.HI.U32 R11, R5, R116, RZ ;  /* 0x00000074050b7227 */ /* 0x000fc800078e00ff */
[----:B------:R-:W-:Y:S01]  /*11f0*/  IMAD R112, R3, R17, R112 ;  /* 0x0000001103707224 */ /* 0x000fe200078e0270 */
[----:B------:R-:W-:Y:S01]  /*1200*/  IADD3 R17, -R11, RZ, RZ ;  /* 0x000000ff0b117210 */ /* 0x000fe20007ffe1ff */
[----:B------:R-:W-:-:S04]  /*1210*/  IMAD.HI.U32 R15, R5, R24, RZ ;  /* 0x00000018050f7227 */ /* 0x000fc800078e00ff */
[----:B------:R-:W-:Y:S02]  /*1220*/  VIADD R21, R0, 0x3f ;  /* 0x0000003f00157836 */ /* 0x000fe40000000000 */
[----:B------:R-:W-:-:S03]  /*1230*/  IMAD.HI.U32 R11, R5, R122, RZ ;  /* 0x0000007a050b7227 */ /* 0x000fc600078e00ff */
[----:B------:R-:W-:Y:S01]  /*1240*/  IABS R132, R21 ;  /* 0x0000001500847213 */ /* 0x000fe20000000000 */
[----:B------:R-:W-:Y:S02]  /*1250*/  IMAD.MOV R15, RZ, RZ, -R15 ;  /* 0x000000ffff0f7224 */ /* 0x000fe400078e0a0f */
[----:B------:R-:W-:Y:S02]  /*1260*/  VIADD R167, R0, 0x9 ;  /* 0x0000000900a77836 */ /* 0x000fe40000000000 */
[----:B------:R-:W-:Y:S02]  /*1270*/  IMAD.MOV R11, RZ, RZ, -R11 ;  /* 0x000000ffff0b7224 */ /* 0x000fe400078e0a0b */
[C---:B------:R-:W-:Y:S01]  /*1280*/  IMAD R22, R3.reuse, R15, R24 ;  /* 0x0000000f03167224 */ /* 0x040fe200078e0218 */
[----:B------:R-:W-:Y:S01]  /*1290*/  IABS R24, R167 ;  /* 0x000000a700187213 */ /* 0x000fe20000000000 */
[----:B------:R-:W-:Y:S01]  /*12a0*/  IMAD R122, R3, R11, R122 ;  /* 0x0000000b037a7224 */ /* 0x000fe200078e027a */
[----:B------:R-:W-:Y:S01]  /*12b0*/  STL [R1+0x70c], R167 ;  /* 0x00070ca701007387 */ /* 0x000fe20000100800 */
[----:B------:R-:W-:-:S03]  /*12c0*/  IMAD.HI.U32 R11, R5, R132, RZ ;  /* 0x00000084050b7227 */ /* 0x000fc600078e00ff */
[----:B------:R2:W-:Y:S01]  /*12d0*/  STL [R1+0x708], R166 ;  /* 0x000708a601007387 */ /* 0x0005e20000100800 */
[----:B------:R-:W-:Y:S02]  /*12e0*/  VIADD R165, R0, 0xb ;  /* 0x0000000b00a57836 */ /* 0x000fe40000000000 */
[----:B------:R-:W-:-:S03]  /*12f0*/  IMAD.HI.U32 R9, R5, R24, RZ ;  /* 0x0000001805097227 */ /* 0x000fc600078e00ff */
[----:B------:R-:W-:Y:S01]  /*1300*/  IABS R28, R165 ;  /* 0x000000a5001c7213 */ /* 0x000fe20000000000 */
[----:B------:R-:W-:Y:S01]  /*1310*/  IMAD.MOV R11, RZ, RZ, -R11 ;  /* 0x000000ffff0b7224 */ /* 0x000fe200078e0a0b */
[----:B------:R-:W-:Y:S01]  /*1320*/  STL [R1+0x704], R165 ;  /* 0x000704a501007387 */ /* 0x000fe20000100800 */
[----:B------:R-:W-:Y:S01]  /*1330*/  @!P0 IMAD.IADD R6, R6, 0x1, -R3 ;  /* 0x0000000106068824 */ /* 0x000fe200078e0a03 */
[C---:B------:R-:W-:Y:S01]  /*1340*/  ISETP.GT.U32.AND P0, PT, R3.reuse, R8, PT ;  /* 0x000000080300720c */ /* 0x040fe20003f04070 */
[----:B------:R-:W-:Y:S02]  /*1350*/  VIADD R164, R0, 0xc ;  /* 0x0000000c00a47836 */ /* 0x000fe40000000000 */
[----:B------:R-:W-:Y:S01]  /*1360*/  IMAD.MOV R9, RZ, RZ, -R9 ;  /* 0x000000ffff097224 */ /* 0x000fe200078e0a09 */
[C---:B------:R-:W-:Y:S01]  /*1370*/  ISETP.GT.U32.AND P3, PT, R3.reuse, R6, PT ;  /* 0x000000060300720c */ /* 0x040fe20003f64070 */
[C---:B------:R-:W-:Y:S01]  /*1380*/  IMAD R132, R3.reuse, R11, R132 ;  /* 0x0000000b03847224 */ /* 0x040fe200078e0284 */
[----:B------:R-:W-:Y:S01]  /*1390*/  IABS R30, R164 ;  /* 0x000000a4001e7213 */ /* 0x000fe20000000000 */
[----:B------:R-:W-:Y:S01]  /*13a0*/  IMAD R24, R3, R9, R24 ;  /* 0x0000000903187224 */ /* 0x000fe200078e0218 */
[----:B------:R-:W-:Y:S01]  /*13b0*/  STL [R1+0x700], R164 ;  /* 0x000700a401007387 */ /* 0x000fe20000100800 */
[----:B------:R-:W-:Y:S01]  /*13c0*/  IMAD.HI.U32 R13, R5, R28, RZ ;  /* 0x0000001c050d7227 */ /* 0x000fe200078e00ff */
[----:B------:R-:W-:-:S02]  /*13d0*/  ISETP.GT.U32.AND P6, PT, R3, R132, PT ;  /* 0x000000840300720c */ /* 0x000fc40003fc4070 */
[----:B------:R-:W-:Y:S01]  /*13e0*/  STL [R1+0x6fc], R163 ;  /* 0x0006fca301007387 */ /* 0x000fe20000100800 */
[----:B------:R-:W-:Y:S01]  /*13f0*/  @!P1 IMAD.IADD R10, R10, 0x1, -R3 ;  /* 0x000000010a0a9824 */ /* 0x000fe200078e0a03 */
[----:B------:R-:W-:Y:S01]  /*1400*/  ISETP.GT.U32.AND P1, PT, R3, R24, PT ;  /* 0x000000180300720c */ /* 0x000fe20003f24070 */
[----:B------:R-:W-:Y:S02]  /*1410*/  IMAD.HI.U32 R15, R5, R30, RZ ;  /* 0x0000001e050f7227 */ /* 0x000fe400078e00ff */
[----:B------:R-:W-:Y:S02]  /*1420*/  @!P3 IADD3 R6, R6, -R3, RZ ;  /* 0x800000030606b210 */ /* 0x000fe40007ffe0ff */
[----:B------:R-:W-:Y:S01]  /*1430*/  IMAD.MOV R13, RZ, RZ, -R13 ;  /* 0x000000ffff0d7224 */ /* 0x000fe200078e0a0d */
[C---:B------:R-:W-:Y:S01]  /*1440*/  ISETP.GT.U32.AND P3, PT, R3.reuse, R20, PT ;  /* 0x000000140300720c */ /* 0x040fe20003f64070 */
[----:B------:R-:W-:Y:S01]  /*1450*/  @!P2 IMAD.IADD R12, R12, 0x1, -R3 ;  /* 0x000000010c0ca824 */ /* 0x000fe200078e0a03 */
[----:B------:R-:W-:Y:S01]  /*1460*/  ISETP.GT.U32.AND P2, PT, R3, R26, PT ;  /* 0x0000001a0300720c */ /* 0x000fe20003f44070 */
[----:B------:R-:W-:-:S02]  /*1470*/  IMAD.MOV R15, RZ, RZ, -R15 ;  /* 0x000000ffff0f7224 */ /* 0x000fc400078e0a0f */
[C---:B------:R-:W-:Y:S02]  /*1480*/  IMAD R28, R3.reuse, R13, R28 ;  /* 0x0000000d031c7224 */ /* 0x040fe400078e021c */
[--C-:B------:R-:W-:Y:S01]  /*1490*/  @!P0 IMAD.IADD R8, R8, 0x1, -R3.reuse ;  /* 0x0000000108088824 */ /* 0x100fe200078e0a03 */
[C---:B------:R-:W-:Y:S01]  /*14a0*/  ISETP.GT.U32.AND P0, PT, R3.reuse, R22, PT ;  /* 0x000000160300720c */ /* 0x040fe20003f04070 */
[C---:B------:R-:W-:Y:S02]  /*14b0*/  IMAD R30, R3.reuse, R15, R30 ;  /* 0x0000000f031e7224 */ /* 0x040fe400078e021e */
[--C-:B------:R-:W-:Y:S01]  /*14c0*/  @!P6 IMAD.IADD R132, R132, 0x1, -R3.reuse ;  /* 0x000000018484e824 */ /* 0x100fe200078e0a03 */
[C---:B------:R-:W-:Y:S01]  /*14d0*/  ISETP.GT.U32.AND P6, PT, R3.reuse, R18, PT ;  /* 0x000000120300720c */ /* 0x040fe20003fc4070 */
[--C-:B------:R-:W-:Y:S01]  /*14e0*/  @!P4 IMAD.IADD R14, R14, 0x1, -R3.reuse ;  /* 0x000000010e0ec824 */ /* 0x100fe200078e0a03 */
[C---:B------:R-:W-:Y:S01]  /*14f0*/  ISETP.GT.U32.AND P4, PT, R3.reuse, R28, PT ;  /* 0x0000001c0300720c */ /* 0x040fe20003f84070 */
[--C-:B------:R-:W-:Y:S01]  /*1500*/  @!P5 IMAD.IADD R16, R16, 0x1, -R3.reuse ;  /* 0x000000011010d824 */ /* 0x100fe200078e0a03 */
[C---:B------:R-:W-:Y:S01]  /*1510*/  ISETP.GT.U32.AND P5, PT, R3.reuse, R30, PT ;  /* 0x0000001e0300720c */ /* 0x040fe20003fa4070 */
[----:B------:R-:W-:Y:S01]  /*1520*/  @!P1 IMAD.IADD R24, R24, 0x1, -R3 ;  /* 0x0000000118189824 */ /* 0x000fe200078e0a03 */
[----:B------:R-:W-:Y:S01]  /*1530*/  ISETP.GT.U32.AND P1, PT, R3, R12, PT ;  /* 0x0000000c0300720c */ /* 0x000fe20003f24070 */
[----:B------:R-:W-:-:S02]  /*1540*/  VIADD R162, R0, 0xe ;  /* 0x0000000e00a27836 */ /* 0x000fc40000000000 */
[--C-:B------:R-:W-:Y:S01]  /*1550*/  @!P2 IMAD.IADD R26, R26, 0x1, -R3.reuse ;  /* 0x000000011a1aa824 */ /* 0x100fe200078e0a03 */
[C---:B------:R-:W-:Y:S01]  /*1560*/  ISETP.GT.U32.AND P2, PT, R3.reuse, R14, PT ;  /* 0x0000000e0300720c */ /* 0x040fe20003f44070 */
[----:B------:R-:W-:Y:S01]  /*1570*/  VIADD R160, R0, 0x10 ;  /* 0x0000001000a07836 */ /* 0x000fe20000000000 */
[----:B------:R-:W-:Y:S01]  /*1580*/  IABS R34, R162 ;  /* 0x000000a200227213 */ /* 0x000fe20000000000 */
[--C-:B------:R-:W-:Y:S01]  /*1590*/  @!P0 IMAD.IADD R22, R22, 0x1, -R3.reuse ;  /* 0x0000000116168824 */ /* 0x100fe200078e0a03 */
[C---:B------:R-:W-:Y:S01]  /*15a0*/  ISETP.GT.U32.AND P0, PT, R3.reuse, R10, PT ;  /* 0x0000000a0300720c */ /* 0x040fe20003f04070 */
[--C-:B------:R-:W-:Y:S01]  /*15b0*/  @!P3 IMAD.IADD R20, R20, 0x1, -R3.reuse ;  /* 0x000000011414b824 */ /* 0x100fe200078e0a03 */
[C---:B------:R-:W-:Y:S01]  /*15c0*/  ISETP.GT.U32.AND P3, PT, R3.reuse, R8, PT ;  /* 0x000000080300720c */ /* 0x040fe20003f64070 */
[----:B------:R-:W-:Y:S01]  /*15d0*/  VIADD R159, R0, 0x11 ;  /* 0x00000011009f7836 */ /* 0x000fe20000000000 */
[----:B------:R-:W-:Y:S01]  /*15e0*/  IABS R38, R160 ;  /* 0x000000a000267213 */ /* 0x000fe20000000000 */
[--C-:B------:R-:W-:Y:S01]  /*15f0*/  @!P6 IMAD.IADD R18, R18, 0x1, -R3.reuse ;  /* 0x000000011212e824 */ /* 0x100fe200078e0a03 */
[C---:B------:R-:W-:Y:S01]  /*1600*/  ISETP.GT.U32.AND P6, PT, R3.reuse, R132, PT ;  /* 0x000000840300720c */ /* 0x040fe20003fc4070 */
[--C-:B------:R-:W-:Y:S01]  /*1610*/  @!P4 IMAD.IADD R28, R28, 0x1, -R3.reuse ;  /* 0x000000011c1cc824 */ /* 0x100fe200078e0a03 */
[----:B------:R-:W-:Y:S01]  /*1620*/  ISETP.GT.U32.AND P4, PT, R3, R16, PT ;  /* 0x000000100300720c */ /* 0x000fe20003f84070 */
[----:B------:R-:W-:Y:S01]  /*1630*/  IMAD.HI.U32 R9, R5, R34, RZ ;  /* 0x0000002205097227 */ /* 0x000fe200078e00ff */
[----:B------:R-:W-:Y:S01]  /*1640*/  IABS R40, R159 ;  /* 0x0000009f00287213 */ /* 0x000fe20000000000 */
[----:B------:R-:W-:Y:S02]  /*1650*/  STL [R1+0x6f8], R162 ;  /* 0x0006f8a201007387 */ /* 0x000fe40000100800 */
[----:B------:R-:W-:Y:S01]  /*1660*/  VIADD R155, R0, 0x13 ;  /* 0x00000013009b7836 */ /* 0x000fe20000000000 */
[----:B------:R-:W-:Y:S01]  /*1670*/  IADD3 R9, -R9, RZ, RZ ;  /* 0x000000ff09097210 */ /* 0x000fe20007ffe1ff */
[--C-:B------:R-:W-:Y:S01]  /*1680*/  @!P5 IMAD.IADD R30, R30, 0x1, -R3.reuse ;  /* 0x000000011e1ed824 */ /* 0x100fe200078e0a03 */
[C---:B------:R-:W-:Y:S01]  /*1690*/  ISETP.GT.U32.AND P5, PT, R3.reuse, R18, PT ;  /* 0x000000120300720c */ /* 0x040fe20003fa4070 */
[--C-:B------:R-:W-:Y:S01]  /*16a0*/  @!P1 IMAD.IADD R12, R12, 0x1, -R3.reuse ;  /* 0x000000010c0c9824 */ /* 0x100fe200078e0a03 */
[----:B------:R-:W-:Y:S01]  /*16b0*/  ISETP.GT.U32.AND P1, PT, R3, R24, PT ;  /* 0x000000180300720c */ /* 0x000fe20003f24070 */
[----:B------:R-:W-:Y:S01]  /*16c0*/  IMAD.HI.U32 R13, R5, R38, RZ ;  /* 0x00000026050d7227 */ /* 0x000fe200078e00ff */
[----:B------:R-:W-:Y:S01]  /*16d0*/  IABS R44, R155 ;  /* 0x0000009b002c7213 */ /* 0x000fe20000000000 */
[----:B------:R-:W-:Y:S01]  /*16e0*/  STL [R1+0x6f4], R161 ;  /* 0x0006f4a101007387 */ /* 0x000fe20000100800 */
[----:B------:R-:W-:Y:S01]  /*16f0*/  @!P0 IADD3 R10, R10, -R3, RZ ;  /* 0x800000030a0a8210 */ /* 0x000fe20007ffe0ff */
[----:B------:R-:W-:Y:S01]  /*1700*/  @!P2 IMAD.IADD R14, R14, 0x1, -R3 ;  /* 0x000000010e0ea824 */ /* 0x000fe200078e0a03 */
[----:B------:R-:W-:Y:S01]  /*1710*/  ISETP.GT.U32.AND P2, PT, R3, R26, PT ;  /* 0x0000001a0300720c */ /* 0x000fe20003f44070 */
[----:B------:R-:W-:Y:S01]  /*1720*/  IMAD.HI.U32 R15, R5, R40, RZ ;  /* 0x00000028050f7227 */ /* 0x000fe200078e00ff */
[----:B------:R-:W-:Y:S01]  /*1730*/  ISETP.GT.U32.AND P0, PT, R3, R22, PT ;  /* 0x000000160300720c */ /* 0x000fe20003f04070 */
[----:B------:R3:W-:Y:S02]  /*1740*/  STL [R1+0x6f0], R160 ;  /* 0x0006f0a001007387 */ /* 0x0007e40000100800 */
[----:B------:R-:W-:-:S02]  /*1750*/  IMAD.MOV R13, RZ, RZ, -R13 ;  /* 0x000000ffff0d7224 */ /* 0x000fc400078e0a0d */
[----:B------:R-:W-:Y:S01]  /*1760*/  @!P3 IMAD.IADD R8, R8, 0x1, -R3 ;  /* 0x000000010808b824 */ /* 0x000fe200078e0a03 */
[C---:B------:R-:W-:Y:S01]  /*1770*/  ISETP.GT.U32.AND P3, PT, R3.reuse, R20, PT ;  /* 0x000000140300720c */ /* 0x040fe20003f64070 */
[----:B------:R-:W-:Y:S01]  /*1780*/  IMAD.MOV R15, RZ, RZ, -R15 ;  /* 0x000000ffff0f7224 */ /* 0x000fe200078e0a0f */
[----:B------:R-:W-:Y:S01]  /*1790*/  STL [R1+0x6ec], R159 ;  /* 0x0006ec9f01007387 */ /* 0x000fe20000100800 */
[C---:B------:R-:W-:Y:S02]  /*17a0*/  IMAD R34, R3.reuse, R9, R34 ;  /* 0x0000000903227224 */ /* 0x040fe400078e0222 */
[----:B------:R-:W-:Y:S01]  /*17b0*/  VIADD R148, R0, 0x18 ;  /* 0x0000001800947836 */ /* 0x000fe20000000000 */
[----:B------:R-:W-:Y:S01]  /*17c0*/  STL [R1+0x6e8], R158 ;  /* 0x0006e89e01007387 */ /* 0x000fe20000100800 */
[----:B------:R-:W-:Y:S02]  /*17d0*/  IMAD R38, R3, R13, R38 ;  /* 0x0000000d03267224 */ /* 0x000fe400078e0226 */
[----:B------:R-:W-:Y:S01]  /*17e0*/  IMAD.HI.U32 R9, R5, R44, RZ ;  /* 0x0000002c05097227 */ /* 0x000fe200078e00ff */
[----:B------:R-:W-:Y:S01]  /*17f0*/  IABS R54, R148 ;  /* 0x0000009400367213 */ /* 0x000fe20000000000 */
[----:B------:R-:W-:Y:S02]  /*1800*/  STL [R1+0x6e4], R155 ;  /* 0x0006e49b01007387 */ /* 0x000fe40000100800 */
[----:B------:R-:W-:Y:S01]  /*1810*/  @!P4 IMAD.IADD R16, R16, 0x1, -R3 ;  /* 0x000000011010c824 */ /* 0x000fe200078e0a03 */
[C---:B------:R-:W-:Y:S01]  /*1820*/  ISETP.GT.U32.AND P4, PT, R3.reuse, R28, PT ;  /* 0x0000001c0300720c */ /* 0x040fe20003f84070 */
[----:B------:R-:W-:Y:S01]  /*1830*/  VIADD R150, R0, 0x16 ;  /* 0x0000001600967836 */ /* 0x000fe20000000000 */
[----:B------:R-:W-:Y:S01]  /*1840*/  STL [R1+0x6e0], R154 ;  /* 0x0006e09a01007387 */ /* 0x000fe20000100800 */
[----:B------:R-:W-:-:S02]  /*1850*/  IMAD R40, R3, R15, R40 ;  /* 0x0000000f03287224 */ /* 0x000fc400078e0228 */
[----:B------:R-:W-:Y:S01]  /*1860*/  VIADD R151, R0, 0x15 ;  /* 0x0000001500977836 */ /* 0x000fe20000000000 */
[----:B------:R-:W-:Y:S01]  /*1870*/  IABS R50, R150 ;  /* 0x0000009600327213 */ /* 0x000fe20000000000 */
[----:B------:R-:W-:Y:S02]  /*1880*/  IMAD.MOV R9, RZ, RZ, -R9 ;  /* 0x000000ffff097224 */ /* 0x000fe400078e0a09 */
[--C-:B------:R-:W-:Y:S01]  /*1890*/  @!P5 IMAD.IADD R18, R18, 0x1, -R3.reuse ;  /* 0x000000011212d824 */ /* 0x100fe200078e0a03 */
[C---:B------:R-:W-:Y:S01]  /*18a0*/  ISETP.GT.U32.AND P5, PT, R3.reuse, R32, PT ;  /* 0x000000200300720c */ /* 0x040fe20003fa4070 */
[--C-:B------:R-:W-:Y:S01]  /*18b0*/  @!P1 IMAD.IADD R24, R24, 0x1, -R3.reuse ;  /* 0x0000000118189824 */ /* 0x100fe200078e0a03 */
[C---:B------:R-:W-:Y:S01]  /*18c0*/  ISETP.GT.U32.AND P1, PT, R3.reuse, R38, PT ;  /* 0x000000260300720c */ /* 0x040fe20003f24070 */
[--C-:B------:R-:W-:Y:S01]  /*18d0*/  @!P2 IMAD.IADD R26, R26, 0x1, -R3.reuse ;  /* 0x000000011a1aa824 */ /* 0x100fe200078e0a03 */
[----:B------:R-:W-:Y:S01]  /*18e0*/  IABS R48, R151 ;  /* 0x0000009700307213 */ /* 0x000fe20000000000 */
[C---:B------:R-:W-:Y:S01]  /*18f0*/  IMAD R44, R3.reuse, R9, R44 ;  /* 0x00000009032c7224 */ /* 0x040fe200078e022c */
[----:B------:R-:W-:Y:S01]  /*1900*/  ISETP.GT.U32.AND P2, PT, R3, R40, PT ;  /* 0x000000280300720c */ /* 0x000fe20003f44070 */
[----:B------:R-:W-:Y:S01]  /*1910*/  IMAD.HI.U32 R9, R5, R54, RZ ;  /* 0x0000003605097227 */ /* 0x000fe200078e00ff */
[----:B------:R-:W-:Y:S03]  /*1920*/  STL [R1+0x6dc], R151 ;  /* 0x0006dc9701007387 */ /* 0x000fe60000100800 */
[--C-:B------:R-:W-:Y:S01]  /*1930*/  @!P6 IMAD.IADD R132, R132, 0x1, -R3.reuse ;  /* 0x000000018484e824 */ /* 0x100fe200078e0a03 */
[C---:B------:R-:W-:Y:S01]  /*1940*/  ISETP.GT.U32.AND P6, PT, R3.reuse, R30, PT ;  /* 0x0000001e0300720c */ /* 0x040fe20003fc4070 */
[--C-:B------:R-:W-:Y:S01]  /*1950*/  @!P0 IMAD.IADD R22, R22, 0x1, -R3.reuse ;  /* 0x0000000116168824 */ /* 0x100fe200078e0a03 */
[C---:B------:R-:W-:Y:S01]  /*1960*/  ISETP.GT.U32.AND P0, PT, R3.reuse, R36, PT ;  /* 0x000000240300720c */ /* 0x040fe20003f04070 */
[----:B------:R-:W-:Y:S01]  /*1970*/  @!P3 IMAD.IADD R20, R20, 0x1, -R3 ;  /* 0x000000011414b824 */ /* 0x000fe200078e0a03 */
[----:B------:R-:W-:Y:S01]  /*1980*/  ISETP.GT.U32.AND P3, PT, R3, R34, PT ;  /* 0x000000220300720c */ /* 0x000fe20003f64070 */
[C---:B------:R-:W-:Y:S01]  /*1990*/  IMAD.HI.U32 R15, R5.reuse, R50, RZ ;  /* 0x00000032050f7227 */ /* 0x040fe200078e00ff */
[----:B------:R-:W-:Y:S03]  /*19a0*/  STL [R1+0x6c8], R150 ;  /* 0x0006c89601007387 */ /* 0x000fe60000100800 */
[----:B------:R-:W-:Y:S01]  /*19b0*/  IMAD.HI.U32 R13, R5, R48, RZ ;  /* 0x00000030050d7227 */ /* 0x000fe200078e00ff */
[----:B------:R-:W-:Y:S03]  /*19c0*/  STL [R1+0x6c4], R149 ;  /* 0x0006c49501007387 */ /* 0x000fe60000100800 */
[----:B------:R-:W-:Y:S01]  /*19d0*/  IMAD.MOV R9, RZ, RZ, -R9 ;  /* 0x000000ffff097224 */ /* 0x000fe200078e0a09 */
[----:B------:R-:W-:Y:S01]  /*19e0*/  STL [R1+0x6c0], R148 ;  /* 0x0006c09401007387 */ /* 0x000fe20000100800 */
[----:B------:R-:W-:Y:S01]  /*19f0*/  @!P4 IMAD.IADD R28, R28, 0x1, -R3 ;  /* 0x000000011c1cc824 */ /* 0x000fe200078e0a03 */
[----:B------:R-:W-:Y:S01]  /*1a00*/  ISETP.GT.U32.AND P4, PT, R3, R42, PT ;  /* 0x0000002a0300720c */ /* 0x000fe20003f84070 */
[----:B------:R-:W-:Y:S01]  /*1a10*/  IMAD.MOV R15, RZ, RZ, -R15 ;  /* 0x000000ffff0f7224 */ /* 0x000fe200078e0a0f */
[----:B------:R-:W-:Y:S01]  /*1a20*/  STL [R1+0x6bc], R147 ;  /* 0x0006bc9301007387 */ /* 0x000fe20000100800 */
[----:B------:R-:W-:-:S02]  /*1a30*/  IMAD.MOV R13, RZ, RZ, -R13 ;  /* 0x000000ffff0d7224 */ /* 0x000fc400078e0a0d */
[C---:B------:R-:W-:Y:S01]  /*1a40*/  IMAD R54, R3.reuse, R9, R54 ;  /* 0x0000000903367224 */ /* 0x040fe200078e0236 */
[----:B------:R-:W-:Y:S01]  /*1a50*/  STL [R1+0x6b8], R146 ;  /* 0x0006b89201007387 */ /* 0x000fe20000100800 */
[--C-:B------:R-:W-:Y:S01]  /*1a60*/  @!P5 IMAD.IADD R32, R32, 0x1, -R3.reuse ;  /* 0x000000012020d824 */ /* 0x100fe200078e0a03 */
[C---:B------:R-:W-:Y:S01]  /*1a70*/  ISETP.GT.U32.AND P5, PT, R3.reuse, R46, PT ;  /* 0x0000002e0300720c */ /* 0x040fe20003fa4070 */
[--C-:B------:R-:W-:Y:S01]  /*1a80*/  @!P1 IMAD.IADD R38, R38, 0x1, -R3.reuse ;  /* 0x0000000126269824 */ /* 0x100fe200078e0a03 */
[C---:B------:R-:W-:Y:S01]  /*1a90*/  ISETP.GT.U32.AND P1, PT, R3.reuse, R52, PT ;  /* 0x000000340300720c */ /* 0x040fe20003f24070 */
[C---:B------:R-:W-:Y:S02]  /*1aa0*/  IMAD R50, R3.reuse, R15, R50 ;  /* 0x0000000f03327224 */ /* 0x040fe400078e0232 */
[C---:B------:R-:W-:Y:S01]  /*1ab0*/  IMAD R48, R3.reuse, R13, R48 ;  /* 0x0000000d03307224 */ /* 0x040fe200078e0230 */
[----:B------:R-:W-:Y:S01]  /*1ac0*/  @!P4 IADD3 R42, R42, -R3, RZ ;  /* 0x800000032a2ac210 */ /* 0x000fe20007ffe0ff */
[--C-:B------:R-:W-:Y:S01]  /*1ad0*/  @!P2 IMAD.IADD R40, R40, 0x1, -R3.reuse ;  /* 0x000000012828a824 */ /* 0x100fe200078e0a03 */
[C---:B------:R-:W-:Y:S01]  /*1ae0*/  ISETP.GT.U32.AND P2, PT, R3.reuse, R54, PT ;  /* 0x000000360300720c */ /* 0x040fe20003f44070 */
[--C-:B------:R-:W-:Y:S01]  /*1af0*/  @!P6 IMAD.IADD R30, R30, 0x1, -R3.reuse ;  /* 0x000000011e1ee824 */ /* 0x100fe200078e0a03 */
[C---:B------:R-:W-:Y:S01]  /*1b00*/  ISETP.GT.U32.AND P6, PT, R3.reuse, R44, PT ;  /* 0x0000002c0300720c */ /* 0x040fe20003fc4070 */
[--C-:B------:R-:W-:Y:S01]  /*1b10*/  @!P0 IMAD.IADD R36, R36, 0x1, -R3.reuse ;  /* 0x0000000124248824 */ /* 0x100fe200078e0a03 */
[C---:B------:R-:W-:Y:S01]  /*1b20*/  ISETP.GT.U32.AND P0, PT, R3.reuse, R50, PT ;  /* 0x000000320300720c */ /* 0x040fe20003f04070 */
[--C-:B------:R-:W-:Y:S01]  /*1b30*/  @!P3 IMAD.IADD R34, R34, 0x1, -R3.reuse ;  /* 0x000000012222b824 */ /* 0x100fe200078e0a03 */
[C---:B------:R-:W-:Y:S01]  /*1b40*/  ISETP.GT.U32.AND P3, PT, R3.reuse, R48, PT ;  /* 0x000000300300720c */ /* 0x040fe20003f64070 */
[----:B------:R-:W-:Y:S01]  /*1b50*/  VIADD R145, R0, 0x1b ;  /* 0x0000001b00917836 */ /* 0x000fe20000000000 */
[C---:B------:R-:W-:Y:S01]  /*1b60*/  ISETP.GT.U32.AND P4, PT, R3.reuse, R56, PT ;  /* 0x000000380300720c */ /* 0x040fe20003f84070 */
[--C-:B------:R-:W-:Y:S01]  /*1b70*/  @!P5 IMAD.IADD R46, R46, 0x1, -R3.reuse ;  /* 0x000000012e2ed824 */ /* 0x100fe200078e0a03 */
[C---:B------:R-:W-:Y:S01]  /*1b80*/  ISETP.GT.U32.AND P5, PT, R3.reuse, R34, PT ;  /* 0x000000220300720c */ /* 0x040fe20003fa4070 */
[--C-:B------:R-:W-:Y:S01]  /*1b90*/  @!P1 IMAD.IADD R52, R52, 0x1, -R3.reuse ;  /* 0x0000000134349824 */ /* 0x100fe200078e0a03 */
[C---:B------:R-:W-:Y:S01]  /*1ba0*/  ISETP.GT.U32.AND P1, PT, R3.reuse, R40, PT ;  /* 0x000000280300720c */ /* 0x040fe20003f24070 */
[--C-:B------:R-:W-:Y:S01]  /*1bb0*/  @!P2 IMAD.IADD R54, R54, 0x1, -R3.reuse ;  /* 0x000000013636a824 */ /* 0x100fe200078e0a03 */
[C---:B------:R-:W-:Y:S01]  /*1bc0*/  ISETP.GT.U32.AND P2, PT, R3.reuse, R42, PT ;  /* 0x0000002a0300720c */ /* 0x040fe20003f44070 */
[--C-:B------:R-:W-:Y:S01]  /*1bd0*/  @!P6 IMAD.IADD R44, R44, 0x1, -R3.reuse ;  /* 0x000000012c2ce824 */ /* 0x100fe200078e0a03 */
[----:B------:R-:W-:Y:S01]  /*1be0*/  IABS R60, R145 ;  /* 0x00000091003c7213 */ /* 0x000fe20000000000 */
[--C-:B------:R-:W-:Y:S01]  /*1bf0*/  @!P0 IMAD.IADD R50, R50, 0x1, -R3.reuse ;  /* 0x0000000132328824 */ /* 0x100fe200078e0a03 */
[C---:B------:R-:W-:Y:S01]  /*1c00*/  ISETP.GT.U32.AND P0, PT, R3.reuse, R38, PT ;  /* 0x000000260300720c */ /* 0x040fe20003f04070 */
[----:B------:R-:W-:Y:S01]  /*1c10*/  @!P3 IMAD.IADD R48, R48, 0x1, -R3 ;  /* 0x000000013030b824 */ /* 0x000fe200078e0a03 */
[C---:B------:R-:W-:Y:S01]  /*1c20*/  ISETP.GT.U32.AND P3, PT, R3.reuse, R36, PT ;  /* 0x000000240300720c */ /* 0x040fe20003f64070 */
[C---:B------:R-:W-:Y:S01]  /*1c30*/  VIADD R141, R0.reuse, 0x1f ;  /* 0x0000001f008d7836 */ /* 0x040fe20000000000 */
[----:B------:R-:W-:Y:S01]  /*1c40*/  ISETP.GT.U32.AND P6, PT, R3, R32, PT ;  /* 0x000000200300720c */ /* 0x000fe20003fc4070 */
[----:B------:R-:W-:Y:S01]  /*1c50*/  VIADD R140, R0, 0x20 ;  /* 0x00000020008c7836 */ /* 0x000fe20000000000 */
[----:B------:R-:W-:Y:S01]  /*1c60*/  STL [R1+0x6b4], R145 ;  /* 0x0006b49101007387 */ /* 0x000fe20000100800 */
[----:B------:R-:W-:Y:S01]  /*1c70*/  IMAD.HI.U32 R13, R5, R58, RZ ;  /* 0x0000003a050d7227 */ /* 0x000fe200078e00ff */
[----:B------:R-:W-:-:S02]  /*1c80*/  IABS R68, R141 ;  /* 0x0000008d00447213 */ /* 0x000fc40000000000 */
[----:B------:R-:W-:Y:S01]  /*1c90*/  IABS R70, R140 ;  /* 0x0000008c00467213 */ /* 0x000fe20000000000 */
[----:B------:R-:W-:Y:S01]  /*1ca0*/  IMAD.HI.U32 R15, R5, R60, RZ ;  /* 0x0000003c050f7227 */ /* 0x000fe200078e00ff */
[----:B------:R-:W-:Y:S03]  /*1cb0*/  STL [R1+0x6b0], R144 ;  /* 0x0006b09001007387 */ /* 0x000fe60000100800 */
[----:B------:R-:W-:Y:S01]  /*1cc0*/  @!P4 IMAD.IADD R56, R56, 0x1, -R3 ;  /* 0x000000013838c824 */ /* 0x000fe200078e0a03 */
[C---:B------:R-:W-:Y:S01]  /*1cd0*/  ISETP.GT.U32.AND P4, PT, R3.reuse, R44, PT ;  /* 0x0000002c0300720c */ /* 0x040fe20003f84070 */
[----:B------:R-:W-:Y:S02]  /*1ce0*/  VIADD R143, R0, 0x1d ;  /* 0x0000001d008f7836 */ /* 0x000fe40000000000 */
[----:B------:R-:W-:Y:S02]  /*1cf0*/  IMAD.MOV R13, RZ, RZ, -R13 ;  /* 0x000000ffff0d7224 */ /* 0x000fe400078e0a0d */
[----:B------:R-:W-:Y:S01]  /*1d00*/  IMAD.MOV R15, RZ, RZ, -R15 ;  /* 0x000000ffff0f7224 */ /* 0x000fe200078e0a0f */
[----:B------:R-:W-:Y:S01]  /*1d10*/  IABS R64, R143 ;  /* 0x0000008f00407213 */ /* 0x000fe20000000000 */
[--C-:B------:R-:W-:Y:S01]  /*1d20*/  @!P5 IMAD.IADD R34, R34, 0x1, -R3.reuse ;  /* 0x000000012222d824 */ /* 0x100fe200078e0a03 */
[C---:B------:R-:W-:Y:S01]  /*1d30*/  ISETP.GT.U32.AND P5, PT, R3.reuse, R46, PT ;  /* 0x0000002e0300720c */ /* 0x040fe20003fa4070 */
[--C-:B------:R-:W-:Y:S01]  /*1d40*/  @!P1 IMAD.IADD R40, R40, 0x1, -R3.reuse ;  /* 0x0000000128289824 */ /* 0x100fe200078e0a03 */
[C---:B------:R-:W-:Y:S01]  /*1d50*/  ISETP.GT.U32.AND P1, PT, R3.reuse, R52, PT ;  /* 0x000000340300720c */ /* 0x040fe20003f24070 */
[----:B------:R-:W-:Y:S01]  /*1d60*/  @!P2 IMAD.IADD R42, R42, 0x1, -R3 ;  /* 0x000000012a2aa824 */ /* 0x000fe200078e0a03 */
[C---:B------:R-:W-:Y:S01]  /*1d70*/  ISETP.GT.U32.AND P2, PT, R3.reuse, R54, PT ;  /* 0x000000360300720c */ /* 0x040fe20003f44070 */
[C---:B------:R-:W-:Y:S01]  /*1d80*/  IMAD R58, R3.reuse, R13, R58 ;  /* 0x0000000d033a7224 */ /* 0x040fe200078e023a */
[----:B------:R4:W-:Y:S01]  /*1d90*/  STL [R1+0x6ac], R143 ;  /* 0x0006ac8f01007387 */ /* 0x0009e20000100800 */
[----:B------:R-:W-:-:S02]  /*1da0*/  IMAD R60, R3, R15, R60 ;  /* 0x0000000f033c7224 */ /* 0x000fc400078e023c */
[C---:B------:R-:W-:Y:S01]  /*1db0*/  IMAD.HI.U32 R13, R5.reuse, R68, RZ ;  /* 0x00000044050d7227 */ /* 0x040fe200078e00ff */
[----:B------:R-:W-:Y:S03]  /*1dc0*/  STL [R1+0x6a8], R142 ;  /* 0x0006a88e01007387 */ /* 0x000fe60000100800 */
[----:B------:R-:W-:Y:S01]  /*1dd0*/  IMAD.HI.U32 R15, R5, R70, RZ ;  /* 0x00000046050f7227 */ /* 0x000fe200078e00ff */
[----:B------:R-:W-:Y:S03]  /*1de0*/  STL [R1+0x6a4], R141 ;  /* 0x0006a48d01007387 */ /* 0x000fe60000100800 */
[C---:B------:R-:W-:Y:S01]  /*1df0*/  VIADD R138, R0.reuse, 0x22 ;  /* 0x00000022008a7836 */ /* 0x040fe20000000000 */
[----:B------:R-:W-:Y:S01]  /*1e00*/  IADD3 R15, -R15, RZ, RZ ;  /* 0x000000ff0f0f7210 */ /* 0x000fe20007ffe1ff */
[----:B------:R-:W-:Y:S01]  /*1e10*/  VIADD R135, R0, 0x25 ;  /* 0x0000002500877836 */ /* 0x000fe20000000000 */
[----:B------:R-:W-:Y:S01]  /*1e20*/  STL [R1+0x6a0], R140 ;  /* 0x0006a08c01007387 */ /* 0x000fe20000100800 */
[--C-:B------:R-:W-:Y:S01]  /*1e30*/  @!P0 IMAD.IADD R38, R38, 0x1, -R3.reuse ;  /* 0x0000000126268824 */ /* 0x100fe200078e0a03 */
[----:B------:R-:W-:Y:S01]  /*1e40*/  ISETP.GT.U32.AND P0, PT, R3, R50, PT ;  /* 0x000000320300720c */ /* 0x000fe20003f04070 */
[----:B------:R-:W-:Y:S01]  /*1e50*/  IMAD.HI.U32 R9, R5, R64, RZ ;  /* 0x0000004005097227 */ /* 0x000fe200078e00ff */
[----:B------:R-:W-:Y:S01]  /*1e60*/  IABS R74, R138 ;  /* 0x0000008a004a7213 */ /* 0x000fe20000000000 */
[----:B------:R-:W-:Y:S01]  /*1e70*/  STL [R1+0x69c], R139 ;  /* 0x00069c8b01007387 */ /* 0x000fe20000100800 */
[----:B------:R-:W-:Y:S01]  /*1e80*/  IABS R80, R135 ;  /* 0x0000008700507213 */ /* 0x000fe20000000000 */
[----:B------:R-:W-:Y:S01]  /*1e90*/  @!P3 IMAD.IADD R36, R36, 0x1, -R3 ;  /* 0x000000012424b824 */ /* 0x000fe200078e0a03 */
[C---:B------:R-:W-:Y:S01]  /*1ea0*/  ISETP.GT.U32.AND P3, PT, R3.reuse, R56, PT ;  /* 0x000000380300720c */ /* 0x040fe20003f64070 */
[----:B------:R-:W-:Y:S01]  /*1eb0*/  IMAD.MOV R13, RZ, RZ, -R13 ;  /* 0x000000ffff0d7224 */ /* 0x000fe200078e0a0d */
[----:B------:R-:W-:Y:S01]  /*1ec0*/  STL [R1+0x698], R138 ;  /* 0x0006988a01007387 */ /* 0x000fe20000100800 */
[--C-:B------:R-:W-:Y:S01]  /*1ed0*/  @!P6 IMAD.IADD R32, R32, 0x1, -R3.reuse ;  /* 0x000000012020e824 */ /* 0x100fe200078e0a03 */
[C---:B------:R-:W-:Y:S01]  /*1ee0*/  ISETP.GT.U32.AND P6, PT, R3.reuse, R48, PT ;  /* 0x000000300300720c */ /* 0x040fe20003fc4070 */
[----:B------:R-:W-:Y:S01]  /*1ef0*/  @!P4 IMAD.IADD R44, R44, 0x1, -R3 ;  /* 0x000000012c2cc824 */ /* 0x000fe200078e0a03 */
[----:B------:R-:W-:Y:S01]  /*1f00*/  ISETP.GT.U32.AND P4, PT, R3, R58, PT ;  /* 0x0000003a0300720c */ /* 0x000fe20003f84070 */
[----:B------:R-:W-:Y:S01]  /*1f10*/  IMAD.MOV R9, RZ, RZ, -R9 ;  /* 0x000000ffff097224 */ /* 0x000fe200078e0a09 */
[----:B------:R4:W-:Y:S01]  /*1f20*/  STL [R1+0x694], R137 ;  /* 0x0006948901007387 */ /* 0x0009e20000100800 */
[----:B------:R-:W-:-:S02]  /*1f30*/  VIADD R136, R0, 0x24 ;  /* 0x0000002400887836 */ /* 0x000fc40000000000 */
[C---:B------:R-:W-:Y:S02]  /*1f40*/  IMAD R68, R3.reuse, R13, R68 ;  /* 0x0000000d03447224 */ /* 0x040fe400078e0244 */
[--C-:B------:R-:W-:Y:S01]  /*1f50*/  @!P5 IMAD.IADD R46, R46, 0x1, -R3.reuse ;  /* 0x000000012e2ed824 */ /* 0x100fe200078e0a03 */
[C---:B------:R-:W-:Y:S01]  /*1f60*/  ISETP.GT.U32.AND P5, PT, R3.reuse, R60, PT ;  /* 0x0000003c0300720c */ /* 0x040fe20003fa4070 */
[----:B------:R-:W-:Y:S01]  /*1f70*/  @!P1 IMAD.IADD R52, R52, 0x1, -R3 ;  /* 0x0000000134349824 */ /* 0x000fe200078e0a03 */
[C---:B------:R-:W-:Y:S01]  /*1f80*/  ISETP.GT.U32.AND P1, PT, R3.reuse, R66, PT ;  /* 0x000000420300720c */ /* 0x040fe20003f24070 */
[C---:B------:R-:W-:Y:S01]  /*1f90*/  IMAD R64, R3.reuse, R9, R64 ;  /* 0x0000000903407224 */ /* 0x040fe200078e0240 */
[----:B------:R-:W-:Y:S01]  /*1fa0*/  IABS R78, R136 ;  /* 0x00000088004e7213 */ /* 0x000fe20000000000 */
[----:B------:R-:W-:Y:S01]  /*1fb0*/  IMAD R70, R3, R15, R70 ;  /* 0x0000000f03467224 */ /* 0x000fe200078e0246 */
[----:B------:R-:W-:Y:S01]  /*1fc0*/  @!P6 IADD3 R48, R48, -R3, RZ ;  /* 0x800000033030e210 */ /* 0x000fe20007ffe0ff */
[----:B------:R-:W-:Y:S01]  /*1fd0*/  IMAD.HI.U32 R9, R5, R74, RZ ;  /* 0x0000004a05097227 */ /* 0x000fe200078e00ff */
[----:B------:R-:W-:Y:S01]  /*1fe0*/  ISETP.GT.U32.AND P6, PT, R3, R62, PT ;  /* 0x0000003e0300720c */ /* 0x000fe20003fc4070 */
[----:B------:R-:W-:Y:S02]  /*1ff0*/  STL [R1+0x690], R136 ;  /* 0x0006908801007387 */ /* 0x000fe40000100800 */
[----:B------:R-:W-:-:S02]  /*2000*/  IMAD.HI.U32 R15, R5, R80, RZ ;  /* 0x00000050050f7227 */ /* 0x000fc400078e00ff */
[----:B------:R-:W-:Y:S02]  /*2010*/  STL [R1+0x68c], R135 ;  /* 0x00068c8701007387 */ /* 0x000fe40000100800 */
[----:B------:R-:W-:Y:S01]  /*2020*/  @!P2 IMAD.IADD R54, R54, 0x1, -R3 ;  /* 0x000000013636a824 */ /* 0x000fe200078e0a03 */
[C---:B------:R-:W-:Y:S01]  /*2030*/  ISETP.GT.U32.AND P2, PT, R3.reuse, R68, PT ;  /* 0x000000440300720c */ /* 0x040fe20003f44070 */
[----:B------:R-:W-:Y:S01]  /*2040*/  IMAD.MOV R9, RZ, RZ, -R9 ;  /* 0x000000ffff097224 */ /* 0x000fe200078e0a09 */
[----:B------:R-:W-:Y:S01]  /*2050*/  STL [R1+0x688], R134 ;  /* 0x0006888601007387 */ /* 0x000fe20000100800 */
[----:B------:R-:W-:Y:S02]  /*2060*/  IMAD.MOV R15, RZ, RZ, -R15 ;  /* 0x000000ffff0f7224 */ /* 0x000fe400078e0a0f */
[--C-:B------:R-:W-:Y:S01]  /*2070*/  @!P0 IMAD.IADD R50, R50, 0x1, -R3.reuse ;  /* 0x0000000132328824 */ /* 0x100fe200078e0a03 */
[C---:B------:R-:W-:Y:S01]  /*2080*/  ISETP.GT.U32.AND P0, PT, R3.reuse, R64, PT ;  /* 0x000000400300720c */ /* 0x040fe20003f04070 */
[----:B------:R-:W-:Y:S01]  /*2090*/  @!P3 IMAD.IADD R56, R56, 0x1, -R3 ;  /* 0x000000013838b824 */ /* 0x000fe200078e0a03 */
[----:B------:R-:W-:Y:S01]  /*20a0*/  ISETP.GT.U32.AND P3, PT, R3, R70, PT ;  /* 0x000000460300720c */ /* 0x000fe20003f64070 */
[----:B------:R-:W-:-:S04]  /*20b0*/  IMAD.HI.U32 R13, R5, R78, RZ ;  /* 0x0000004e050d7227 */ /* 0x000fc800078e00ff */
[C---:B------:R-:W-:Y:S02]  /*20c0*/  IMAD R74, R3.reuse, R9, R74 ;  /* 0x00000009034a7224 */ /* 0x040fe400078e024a */
[C---:B------:R-:W-:Y:S02]  /*20d0*/  IMAD R80, R3.reuse, R15, R80 ;  /* 0x0000000f03507224 */ /* 0x040fe400078e0250 */
[----:B------:R-:W-:Y:S01]  /*20e0*/  @!P4 IMAD.IADD R58, R58, 0x1, -R3 ;  /* 0x000000013a3ac824 */ /* 0x000fe200078e0a03 */
[C---:B------:R-:W-:Y:S01]  /*20f0*/  ISETP.GT.U32.AND P4, PT, R3.reuse, R72, PT ;  /* 0x000000480300720c */ /* 0x040fe20003f84070 */
[----:B------:R-:W-:Y:S02]  /*2100*/  IMAD.MOV R13, RZ, RZ, -R13 ;  /* 0x000000ffff0d7224 */ /* 0x000fe400078e0a0d */
[--C-:B------:R-:W-:Y:S01]  /*2110*/  @!P5 IMAD.IADD R60, R60, 0x1, -R3.reuse ;  /* 0x000000013c3cd824 */ /* 0x100fe200078e0a03 */
[C---:B------:R-:W-:Y:S01]  /*2120*/  ISETP.GT.U32.AND P5, PT, R3.reuse, R74, PT ;  /* 0x0000004a0300720c */ /* 0x040fe20003fa4070 */
[----:B------:R-:W-:Y:S01]  /*2130*/  @!P1 IMAD.IADD R66, R66, 0x1, -R3 ;  /* 0x0000000142429824 */ /* 0x000fe200078e0a03 */
[C---:B------:R-:W-:Y:S01]  /*2140*/  ISETP.GT.U32.AND P1, PT, R3.reuse, R80, PT ;  /* 0x000000500300720c */ /* 0x040fe20003f24070 */
[----:B------:R-:W-:-:S02]  /*2150*/  IMAD R78, R3, R13, R78 ;  /* 0x0000000d034e7224 */ /* 0x000fc400078e024e */
[--C-:B------:R-:W-:Y:S01]  /*2160*/  @!P2 IMAD.IADD R68, R68, 0x1, -R3.reuse ;  /* 0x000000014444a824 */ /* 0x100fe200078e0a03 */
[C---:B------:R-:W-:Y:S01]  /*2170*/  ISETP.GT.U32.AND P2, PT, R3.reuse, R82, PT ;  /* 0x000000520300720c */ /* 0x040fe20003f44070 */
[--C-:B------:R-:W-:Y:S01]  /*2180*/  @!P0 IMAD.IADD R64, R64, 0x1, -R3.reuse ;  /* 0x0000000140408824 */ /* 0x100fe200078e0a03 */
[C---:B------:R-:W-:Y:S01]  /*2190*/  ISETP.GT.U32.AND P0, PT, R3.reuse, R78, PT ;  /* 0x0000004e0300720c */ /* 0x040fe20003f04070 */
[--C-:B------:R-:W-:Y:S01]  /*21a0*/  @!P3 IMAD.IADD R70, R70, 0x1, -R3.reuse ;  /* 0x000000014646b824 */ /* 0x100fe200078e0a03 */
[C---:B------:R-:W-:Y:S01]  /*21b0*/  ISETP.GT.U32.AND P3, PT, R3.reuse, R58, PT ;  /* 0x0000003a0300720c */ /* 0x040fe20003f64070 */
[----:B------:R-:W-:Y:S02]  /*21c0*/  VIADD R133, R0, 0x27 ;  /* 0x0000002700857836 */ /* 0x000fe40000000000 */
[--C-:B------:R-:W-:Y:S01]  /*21d0*/  @!P6 IMAD.IADD R62, R62, 0x1, -R3.reuse ;  /* 0x000000013e3ee824 */ /* 0x100fe200078e0a03 */
[C---:B------:R-:W-:Y:S01]  /*21e0*/  ISETP.GT.U32.AND P6, PT, R3.reuse, R76, PT ;  /* 0x0000004c0300720c */ /* 0x040fe20003fc4070 */
[--C-:B------:R-:W-:Y:S01]  /*21f0*/  @!P4 IMAD.IADD R72, R72, 0x1, -R3.reuse ;  /* 0x000000014848c824 */ /* 0x100fe200078e0a03 */
[C---:B------:R-:W-:Y:S01]  /*2200*/  ISETP.GT.U32.AND P4, PT, R3.reuse, R60, PT ;  /* 0x0000003c0300720c */ /* 0x040fe20003f84070 */
[----:B------:R-:W-:Y:S01]  /*2210*/  VIADD R129, R0, 0x29 ;  /* 0x0000002900817836 */ /* 0x000fe20000000000 */
[----:B------:R-:W-:Y:S01]  /*2220*/  IABS R84, R133 ;  /* 0x0000008500547213 */ /* 0x000fe20000000000 */
[--C-:B------:R-:W-:Y:S01]  /*2230*/  @!P5 IMAD.IADD R74, R74, 0x1, -R3.reuse ;  /* 0x000000014a4ad824 */ /* 0x100fe200078e0a03 */
[----:B------:R-:W-:Y:S01]  /*2240*/  @!P1 IADD3 R80, R80, -R3, RZ ;  /* 0x8000000350509210 */ /* 0x000fe20007ffe0ff */
[--C-:B------:R-:W-:Y:S01]  /*2250*/  @!P2 IMAD.IADD R82, R82, 0x1, -R3.reuse ;  /* 0x000000015252a824 */ /* 0x100fe200078e0a03 */
[C---:B------:R-:W-:Y:S01]  /*2260*/  ISETP.GT.U32.AND P5, PT, R3.reuse, R62, PT ;  /* 0x0000003e0300720c */ /* 0x040fe20003fa4070 */
[C---:B------:R-:W-:Y:S01]  /*2270*/  VIADD R127, R0.reuse, 0x2a ;  /* 0x0000002a007f7836 */ /* 0x040fe20000000000 */
[----:B------:R-:W-:Y:S01]  /*2280*/  ISETP.GT.U32.AND P1, PT, R3, R68, PT ;  /* 0x000000440300720c */ /* 0x000fe20003f24070 */
[----:B------:R-:W-:Y:S01]  /*2290*/  IMAD.HI.U32 R9, R5, R84, RZ ;  /* 0x0000005405097227 */ /* 0x000fe200078e00ff */
[C---:B------:R-:W-:Y:S01]  /*22a0*/  ISETP.GT.U32.AND P2, PT, R3.reuse, R70, PT ;  /* 0x000000460300720c */ /* 0x040fe20003f44070 */
[----:B------:R-:W-:Y:S01]  /*22b0*/  STL [R1+0x684], R133 ;  /* 0x0006848501007387 */ /* 0x000fe20000100800 */
[----:B------:R-:W-:Y:S01]  /*22c0*/  IABS R88, R129 ;  /* 0x0000008100587213 */ /* 0x000fe20000000000 */
[----:B------:R-:W-:Y:S01]  /*22d0*/  VIADD R123, R0, 0x2c ;  /* 0x0000002c007b7836 */ /* 0x000fe20000000000 */
[----:B------:R-:W-:Y:S01]  /*22e0*/  IABS R90, R127 ;  /* 0x0000007f005a7213 */ /* 0x000fe20000000000 */
[--C-:B------:R-:W-:Y:S01]  /*22f0*/  @!P0 IMAD.IADD R78, R78, 0x1, -R3.reuse ;  /* 0x000000014e4e8824 */ /* 0x100fe200078e0a03 */
[C---:B------:R-:W-:Y:S01]  /*2300*/  ISETP.GT.U32.AND P0, PT, R3.reuse, R66, PT ;  /* 0x000000420300720c */ /* 0x040fe20003f04070 */
[----:B------:R-:W-:Y:S01]  /*2310*/  @!P3 IMAD.IADD R58, R58, 0x1, -R3 ;  /* 0x000000013a3ab824 */ /* 0x000fe200078e0a03 */
[----:B------:R-:W-:Y:S01]  /*2320*/  ISETP.GT.U32.AND P3, PT, R3, R72, PT ;  /* 0x000000480300720c */ /* 0x000fe20003f64070 */
[----:B------:R-:W-:Y:S01]  /*2330*/  IMAD.MOV R9, RZ, RZ, -R9 ;  /* 0x000000ffff097224 */ /* 0x000fe200078e0a09 */
[----:B------:R-:W-:Y:S01]  /*2340*/  IABS R94, R123 ;  /* 0x0000007b005e7213 */ /* 0x000fe20000000000 */
[----:B------:R-:W-:Y:S01]  /*2350*/  VIADD R119, R0, 0x2e ;  /* 0x0000002e00777836 */ /* 0x000fe20000000000 */
[----:B------:R-:W-:Y:S01]  /*2360*/  STL [R1+0x680], R131 ;  /* 0x0006808301007387 */ /* 0x000fe20000100800 */
[----:B------:R-:W-:-:S03]  /*2370*/  IMAD.HI.U32 R13, R5, R88, RZ ;  /* 0x00000058050d7227 */ /* 0x000fc600078e00ff */
[----:B------:R-:W-:Y:S01]  /*2380*/  IABS R98, R119 ;  /* 0x0000007700627213 */ /* 0x000fe20000000000 */
[--C-:B------:R-:W-:Y:S01]  /*2390*/  @!P6 IMAD.IADD R76, R76, 0x1, -R3.reuse ;  /* 0x000000014c4ce824 */ /* 0x100fe200078e0a03 */
[C---:B------:R-:W-:Y:S01]  /*23a0*/  ISETP.GT.U32.AND P6, PT, R3.reuse, R64, PT ;  /* 0x000000400300720c */ /* 0x040fe20003fc4070 */
[----:B------:R-:W-:Y:S01]  /*23b0*/  @!P4 IMAD.IADD R60, R60, 0x1, -R3 ;  /* 0x000000013c3cc824 */ /* 0x000fe200078e0a03 */
[C---:B------:R-:W-:Y:S01]  /*23c0*/  ISETP.GT.U32.AND P4, PT, R3.reuse, R74, PT ;  /* 0x0000004a0300720c */ /* 0x040fe20003f84070 */
[----:B------:R-:W-:Y:S01]  /*23d0*/  IMAD R84, R3, R9, R84 ;  /* 0x0000000903547224 */ /* 0x000fe200078e0254 */
[----:B------:R-:W-:Y:S01]  /*23e0*/  STL [R1+0x67c], R129 ;  /* 0x00067c8101007387 */ /* 0x000fe20000100800 */
[----:B------:R-:W-:Y:S02]  /*23f0*/  VIADD R117, R0, 0x2f ;  /* 0x0000002f00757836 */ /* 0x000fe40000000000 */
[----:B------:R-:W-:Y:S01]  /*2400*/  IMAD.HI.U32 R15, R5, R90, RZ ;  /* 0x0000005a050f7227 */ /* 0x000fe200078e00ff */
[----:B------:R-:W-:Y:S02]  /*2410*/  STL [R1+0x678], R127 ;  /* 0x0006787f01007387 */ /* 0x000fe40000100800 */
[----:B------:R-:W-:Y:S01]  /*2420*/  IABS R100, R117 ;  /* 0x0000007500647213 */ /* 0x000fe20000000000 */
[----:B------:R-:W-:Y:S01]  /*2430*/  IMAD.MOV R13, RZ, RZ, -R13 ;  /* 0x000000ffff0d7224 */ /* 0x000fe200078e0a0d */
[----:B------:R-:W-:Y:S01]  /*2440*/  STL [R1+0x674], R125 ;  /* 0x0006747d01007387 */ /* 0x000fe20000100800 */
[--C-:B------:R-:W-:Y:S01]  /*2450*/  @!P5 IMAD.IADD R62, R62, 0x1, -R3.reuse ;  /* 0x000000013e3ed824 */ /* 0x100fe200078e0a03 */
[C---:B------:R-:W-:Y:S01]  /*2460*/  ISETP.GT.U32.AND P5, PT, R3.reuse, R76, PT ;  /* 0x0000004c0300720c */ /* 0x040fe20003fa4070 */
[--C-:B------:R-:W-:Y:S01]  /*2470*/  @!P1 IMAD.IADD R68, R68, 0x1, -R3.reuse ;  /* 0x0000000144449824 */ /* 0x100fe200078e0a03 */
[----:B------:R-:W-:Y:S01]  /*2480*/  ISETP.GT.U32.AND P1, PT, R3, R80, PT ;  /* 0x000000500300720c */ /* 0x000fe20003f24070 */
[----:B------:R-:W-:Y:S01]  /*2490*/  IMAD.HI.U32 R9, R5, R94, RZ ;  /* 0x0000005e05097227 */ /* 0x000fe200078e00ff */
[----:B------:R-:W-:Y:S03]  /*24a0*/  STL [R1+0x670], R123 ;  /* 0x0006707b01007387 */ /* 0x000fe60000100800 */
[----:B------:R-:W-:Y:S01]  /*24b0*/  @!P2 IMAD.IADD R70, R70, 0x1, -R3 ;  /* 0x000000014646a824 */ /* 0x000fe200078e0a03 */
[C---:B------:R-:W-:Y:S01]  /*24c0*/  ISETP.GT.U32.AND P2, PT, R3.reuse, R84, PT ;  /* 0x000000540300720c */ /* 0x040fe20003f44070 */
[----:B------:R-:W-:Y:S01]  /*24d0*/  IMAD.MOV R15, RZ, RZ, -R15 ;  /* 0x000000ffff0f7224 */ /* 0x000fe200078e0a0f */
[----:B------:R-:W-:Y:S01]  /*24e0*/  STL [R1+0x66c], R121 ;  /* 0x00066c7901007387 */ /* 0x000fe20000100800 */
[----:B------:R-:W-:-:S02]  /*24f0*/  IMAD R88, R3, R13, R88 ;  /* 0x0000000d03587224 */ /* 0x000fc400078e0258 */
[----:B------:R-:W-:Y:S01]  /*2500*/  IMAD.HI.U32 R13, R5, R98, RZ ;  /* 0x00000062050d7227 */ /* 0x000fe200078e00ff */
[----:B------:R-:W-:Y:S03]  /*2510*/  STL [R1+0x668], R119 ;  /* 0x0006687701007387 */ /* 0x000fe60000100800 */
[----:B------:R-:W-:Y:S01]  /*2520*/  IMAD.MOV R9, RZ, RZ, -R9 ;  /* 0x000000ffff097224 */ /* 0x000fe200078e0a09 */
[----:B------:R4:W-:Y:S01]  /*2530*/  STL [R1+0x664], R117 ;  /* 0x0006647501007387 */ /* 0x0009e20000100800 */
[----:B------:R-:W-:Y:S02]  /*2540*/  VIADD R109, R0, 0x33 ;  /* 0x00000033006d7836 */ /* 0x000fe40000000000 */
[--C-:B------:R-:W-:Y:S01]  /*2550*/  @!P0 IMAD.IADD R66, R66, 0x1, -R3.reuse ;  /* 0x0000000142428824 */ /* 0x100fe200078e0a03 */
[C---:B------:R-:W-:Y:S01]  /*2560*/  ISETP.GT.U32.AND P0, PT, R3.reuse, R78, PT ;  /* 0x0000004e0300720c */ /* 0x040fe20003f04070 */
[----:B------:R-:W-:Y:S01]  /*2570*/  @!P3 IMAD.IADD R72, R72, 0x1, -R3 ;  /* 0x000000014848b824 */ /* 0x000fe200078e0a03 */
[C---:B------:R-:W-:Y:S01]  /*2580*/  ISETP.GT.U32.AND P3, PT, R3.reuse, R86, PT ;  /* 0x000000560300720c */ /* 0x040fe20003f64070 */
[----:B------:R-:W-:Y:S01]  /*2590*/  IMAD R90, R3, R15, R90 ;  /* 0x0000000f035a7224 */ /* 0x000fe200078e025a */
[----:B------:R-:W-:Y:S01]  /*25a0*/  IABS R108, R109 ;  /* 0x0000006d006c7213 */ /* 0x000fe20000000000 */
[----:B------:R-:W-:Y:S01]  /*25b0*/  IMAD.HI.U32 R15, R5, R100, RZ ;  /* 0x00000064050f7227 */ /* 0x000fe200078e00ff */
[----:B------:R-:W-:Y:S01]  /*25c0*/  @!P2 IADD3 R84, R84, -R3, RZ ;  /* 0x800000035454a210 */ /* 0x000fe20007ffe0ff */
[----:B------:R-:W-:Y:S02]  /*25d0*/  STL [R1+0x660], R115 ;  /* 0x0006607301007387 */ /* 0x000fe40000100800 */
[----:B------:R-:W-:-:S02]  /*25e0*/  IMAD.MOV R13, RZ, RZ, -R13 ;  /* 0x000000ffff0d7224 */ /* 0x000fc400078e0a0d */
[C---:B------:R-:W-:Y:S01]  /*25f0*/  IMAD R94, R3.reuse, R9, R94 ;  /* 0x00000009035e7224 */ /* 0x040fe200078e025e */
[----:B------:R4:W-:Y:S01]  /*2600*/  STL [R1+0x65c], R113 ;  /* 0x00065c7101007387 */ /* 0x0009e20000100800 */
[--C-:B------:R-:W-:Y:S01]  /*2610*/  @!P6 IMAD.IADD R64, R64, 0x1, -R3.reuse ;  /* 0x000000014040e824 */ /* 0x100fe200078e0a03 */
[C---:B------:R-:W-:Y:S01]  /*2620*/  ISETP.GT.U32.AND P6, PT, R3.reuse, R82, PT ;  /* 0x000000520300720c */ /* 0x040fe20003fc4070 */
[----:B------:R-:W-:Y:S01]  /*2630*/  @!P4 IMAD.IADD R74, R74, 0x1, -R3 ;  /* 0x000000014a4ac824 */ /* 0x000fe200078e0a03 */
[C---:B------:R-:W-:Y:S01]  /*2640*/  ISETP.GT.U32.AND P4, PT, R3.reuse, R88, PT ;  /* 0x000000580300720c */ /* 0x040fe20003f84070 */
[----:B------:R-:W-:Y:S01]  /*2650*/  IMAD.MOV R15, RZ, RZ, -R15 ;  /* 0x000000ffff0f7224 */ /* 0x000fe200078e0a0f */
[----:B------:R-:W-:Y:S01]  /*2660*/  STL [R1+0x658], R111 ;  /* 0x0006586f01007387 */ /* 0x000fe20000100800 */
[C---:B------:R-:W-:Y:S02]  /*2670*/  IMAD R98, R3.reuse, R13, R98 ;  /* 0x0000000d03627224 */ /* 0x040fe400078e0262 */
[--C-:B------:R-:W-:Y:S01]  /*2680*/  @!P5 IMAD.IADD R76, R76, 0x1, -R3.reuse ;  /* 0x000000014c4cd824 */ /* 0x100fe200078e0a03 */
[C---:B------:R-:W-:Y:S01]  /*2690*/  ISETP.GT.U32.AND P5, PT, R3.reuse, R90, PT ;  /* 0x0000005a0300720c */ /* 0x040fe20003fa4070 */
[----:B------:R-:W-:Y:S01]  /*26a0*/  @!P1 IMAD.IADD R80, R80, 0x1, -R3 ;  /* 0x0000000150509824 */ /* 0x000fe200078e0a03 */
[----:B------:R-:W-:Y:S01]  /*26b0*/  ISETP.GT.U32.AND P1, PT, R3, R94, PT ;  /* 0x0000005e0300720c */ /* 0x000fe20003f24070 */
[----:B------:R-:W-:Y:S01]  /*26c0*/  IMAD.HI.U32 R9, R5, R104, RZ ;  /* 0x0000006805097227 */ /* 0x000fe200078e00ff */
[----:B------:R-:W-:Y:S01]  /*26d0*/  ISETP.GT.U32.AND P2, PT, R3, R98, PT ;  /* 0x000000620300720c */ /* 0x000fe20003f44070 */
[----:B------:R-:W-:Y:S02]  /*26e0*/  STL [R1+0x654], R109 ;  /* 0x0006546d01007387 */ /* 0x000fe40000100800 */
[----:B------:R-:W-:-:S04]  /*26f0*/  IMAD.HI.U32 R13, R5, R108, RZ ;  /* 0x0000006c050d7227 */ /* 0x000fc800078e00ff */
[C---:B------:R-:W-:Y:S02]  /*2700*/  IMAD R100, R3.reuse, R15, R100 ;  /* 0x0000000f03647224 */ /* 0x040fe400078e0264 */
[----:B------:R-:W-:Y:S02]  /*2710*/  IMAD.MOV R9, RZ, RZ, -R9 ;  /* 0x000000ffff097224 */ /* 0x000fe400078e0a09 */
[----:B------:R-:W-:Y:S02]  /*2720*/  IMAD.MOV R13, RZ, RZ, -R13 ;  /* 0x000000ffff0d7224 */ /* 0x000fe400078e0a0d */
[--C-:B------:R-:W-:Y:S01]  /*2730*/  @!P0 IMAD.IADD R78, R78, 0x1, -R3.reuse ;  /* 0x000000014e4e8824 */ /* 0x100fe200078e0a03 */
[C---:B------:R-:W-:Y:S01]  /*2740*/  ISETP.GT.U32.AND P0, PT, R3.reuse, R92, PT ;  /* 0x0000005c0300720c */ /* 0x040fe20003f04070 */
[----:B------:R-:W-:Y:S01]  /*2750*/  @!P3 IMAD.IADD R86, R86, 0x1, -R3 ;  /* 0x000000015656b824 */ /* 0x000fe200078e0a03 */
[----:B------:R-:W-:Y:S01]  /*2760*/  ISETP.GT.U32.AND P3, PT, R3, R100, PT ;  /* 0x000000640300720c */ /* 0x000fe20003f64070 */
[----:B------:R-:W-:-:S02]  /*2770*/  VIADD R107, R0, 0x34 ;  /* 0x00000034006b7836 */ /* 0x000fc40000000000 */
[C---:B------:R-:W-:Y:S02]  /*2780*/  IMAD R104, R3.reuse, R9, R104 ;  /* 0x0000000903687224 */ /* 0x040fe400078e0268 */
[C---:B------:R-:W-:Y:S01]  /*2790*/  IMAD R108, R3.reuse, R13, R108 ;  /* 0x0000000d036c7224 */ /* 0x040fe200078e026c */
[----:B------:R-:W-:Y:S01]  /*27a0*/  IABS R110, R107 ;  /* 0x0000006b006e7213 */ /* 0x000fe20000000000 */
[--C-:B------:R-:W-:Y:S01]  /*27b0*/  @!P6 IMAD.IADD R82, R82, 0x1, -R3.reuse ;  /* 0x000000015252e824 */ /* 0x100fe200078e0a03 */
[C---:B------:R-:W-:Y:S01]  /*27c0*/  ISETP.GT.U32.AND P6, PT, R3.reuse, R96, PT ;  /* 0x000000600300720c */ /* 0x040fe20003fc4070 */
[--C-:B------:R-:W-:Y:S01]  /*27d0*/  @!P4 IMAD.IADD R88, R88, 0x1, -R3.reuse ;  /* 0x000000015858c824 */ /* 0x100fe200078e0a03 */
[C---:B------:R-:W-:Y:S01]  /*27e0*/  ISETP.GT.U32.AND P4, PT, R3.reuse, R102, PT ;  /* 0x000000660300720c */ /* 0x040fe20003f84070 */
[----:B------:R-:W-:Y:S01]  /*27f0*/  VIADD R103, R0, 0x36 ;  /* 0x0000003600677836 */ /* 0x000fe20000000000 */
[----:B------:R-:W-:Y:S01]  /*2800*/  STL [R1+0x650], R107 ;  /* 0x0006506b01007387 */ /* 0x000fe20000100800 */
[--C-:B------:R-:W-:Y:S01]  /*2810*/  @!P5 IMAD.IADD R90, R90, 0x1, -R3.reuse ;  /* 0x000000015a5ad824 */ /* 0x100fe200078e0a03 */
[C---:B------:R-:W-:Y:S01]  /*2820*/  ISETP.GT.U32.AND P5, PT, R3.reuse, R104, PT ;  /* 0x000000680300720c */ /* 0x040fe20003fa4070 */
[--C-:B------:R-:W-:Y:S01]  /*2830*/  @!P1 IMAD.IADD R94, R94, 0x1, -R3.reuse ;  /* 0x000000015e5e9824 */ /* 0x100fe200078e0a03 */
[C---:B------:R-:W-:Y:S01]  /*2840*/  ISETP.GT.U32.AND P1, PT, R3.reuse, R108, PT ;  /* 0x0000006c0300720c */ /* 0x040fe20003f24070 */
[----:B------:R-:W-:Y:S01]  /*2850*/  @!P2 IMAD.IADD R98, R98, 0x1, -R3 ;  /* 0x000000016262a824 */ /* 0x000fe200078e0a03 */
[----:B------:R-:W-:Y:S01]  /*2860*/  ISETP.GT.U32.AND P2, PT, R3, R86, PT ;  /* 0x000000560300720c */ /* 0x000fe20003f44070 */
[----:B------:R-:W-:Y:S01]  /*2870*/  IMAD.HI.U32 R15, R5, R110, RZ ;  /* 0x0000006e050f7227 */ /* 0x000fe200078e00ff */
[----:B------:R-:W-:Y:S01]  /*2880*/  IABS R114, R103 ;  /* 0x0000006700727213 */ /* 0x000fe20000000000 */
[----:B------:R-:W-:Y:S02]  /*2890*/  STL [R1+0x64c], R105 ;  /* 0x00064c6901007387 */ /* 0x000fe40000100800 */
[----:B------:R-:W-:-:S02]  /*28a0*/  VIADD R97, R0, 0x39 ;  /* 0x0000003900617836 */ /* 0x000fc40000000000 */
[--C-:B------:R-:W-:Y:S01]  /*28b0*/  @!P0 IMAD.IADD R92, R92, 0x1, -R3.reuse ;  /* 0x000000015c5c8824 */ /* 0x100fe200078e0a03 */
[C---:B------:R-:W-:Y:S01]  /*28c0*/  ISETP.GT.U32.AND P0, PT, R3.reuse, R106, PT ;  /* 0x0000006a0300720c */ /* 0x040fe20003f04070 */
[----:B------:R-:W-:Y:S01]  /*28d0*/  @!P3 IMAD.IADD R100, R100, 0x1, -R3 ;  /* 0x000000016464b824 */ /* 0x000fe200078e0a03 */
[----:B------:R-:W-:Y:S01]  /*28e0*/  ISETP.GT.U32.AND P3, PT, R3, R88, PT ;  /* 0x000000580300720c */ /* 0x000fe20003f64070 */
[----:B------:R-:W-:Y:S01]  /*28f0*/  IMAD.MOV R15, RZ, RZ, -R15 ;  /* 0x000000ffff0f7224 */ /* 0x000fe200078e0a0f */
[----:B------:R-:W-:Y:S01]  /*2900*/  IABS R120, R97 ;  /* 0x0000006100787213 */ /* 0x000fe20000000000 */
[----:B------:R-:W-:Y:S01]  /*2910*/  IMAD.HI.U32 R9, R5, R114, RZ ;  /* 0x0000007205097227 */ /* 0x000fe200078e00ff */
[----:B------:R-:W-:Y:S03]  /*2920*/  STL [R1+0x648], R103 ;  /* 0x0006486701007387 */ /* 0x000fe60000100800 */
[--C-:B------:R-:W-:Y:S01]  /*2930*/  @!P6 IMAD.IADD R96, R96, 0x1, -R3.reuse ;  /* 0x000000016060e824 */ /* 0x100fe200078e0a03 */
[C---:B------:R-:W-:Y:S01]  /*2940*/  ISETP.GT.U32.AND P6, PT, R3.reuse, R84, PT ;  /* 0x000000540300720c */ /* 0x040fe20003fc4070 */
[----:B------:R-:W-:Y:S01]  /*2950*/  @!P4 IMAD.IADD R102, R102, 0x1, -R3 ;  /* 0x000000016666c824 */ /* 0x000fe200078e0a03 */
[C---:B------:R-:W-:Y:S01]  /*2960*/  ISETP.GT.U32.AND P4, PT, R3.reuse, R90, PT ;  /* 0x0000005a0300720c */ /* 0x040fe20003f84070 */
[----:B------:R-:W-:Y:S01]  /*2970*/  IMAD R110, R3, R15, R110 ;  /* 0x0000000f036e7224 */ /* 0x000fe200078e026e */
[----:B------:R-:W-:Y:S01]  /*2980*/  STL [R1+0x644], R101 ;  /* 0x0006446501007387 */ /* 0x000fe20000100800 */
[----:B------:R-:W-:-:S02]  /*2990*/  IMAD.MOV R15, RZ, RZ, -R9 ;  /* 0x000000ffff0f7224 */ /* 0x000fc400078e0a09 */
[----:B------:R-:W-:Y:S02]  /*29a0*/  VIADD R93, R0, 0x3b ;  /* 0x0000003b005d7836 */ /* 0x000fe40000000000 */
[--C-:B------:R-:W-:Y:S01]  /*29b0*/  @!P5 IMAD.IADD R104, R104, 0x1, -R3.reuse ;  /* 0x000000016868d824 */ /* 0x100fe200078e0a03 */
[C---:B------:R-:W-:Y:S01]  /*29c0*/  ISETP.GT.U32.AND P5, PT, R3.reuse, R92, PT ;  /* 0x0000005c0300720c */ /* 0x040fe20003fa4070 */
[--C-:B------:R-:W-:Y:S01]  /*29d0*/  @!P1 IMAD.IADD R108, R108, 0x1, -R3.reuse ;  /* 0x000000016c6c9824 */ /* 0x100fe200078e0a03 */
[----:B------:R-:W-:Y:S01]  /*29e0*/  ISETP.GT.U32.AND P1, PT, R3, R96, PT ;  /* 0x000000600300720c */ /* 0x000fe20003f24070 */
[----:B------:R-:W-:Y:S01]  /*29f0*/  IMAD.HI.U32 R9, R5, R120, RZ ;  /* 0x0000007805097227 */ /* 0x000fe200078e00ff */
[----:B------:R-:W-:Y:S02]  /*2a00*/  IABS R124, R93 ;  /* 0x0000005d007c7213 */ /* 0x000fe40000000000 */
[----:B------:R-:W-:Y:S01]  /*2a10*/  @!P4 IADD3 R90, R90, -R3, RZ ;  /* 0x800000035a5ac210 */ /* 0x000fe20007ffe0ff */
[----:B------:R-:W-:Y:S01]  /*2a20*/  @!P2 IMAD.IADD R86, R86, 0x1, -R3 ;  /* 0x000000015656a824 */ /* 0x000fe200078e0a03 */
[C---:B------:R-:W-:Y:S01]  /*2a30*/  ISETP.GT.U32.AND P2, PT, R3.reuse, R98, PT ;  /* 0x000000620300720c */ /* 0x040fe20003f44070 */
[----:B------:R-:W-:Y:S01]  /*2a40*/  IMAD.MOV R9, RZ, RZ, -R9 ;  /* 0x000000ffff097224 */ /* 0x000fe200078e0a09 */
[----:B------:R-:W-:Y:S01]  /*2a50*/  ISETP.GT.U32.AND P4, PT, R3, R102, PT ;  /* 0x000000660300720c */ /* 0x000fe20003f84070 */
[----:B------:R-:W-:-:S02]  /*2a60*/  VIADD R99, R0, 0x38 ;  /* 0x0000003800637836 */ /* 0x000fc40000000000 */
[--C-:B------:R-:W-:Y:S01]  /*2a70*/  @!P0 IMAD.IADD R106, R106, 0x1, -R3.reuse ;  /* 0x000000016a6a8824 */ /* 0x100fe200078e0a03 */
[C---:B------:R-:W-:Y:S01]  /*2a80*/  ISETP.GT.U32.AND P0, PT, R3.reuse, R94, PT ;  /* 0x0000005e0300720c */ /* 0x040fe20003f04070 */
[----:B------:R-:W-:Y:S01]  /*2a90*/  @!P3 IMAD.IADD R88, R88, 0x1, -R3 ;  /* 0x000000015858b824 */ /* 0x000fe200078e0a03 */
[C---:B------:R-:W-:Y:S01]  /*2aa0*/  ISETP.GT.U32.AND P3, PT, R3.reuse, R100, PT ;  /* 0x000000640300720c */ /* 0x040fe20003f64070 */
[----:B------:R-:W-:Y:S01]  /*2ab0*/  IMAD R120, R3, R9, R120 ;  /* 0x0000000903787224 */ /* 0x000fe200078e0278 */
[----:B------:R-:W-:Y:S01]  /*2ac0*/  IABS R118, R99 ;  /* 0x0000006300767213 */ /* 0x000fe20000000000 */
[----:B------:R-:W-:Y:S01]  /*2ad0*/  VIADD R91, R0, 0x3c ;  /* 0x0000003c005b7836 */ /* 0x000fe20000000000 */
[----:B------:R-:W-:Y:S01]  /*2ae0*/  STL [R1+0x640], R99 ;  /* 0x0006406301007387 */ /* 0x000fe20000100800 */
[----:B------:R-:W-:-:S03]  /*2af0*/  IMAD.HI.U32 R9, R5, R124, RZ ;  /* 0x0000007c05097227 */ /* 0x000fc600078e00ff */
[----:B------:R-:W-:Y:S01]  /*2b00*/  IABS R126, R91 ;  /* 0x0000005b007e7213 */ /* 0x000fe20000000000 */
[----:B------:R-:W-:Y:S01]  /*2b10*/  VIADD R23, R0, 0x3d ;  /* 0x0000003d00177836 */ /* 0x000fe20000000000 */
[----:B------:R-:W-:Y:S01]  /*2b20*/  STL [R1+0x63c], R97 ;  /* 0x00063c6101007387 */ /* 0x000fe20000100800 */
[----:B------:R-:W-:Y:S02]  /*2b30*/  IMAD.MOV R9, RZ, RZ, -R9 ;  /* 0x000000ffff097224 */ /* 0x000fe400078e0a09 */
[--C-:B------:R-:W-:Y:S01]  /*2b40*/  @!P5 IMAD.IADD R92, R92, 0x1, -R3.reuse ;  /* 0x000000015c5cd824 */ /* 0x100fe200078e0a03 */
[C---:B------:R-:W-:Y:S01]  /*2b50*/  ISETP.GT.U32.AND P5, PT, R3.reuse, R104, PT ;  /* 0x000000680300720c */ /* 0x040fe20003fa4070 */
[----:B------:R-:W-:Y:S01]  /*2b60*/  @!P1 IMAD.IADD R96, R96, 0x1, -R3 ;  /* 0x0000000160609824 */ /* 0x000fe200078e0a03 */
[----:B------:R-:W-:Y:S01]  /*2b70*/  ISETP.GT.U32.AND P1, PT, R3, R110, PT ;  /* 0x0000006e0300720c */ /* 0x000fe20003f24070 */
[----:B------:R-:W-:Y:S01]  /*2b80*/  IMAD.HI.U32 R13, R5, R118, RZ ;  /* 0x00000076050d7227 */ /* 0x000fe200078e00ff */
[----:B------:R-:W-:Y:S01]  /*2b90*/  IABS R128, R23 ;  /* 0x0000001700807213 */ /* 0x000fe20000000000 */
[----:B------:R-:W-:Y:S02]  /*2ba0*/  STL [R1+0x638], R95 ;  /* 0x0006385f01007387 */ /* 0x000fe40000100800 */
[----:B------:R-:W-:-:S02]  /*2bb0*/  IMAD R114, R3, R15, R114 ;  /* 0x0000000f03727224 */ /* 0x000fc400078e0272 */
[----:B------:R-:W-:Y:S01]  /*2bc0*/  @!P2 IMAD.IADD R98, R98, 0x1, -R3 ;  /* 0x000000016262a824 */ /* 0x000fe200078e0a03 */
[C---:B------:R-:W-:Y:S01]  /*2bd0*/  ISETP.GT.U32.AND P2, PT, R3.reuse, R112, PT ;  /* 0x000000700300720c */ /* 0x040fe20003f44070 */
[----:B------:R-:W-:Y:S01]  /*2be0*/  IMAD R124, R3, R9, R124 ;  /* 0x00000009037c7224 */ /* 0x000fe200078e027c */
[----:B------:R-:W-:Y:S01]  /*2bf0*/  STL [R1+0x634], R93 ;  /* 0x0006345d01007387 */ /* 0x000fe20000100800 */
[----:B------:R-:W-:-:S03]  /*2c00*/  IMAD.HI.U32 R9, R5, R126, RZ ;  /* 0x0000007e05097227 */ /* 0x000fc600078e00ff */
[----:B------:R-:W-:Y:S01]  /*2c10*/  STL [R1+0x624], R21 ;  /* 0x0006241501007387 */ /* 0x000fe20000100800 */
[----:B------:R-:W-:Y:S02]  /*2c20*/  IMAD.MOV R13, RZ, RZ, -R13 ;  /* 0x000000ffff0d7224 */ /* 0x000fe400078e0a0d */
[C---:B------:R-:W-:Y:S01]  /*2c30*/  IMAD R116, R3.reuse, R17, R116 ;  /* 0x0000001103747224 */ /* 0x040fe200078e0274 */
[----:B------:R-:W-:Y:S01]  /*2c40*/  STL [R1+0x630], R91 ;  /* 0x0006305b01007387 */ /* 0x000fe20000100800 */
[--C-:B------:R-:W-:Y:S01]  /*2c50*/  @!P0 IMAD.IADD R94, R94, 0x1, -R3.reuse ;  /* 0x000000015e5e8824 */ /* 0x100fe200078e0a03 */
[C---:B------:R-:W-:Y:S01]  /*2c60*/  ISETP.GT.U32.AND P0, PT, R3.reuse, R106, PT ;  /* 0x0000006a0300720c */ /* 0x040fe20003f04070 */
[----:B------:R-:W-:Y:S01]  /*2c70*/  @!P3 IMAD.IADD R100, R100, 0x1, -R3 ;  /* 0x000000016464b824 */ /* 0x000fe200078e0a03 */
[----:B------:R-:W-:Y:S01]  /*2c80*/  ISETP.GT.U32.AND P3, PT, R3, R114, PT ;  /* 0x000000720300720c */ /* 0x000fe20003f64070 */
[----:B------:R-:W-:Y:S01]  /*2c90*/  IMAD.HI.U32 R11, R5, R128, RZ ;  /* 0x00000080050b7227 */ /* 0x000fe200078e00ff */
[----:B------:R-:W-:Y:S03]  /*2ca0*/  STL [R1+0x62c], R23 ;  /* 0x00062c1701007387 */ /* 0x000fe60000100800 */
[----:B------:R-:W-:-:S02]  /*2cb0*/  IMAD.MOV R9, RZ, RZ, -R9 ;  /* 0x000000ffff097224 */ /* 0x000fc400078e0a09 */
[----:B------:R-:W-:Y:S02]  /*2cc0*/  IMAD R89, R7, 0x80, R174 ;  /* 0x0000008007597824 */ /* 0x000fe400078e02ae */
[C---:B------:R-:W-:Y:S02]  /*2cd0*/  IMAD R118, R3.reuse, R13, R118 ;  /* 0x0000000d03767224 */ /* 0x040fe400078e0276 */
[----:B------:R-:W-:Y:S01]  /*2ce0*/  @!P4 IMAD.IADD R102, R102, 0x1, -R3 ;  /* 0x000000016666c824 */ /* 0x000fe200078e0a03 */
[C---:B------:R-:W-:Y:S01]  /*2cf0*/  ISETP.GT.U32.AND P4, PT, R3.reuse, R116, PT ;  /* 0x000000740300720c */ /* 0x040fe20003f84070 */
[----:B------:R-:W-:Y:S01]  /*2d00*/  VIADD R19, R0, 0x3e ;  /* 0x0000003e00137836 */ /* 0x000fe20000000000 */
[----:B------:R-:W-:Y:S01]  /*2d10*/  IABS R7, R89 ;  /* 0x0000005900077213 */ /* 0x000fe20000000000 */
[----:B------:R-:W-:Y:S02]  /*2d20*/  IMAD.MOV R11, RZ, RZ, -R11 ;  /* 0x000000ffff0b7224 */ /* 0x000fe400078e0a0b */
[C---:B------:R-:W-:Y:S01]  /*2d30*/  IMAD R126, R3.reuse, R9, R126 ;  /* 0x00000009037e7224 */ /* 0x040fe200078e027e */
[----:B------:R-:W-:Y:S01]  /*2d40*/  IABS R130, R19 ;  /* 0x0000001300827213 */ /* 0x000fe20000000000 */
[--C-:B------:R-:W-:Y:S01]  /*2d50*/  @!P5 IMAD.IADD R104, R104, 0x1, -R3.reuse ;  /* 0x000000016868d824 */ /* 0x100fe200078e0a03 */
[C---:B------:R-:W-:Y:S01]  /*2d60*/  ISETP.GT.U32.AND P5, PT, R3.reuse, R118, PT ;  /* 0x000000760300720c */ /* 0x040fe20003fa4070 */
[--C-:B------:R-:W-:Y:S01]  /*2d70*/  @!P1 IMAD.IADD R110, R110, 0x1, -R3.reuse ;  /* 0x000000016e6e9824 */ /* 0x100fe200078e0a03 */
[C---:B------:R-:W-:Y:S01]  /*2d80*/  ISETP.GT.U32.AND P1, PT, R3.reuse, R124, PT ;  /* 0x0000007c0300720c */ /* 0x040fe20003f24070 */
[C---:B------:R-:W-:Y:S01]  /*2d90*/  IMAD R128, R3.reuse, R11, R128 ;  /* 0x0000000b03807224 */ /* 0x040fe200078e0280 */
[----:B------:R-:W-:Y:S01]  /*2da0*/  LOP3.LUT R11, RZ, R157, RZ, 0x33, !PT ;  /* 0x0000009dff0b7212 */ /* 0x000fe200078e33ff */
[--C-:B------:R-:W-:Y:S01]  /*2db0*/  @!P6 IMAD.IADD R84, R84, 0x1, -R3.reuse ;  /* 0x000000015454e824 */ /* 0x100fe200078e0a03 */
[C---:B------:R-:W-:Y:S01]  /*2dc0*/  ISETP.GT.U32.AND P6, PT, R3.reuse, R108, PT ;  /* 0x0000006c0300720c */ /* 0x040fe20003fc4070 */
[--C-:B------:R-:W-:Y:S01]  /*2dd0*/  @!P2 IMAD.IADD R112, R112, 0x1, -R3.reuse ;  /* 0x000000017070a824 */ /* 0x100fe200078e0a03 */
[C---:B------:R-:W-:Y:S01]  /*2de0*/  ISETP.GT.U32.AND P2, PT, R3.reuse, R126, PT ;  /* 0x0000007e0300720c */ /* 0x040fe20003f44070 */
[----:B------:R-:W-:Y:S01]  /*2df0*/  IMAD.HI.U32 R2, R2, R7, RZ ;  /* 0x0000000702027227 */ /* 0x000fe200078e00ff */
[----:B------:R-:W-:Y:S03]  /*2e00*/  STL [R1+0x628], R19 ;  /* 0x0006281301007387 */ /* 0x000fe60000100800 */
[--C-:B------:R-:W-:Y:S01]  /*2e10*/  @!P0 IMAD.IADD R106, R106, 0x1, -R3.reuse ;  /* 0x000000016a6a8824 */ /* 0x100fe200078e0a03 */
[C---:B------:R-:W-:Y:S01]  /*2e20*/  ISETP.GT.U32.AND P0, PT, R3.reuse, R120, PT ;  /* 0x000000780300720c */ /* 0x040fe20003f04070 */
[--C-:B------:R-:W-:Y:S01]  /*2e30*/  @!P3 IMAD.IADD R114, R114, 0x1, -R3.reuse ;  /* 0x000000017272b824 */ /* 0x100fe200078e0a03 */
[----:B------:R-:W-:Y:S01]  /*2e40*/  ISETP.GT.U32.AND P3, PT, R3, R128, PT ;  /* 0x000000800300720c */ /* 0x000fe20003f64070 */
[----:B------:R-:W-:Y:S01]  /*2e50*/  IMAD.HI.U32 R5, R5, R130, RZ ;  /* 0x0000008205057227 */ /* 0x000fe200078e00ff */
[----:B------:R4:W-:Y:S03]  /*2e60*/  STL [R1+0x620], R89 ;  /* 0x0006205901007387 */ /* 0x0009e60000100800 */
[----:B------:R-:W-:Y:S01]  /*2e70*/  IMAD.MOV R2, RZ, RZ, -R2 ;  /* 0x000000ffff027224 */ /* 0x000fe200078e0a02 */
[----:B------:R-:W-:Y:S01]  /*2e80*/  STL.64 [R1+0x760], R156 ;  /* 0x0007609c01007387 */ /* 0x000fe20000100a00 */
[----:B------:R-:W-:-:S02]  /*2e90*/  @!P4 IMAD.IADD R116, R116, 0x1, -R3 ;  /* 0x000000017474c824 */ /* 0x000fc400078e0a03 */
[----:B------:R-:W-:Y:S02]  /*2ea0*/  IMAD.MOV R5, RZ, RZ, -R5 ;  /* 0x000000ffff057224 */ /* 0x000fe400078e0a05 */
[----:B------:R-:W-:Y:S01]  /*2eb0*/  IMAD R7, R4, R2, R7 ;  /* 0x0000000204077224 */ /* 0x000fe200078e0207 */
[----:B------:R-:W-:Y:S01]  /*2ec0*/  LOP3.LUT R2, R67, 0x60, RZ, 0xc0, !PT ;  /* 0x0000006043027812 */ /* 0x000fe200078ec0ff */
[--C-:B------:R-:W-:Y:S01]  /*2ed0*/  @!P5 IMAD.IADD R118, R118, 0x1, -R3.reuse ;  /* 0x000000017676d824 */ /* 0x100fe200078e0a03 */
[C---:B------:R-:W-:Y:S01]  /*2ee0*/  ISETP.GT.U32.AND P5, PT, R3.reuse, R110, PT ;  /* 0x0000006e0300720c */ /* 0x040fe20003fa4070 */
[--C-:B------:R-:W-:Y:S01]  /*2ef0*/  @!P1 IMAD.IADD R124, R124, 0x1, -R3.reuse ;  /* 0x000000017c7c9824 */ /* 0x100fe200078e0a03 */
[C---:B------:R-:W-:Y:S01]  /*2f00*/  ISETP.GT.U32.AND P1, PT, R3.reuse, R116, PT ;  /* 0x000000740300720c */ /* 0x040fe20003f24070 */
[C---:B------:R-:W-:Y:S02]  /*2f10*/  IMAD R130, R3.reuse, R5, R130 ;  /* 0x0000000503827224 */ /* 0x040fe400078e0282 */
[--C-:B------:R-:W-:Y:S01]  /*2f20*/  @!P6 IMAD.IADD R108, R108, 0x1, -R3.reuse ;  /* 0x000000016c6ce824 */ /* 0x100fe200078e0a03 */
[C---:B------:R-:W-:Y:S01]  /*2f30*/  ISETP.GT.U32.AND P6, PT, R3.reuse, R122, PT ;  /* 0x0000007a0300720c */ /* 0x040fe20003fc4070 */
[--C-:B------:R-:W-:Y:S01]  /*2f40*/  @!P2 IMAD.IADD R126, R126, 0x1, -R3.reuse ;  /* 0x000000017e7ea824 */ /* 0x100fe200078e0a03 */
[----:B------:R-:W-:Y:S01]  /*2f50*/  ISETP.GT.U32.AND P2, PT, R4, R7, PT ;  /* 0x000000070400720c */ /* 0x000fe20003f44070 */
        /* <DEDUP_REMOVED lines=8> */
[----:B------:R-:W-:Y:S01]  /*2fe0*/  IMAD R9, R174, R153, RZ ;  /* 0x00000099ae097224 */ /* 0x000fe200078e02ff */
[----:B------:R-:W-:Y:S01]  /*2ff0*/  ISETP.GT.U32.AND P1, PT, R3, R126, PT ;  /* 0x0000007e0300720c */ /* 0x000fe20003f24070 */
[----:B------:R-:W-:Y:S01]  /*3000*/  IMAD.SHL.U32 R5, R67, 0x4, RZ ;  /* 0x0000000443057824 */ /* 0x000fe200078e00ff */
[----:B------:R-:W-:Y:S01]  /*3010*/  @!P6 IADD3 R122, R122, -R3, RZ ;  /* 0x800000037a7ae210 */ /* 0x000fe20007ffe0ff */
[--C-:B------:R-:W-:Y:S01]  /*3020*/  @!P2 IMAD.IADD R7, R7, 0x1, -R4.reuse ;  /* 0x000000010707a824 */ /* 0x100fe200078e0a04 */
[C---:B------:R-:W-:Y:S01]  /*3030*/  ISETP.GT.U32.AND P2, PT, R3.reuse, R128, PT ;  /* 0x000000800300720c */ /* 0x040fe20003f44070 */
[--C-:B------:R-:W-:Y:S01]  /*3040*/  @!P0 IMAD.IADD R112, R112, 0x1, -R3.reuse ;  /* 0x0000000170708824 */ /* 0x100fe200078e0a03 */
[C---:B------:R-:W-:Y:S01]  /*3050*/  ISETP.GT.U32.AND P0, PT, R3.reuse, R122, PT ;  /* 0x0000007a0300720c */ /* 0x040fe20003f04070 */
[--C-:B------:R-:W-:Y:S01]  /*3060*/  @!P4 IMAD.IADD R130, R130, 0x1, -R3.reuse ;  /* 0x000000018282c824 */ /* 0x100fe200078e0a03 */
[----:B------:R-:W-:Y:S01]  /*3070*/  ISETP.GT.U32.AND P4, PT, R3, R120, PT ;  /* 0x000000780300720c */ /* 0x000fe20003f84070 */
[--C-:B------:R-:W-:Y:S01]  /*3080*/  @!P3 IMAD.IADD R118, R118, 0x1, -R3.reuse ;  /* 0x000000017676b824 */ /* 0x100fe200078e0a03 */
[----:B------:R-:W-:Y:S01]  /*3090*/  ISETP.GT.U32.AND P3, PT, R4, R7, PT ;  /* 0x000000070400720c */ /* 0x000fe20003f64070 */
[--C-:B------:R-:W-:Y:S01]  /*30a0*/  @!P5 IMAD.IADD R124, R124, 0x1, -R3.reuse ;  /* 0x000000017c7cd824 */ /* 0x100fe200078e0a03 */
[----:B------:R-:W-:Y:S01]  /*30b0*/  ISETP.GE.AND P5, PT, R172, RZ, PT ;  /* 0x000000ffac00720c */ /* 0x000fe20003fa6270 */
[----:B-1----:R-:W-:Y:S01]  /*30c0*/  IMAD R172, R152, 0x64, RZ ;  /* 0x0000006498ac7824 */ /* 0x002fe200078e02ff */
[----:B------:R-:W-:Y:S01]  /*30d0*/  @!P1 IADD3 R126, R126, -R3, RZ ;  /* 0x800000037e7e9210 */ /* 0x000fe20007ffe0ff */
[----:B------:R-:W-:Y:S01]  /*30e0*/  IMAD.SHL.U32 R67, R67, 0x10, RZ ;  /* 0x0000001043437824 */ /* 0x000fe200078e00ff */
[----:B------:R-:W-:Y:S01]  /*30f0*/  ISETP.GE.AND P1, PT, R170, RZ, PT ;  /* 0x000000ffaa00720c */ /* 0x000fe20003f26270 */
[--C-:B------:R-:W-:Y:S01]  /*3100*/  @!P2 IMAD.IADD R128, R128, 0x1, -R3.reuse ;  /* 0x000000018080a824 */ /* 0x100fe200078e0a03 */
[----:B------:R-:W-:Y:S01]  /*3110*/  ISETP.GE.AND P2, PT, R176, RZ, PT ;  /* 0x000000ffb000720c */ /* 0x000fe20003f46270 */
[--C-:B------:R-:W-:Y:S01]  /*3120*/  @!P0 IMAD.IADD R122, R122, 0x1, -R3.reuse ;  /* 0x000000017a7a8824 */ /* 0x100fe200078e0a03 */
[----:B------:R-:W-:Y:S01]  /*3130*/  ISETP.GE.AND P0, PT, R171, RZ, PT ;  /* 0x000000ffab00720c */ /* 0x000fe20003f06270 */
[--C-:B------:R-:W-:Y:S01]  /*3140*/  @!P4 IMAD.IADD R120, R120, 0x1, -R3.reuse ;  /* 0x000000017878c824 */ /* 0x100fe200078e0a03 */
[----:B------:R-:W-:Y:S01]  /*3150*/  ISETP.GE.AND P4, PT, R0, RZ, PT ;  /* 0x000000ff0000720c */ /* 0x000fe20003f86270 */
[----:B------:R-:W-:Y:S01]  /*3160*/  @!P3 IMAD.IADD R7, R7, 0x1, -R4 ;  /* 0x000000010707b824 */ /* 0x000fe200078e0a04 */
[----:B------:R-:W-:Y:S01]  /*3170*/  ISETP.GE.AND P3, PT, R175, RZ, PT ;  /* 0x000000ffaf00720c */ /* 0x000fe20003f66270 */
[----:B------:R-:W-:Y:S01]  /*3180*/  @!P5 IMAD.MOV R14, RZ, RZ, -R14 ;  /* 0x000000ffff0ed224 */ /* 0x000fe200078e0a0e */
[----:B------:R-:W-:Y:S01]  /*3190*/  ISETP.GE.AND P5, PT, R166, RZ, PT ;  /* 0x000000ffa600720c */ /* 0x000fe20003fa6270 */
[----:B--2---:R-:W-:Y:S01]  /*31a0*/  IMAD R166, R152, 0x5c, RZ ;  /* 0x0000005c98a67824 */ /* 0x004fe200078e02ff */
[----:B------:R-:W-:Y:S01]  /*31b0*/  ISETP.GT.U32.AND P6, PT, R3, R114, PT ;  /* 0x000000720300720c */ /* 0x000fe20003fc4070 */
[----:B------:R-:W-:Y:S01]  /*31c0*/  @!P1 IMAD.MOV R18, RZ, RZ, -R18 ;  /* 0x000000ffff129224 */ /* 0x000fe200078e0a12 */
[----:B------:R-:W-:Y:S01]  /*31d0*/  ISETP.GE.AND P1, PT, R164, RZ, PT ;  /* 0x000000ffa400720c */ /* 0x000fe20003f26270 */
        /* <DEDUP_REMOVED lines=10> */
[--C-:B------:R-:W-:Y:S01]  /*3280*/  @!P6 IMAD.IADD R114, R114, 0x1, -R3.reuse ;  /* 0x000000017272e824 */ /* 0x100fe200078e0a03 */
[----:B------:R-:W-:Y:S01]  /*3290*/  ISETP.GT.U32.AND P6, PT, R3, R130, PT ;  /* 0x000000820300720c */ /* 0x000fe20003fc4070 */
[----:B------:R-:W-:Y:S01]  /*32a0*/  IMAD R168, R152, 0x68, RZ ;  /* 0x0000006898a87824 */ /* 0x000fe200078e02ff */
[----:B------:R-:W-:Y:S01]  /*32b0*/  @!P1 IADD3 R30, -R30, RZ, RZ ;  /* 0x000000ff1e1e9210 */ /* 0x000fe20007ffe1ff */
        /* <DEDUP_REMOVED lines=10> */
[----:B------:R-:W-:Y:S01]  /*3360*/  @!P6 IMAD.IADD R130, R130, 0x1, -R3 ;  /* 0x000000018282e824 */ /* 0x000fe200078e0a03 */
[----:B------:R-:W-:Y:S01]  /*3370*/  ISETP.GE.AND P5, PT, R150, RZ, PT ;  /* 0x000000ff9600720c */ /* 0x000fe20003fa6270 */
[----:B---3--:R-:W-:Y:S01]  /*3380*/  IMAD R160, R152, 0x58, RZ ;  /* 0x0000005898a07824 */ /* 0x008fe200078e02ff */
        /* <DEDUP_REMOVED lines=14> */
[----:B------:R-:W-:Y:S01]  /*3470*/  LOP3.LUT R5, R5, 0x7c, RZ, 0xc0, !PT ;  /* 0x0000007c05057812 */ /* 0x000fe200078ec0ff */
        /* <DEDUP_REMOVED lines=10> */
[----:B------:R-:W-:Y:S01]  /*3520*/  IMAD R2, R2, 0x100, R5 ;  /* 0x0000010002027824 */ /* 0x000fe200078e0205 */
[----:B------:R-:W-:Y:S01]  /*3530*/  @!P5 IADD3 R62, -R62, RZ, RZ ;  /* 0x000000ff3e3ed210 */ /* 0x000fe20007ffe1ff */
[----:B------:R-:W1:Y:S01]  /*3540*/  LDC.64 R4, c[0x0][0x230] ;  /* 0x00008c00ff047b82 */ /* 0x000e620000000a00 */
        /* <DEDUP_REMOVED lines=11> */
[----:B----4-:R-:W-:-:S02]  /*3600*/  IMAD R143, R152, 0x34, RZ ;  /* 0x00000034988f7824 */ /* 0x010fc400078e02ff */
        /* <DEDUP_REMOVED lines=12> */
[----:B------:R-:W-:-:S02]  /*36d0*/  IMAD R137, R152, 0x30, RZ ;  /* 0x0000003098897824 */ /* 0x000fc400078e02ff */
        /* <DEDUP_REMOVED lines=21> */
[----:B------:R-:W-:Y:S01]  /*3830*/  IMAD R113, R152, 0x14, RZ ;  /* 0x0000001498717824 */ /* 0x000fe200078e02ff */
[----:B------:R-:W-:Y:S01]  /*3840*/  @!P3 IADD3 R94, -R94, RZ, RZ ;  /* 0x000000ff5e5eb210 */ /* 0x000fe20007ffe1ff */
[----:B------:R-:W-:Y:S01]  /*3850*/  @!P4 IMAD.MOV R96, RZ, RZ, -R96 ;  /* 0x000000ffff60c224 */ /* 0x000fe200078e0a60 */
[----:B------:R-:W-:Y:S01]  /*3860*/  ISETP.GE.AND P3, PT, R111, RZ, PT ;  /* 0x000000ff6f00720c */ /* 0x000fe20003f66270 */
[----:B-1----:R-:W-:Y:S01]  /*3870*/  VIADD R51, R4, 0xfffffffe ;  /* 0xfffffffe04337836 */ /* 0x002fe20000000000 */
        /* <DEDUP_REMOVED lines=15> */
[----:B------:R-:W-:Y:S01]  /*3970*/  ISETP.NE.AND P5, PT, R157, RZ, PT ;  /* 0x000000ff9d00720c */ /* 0x000fe20003fa5270 */
[----:B------:R-:W-:Y:S01]  /*3980*/  IMAD R127, R152, 0x50, RZ ;  /* 0x00000050987f7824 */ /* 0x000fe200078e02ff */
[----:B------:R-:W-:Y:S01]  /*3990*/  @!P1 IADD3 R126, -R126, RZ, RZ ;  /* 0x000000ff7e7e9210 */ /* 0x000fe20007ffe1ff */
[----:B------:R-:W-:Y:S01]  /*39a0*/  @!P0 IMAD.MOV R124, RZ, RZ, -R124 ;  /* 0x000000ffff7c8224 */ /* 0x000fe200078e0a7c */
[----:B------:R-:W-:Y:S01]  /*39b0*/  ISETP.GE.AND P1, PT, R89, RZ, PT ;  /* 0x000000ff5900720c */ /* 0x000fe20003f26270 */
[----:B------:R-:W-:Y:S01]  /*39c0*/  @!P2 IMAD.MOV R116, RZ, RZ, -R116 ;  /* 0x000000ffff74a224 */ /* 0x000fe200078e0a74 */
[----:B------:R-:W-:Y:S01]  /*39d0*/  SEL R37, R11, R6, !P5 ;  /* 0x000000060b257207 */ /* 0x000fe20006800000 */
[C---:B------:R-:W-:Y:S01]  /*39e0*/  IMAD R133, R152.reuse, 0x54, RZ ;  /* 0x0000005498857824 */ /* 0x040fe200078e02ff */
[----:B------:R-:W-:Y:S01]  /*39f0*/  LEA R3, P0, R9, UR4, 0x2 ;  /* 0x0000000409037c11 */ /* 0x000fe2000f8010ff */
[----:B------:R-:W-:Y:S01]  /*3a00*/  @!P3 IMAD.MOV R118, RZ, RZ, -R118 ;  /* 0x000000ffff76b224 */ /* 0x000fe200078e0a76 */
[----:B------:R-:W-:Y:S01]  /*3a10*/  ISETP.GE.AND P2, PT, R23, RZ, PT ;  /* 0x000000ff1700720c */ /* 0x000fe20003f46270 */
[----:B------:R-:W-:Y:S01]  /*3a20*/  @!P4 IMAD.MOV R120, RZ, RZ, -R120 ;  /* 0x000000ffff78c224 */ /* 0x000fe200078e0a78 */
[----:B------:R-:W-:Y:S01]  /*3a30*/  ISETP.GE.AND P3, PT, R21, RZ, PT ;  /* 0x000000ff1500720c */ /* 0x000fe20003f66270 */
[----:B------:R-:W-:Y:S01]  /*3a40*/  ULDC UR4, c[0x0][0x240] ;  /* 0x0000900000047ab9 */ /* 0x000fe20000000800 */
[----:B------:R-:W-:Y:S01]  /*3a50*/  ISETP.GE.AND P4, PT, R19, RZ, PT ;  /* 0x000000ff1300720c */ /* 0x000fe20003f86270 */
[----:B------:R-:W-:Y:S01]  /*3a60*/  IMAD R37, R37, UR4, RZ ;  /* 0x0000000425257c24 */ /* 0x000fe2000f8e02ff */
[C---:B------:R-:W-:Y:S01]  /*3a70*/  SEL R15, R11.reuse, R8, !P5 ;  /* 0x000000080b0f7207 */ /* 0x040fe20006800000 */
[----:B------:R-:W-:Y:S01]  /*3a80*/  IMAD.MOV.U32 R8, RZ, RZ, R7 ;  /* 0x000000ffff087224 */ /* 0x000fe200078e0007 */
[C---:B------:R-:W-:Y:S01]  /*3a90*/  SEL R49, R11.reuse, R30, !P5 ;  /* 0x0000001e0b317207 */ /* 0x040fe20006800000 */
[----:B------:R-:W-:Y:S01]  /*3aa0*/  IMAD R136, R152, 0xc4, RZ ;  /* 0x000000c498887824 */ /* 0x000fe200078e02ff */
[C---:B------:R-:W-:Y:S01]  /*3ab0*/  SEL R55, R11.reuse, R38, !P5 ;  /* 0x000000260b377207 */ /* 0x040fe20006800000 */
[----:B------:R-:W-:Y:S01]  /*3ac0*/  @!P1 IMAD.MOV R8, RZ, RZ, -R8 ;  /* 0x000000ffff089224 */ /* 0x000fe200078e0a08 */
[----:B------:R-:W-:Y:S01]  /*3ad0*/  SEL R30, R11, R88, !P5 ;  /* 0x000000580b1e7207 */ /* 0x000fe20006800000 */
[----:B------:R-:W-:Y:S01]  /*3ae0*/  IMAD R38, R15, UR4, RZ ;  /* 0x000000040f267c24 */ /* 0x000fe2000f8e02ff */
[----:B------:R-:W-:Y:S01]  /*3af0*/  LEA.HI.X.SX32 R6, R9, UR5, 0x2, P0 ;  /* 0x0000000509067c11 */ /* 0x000fe200080f16ff */
[----:B------:R-:W-:Y:S01]  /*3b00*/  @!P2 IMAD.MOV R128, RZ, RZ, -R128 ;  /* 0x000000ffff80a224 */ /* 0x000fe200078e0a80 */
[----:B------:R-:W-:Y:S01]  /*3b10*/  SEL R39, R11, R10, !P5 ;  /* 0x0000000a0b277207 */ /* 0x000fe20006800000 */
[----:B------:R-:W-:Y:S01]  /*3b20*/  @!P3 IMAD.MOV R132, RZ, RZ, -R132 ;  /* 0x000000ffff84b224 */ /* 0x000fe200078e0a84 */
[----:B------:R-:W-:Y:S01]  /*3b30*/  ISETP.NE.AND P0, PT, R156, RZ, PT ;  /* 0x000000ff9c00720c */ /* 0x000fe20003f05270 */
[----:B------:R-:W-:Y:S01]  /*3b40*/  @!P4 IMAD.MOV R130, RZ, RZ, -R130 ;  /* 0x000000ffff82c224 */ /* 0x000fe200078e0a82 */
[-C--:B------:R-:W-:Y:S01]  /*3b50*/  LEA R88, P1, R37, R3.reuse, 0x2 ;  /* 0x0000000325587211 */ /* 0x080fe200078210ff */
[----:B------:R-:W-:Y:S01]  /*3b60*/  IMAD R39, R39, UR4, RZ ;  /* 0x0000000427277c24 */ /* 0x000fe2000f8e02ff */
[----:B------:R-:W-:Y:S01]  /*3b70*/  SEL R12, R11, R12, !P5 ;  /* 0x0000000c0b0c7207 */ /* 0x000fe20006800000 */
[----:B------:R-:W-:Y:S01]  /*3b80*/  IMAD R49, R49, UR4, RZ ;  /* 0x0000000431317c24 */ /* 0x000fe2000f8e02ff */
[----:B------:R-:W-:Y:S01]  /*3b90*/  SEL R41, R11, R14, !P5 ;  /* 0x0000000e0b297207 */ /* 0x000fe20006800000 */
[----:B------:R-:W-:Y:S01]  /*3ba0*/  IMAD R55, R55, UR4, RZ ;  /* 0x0000000437377c24 */ /* 0x000fe2000f8e02ff */
[C---:B------:R-:W-:Y:S01]  /*3bb0*/  SEL R16, R11.reuse, R16, !P5 ;  /* 0x000000100b107207 */ /* 0x040fe20006800000 */
[----:B------:R-:W-:Y:S01]  /*3bc0*/  IMAD R30, R30, UR4, RZ ;  /* 0x000000041e1e7c24 */ /* 0x000fe2000f8e02ff */
[----:B------:R-:W-:Y:S01]  /*3bd0*/  SEL R28, R11, R28, !P5 ;  /* 0x0000001c0b1c7207 */ /* 0x000fe20006800000 */
[----:B------:R-:W-:Y:S01]  /*3be0*/  IMAD R41, R41, UR4, RZ ;  /* 0x0000000429297c24 */ /* 0x000fe2000f8e02ff */
[C---:B------:R-:W-:Y:S01]  /*3bf0*/  SEL R43, R11.reuse, R18, !P5 ;  /* 0x000000120b2b7207 */ /* 0x040fe20006800000 */
[----:B------:R-:W1:Y:S01]  /*3c00*/  S2UR UR5, SR_CgaCtaId ;  /* 0x00000000000579c3 */ /* 0x000e620000008800 */
[C---:B------:R-:W-:Y:S01]  /*3c10*/  SEL R92, R11.reuse, R92, !P5 ;  /* 0x0000005c0b5c7207 */ /* 0x040fe20006800000 */
[C---:B------:R-:W-:Y:S01]  /*3c20*/  IMAD R138, R152.reuse, 0xcc, RZ ;  /* 0x000000cc988a7824 */ /* 0x040fe200078e02ff */
[----:B------:R-:W-:Y:S01]  /*3c30*/  SEL R27, R11, R94, !P5 ;  /* 0x0000005e0b1b7207 */ /* 0x000fe20006800000 */
[----:B------:R-:W-:Y:S01]  /*3c40*/  IMAD R43, R43, UR4, RZ ;  /* 0x000000042b2b7c24 */ /* 0x000fe2000f8e02ff */
[----:B------:R-:W-:Y:S01]  /*3c50*/  LEA.HI.X.SX32 R89, R37, R6, 0x2, P1 ;  /* 0x0000000625597211 */ /* 0x000fe200008f16ff */
[----:B------:R-:W-:Y:S01]  /*3c60*/  IMAD R37, R152, 0x46, RZ ;  /* 0x0000004698257824 */ /* 0x000fe200078e02ff */
[----:B------:R-:W-:Y:S01]  /*3c70*/  SEL R20, R11, R20, !P5 ;  /* 0x000000140b147207 */ /* 0x000fe20006800000 */
[----:B------:R-:W-:Y:S01]  /*3c80*/  IMAD R27, R27, UR4, RZ ;  /* 0x000000041b1b7c24 */ /* 0x000fe2000f8e02ff */
[C---:B------:R-:W-:Y:S01]  /*3c90*/  SEL R10, R11.reuse, R40, !P5 ;  /* 0x000000280b0a7207 */ /* 0x040fe20006800000 */
[----:B------:R-:W-:Y:S01]  /*3ca0*/  IMAD R40, R12, UR4, RZ ;  /* 0x000000040c287c24 */ /* 0x000fe2000f8e02ff */
[-C--:B------:R-:W-:Y:S01]  /*3cb0*/  LEA R94, P1, R38, R3.reuse, 0x2 ;  /* 0x00000003265e7211 */ /* 0x080fe200078210ff */
[----:B------:R2:W-:Y:S01]  /*3cc0*/  STL.64 [R1+0x268], R88 ;  /* 0x0002685801007387 */ /* 0x0005e20000100a00 */
[C---:B------:R-:W-:Y:S01]  /*3cd0*/  SEL R25, R11.reuse, R70, !P5 ;  /* 0x000000460b197207 */ /* 0x040fe20006800000 */
[----:B------:R-:W-:Y:S01]  /*3ce0*/  IMAD R142, R152, 0xd0, RZ ;  /* 0x000000d0988e7824 */ /* 0x000fe200078e02ff */
[C---:B------:R-:W-:Y:S01]  /*3cf0*/  SEL R57, R11.reuse, R42, !P5 ;  /* 0x0000002a0b397207 */ /* 0x040fe20006800000 */
[----:B------:R-:W-:Y:S01]  /*3d00*/  IMAD R42, R16, UR4, RZ ;  /* 0x00000004102a7c24 */ /* 0x000fe2000f8e02ff */
[C---:B------:R-:W-:Y:S01]  /*3d10*/  SEL R17, R11.reuse, R48, !P5 ;  /* 0x000000300b117207 */ /* 0x040fe20006800000 */
[----:B------:R-:W-:Y:S01]  /*3d20*/  IMAD R48, R28, UR4, RZ ;  /* 0x000000041c307c24 */ /* 0x000fe2000f8e02ff */
[C---:B------:R-:W-:Y:S01]  /*3d30*/  SEL R98, R11.reuse, R98, !P5 ;  /* 0x000000620b627207 */ /* 0x040fe20006800000 */
[----:B------:R-:W-:Y:S01]  /*3d40*/  IMAD R28, R92, UR4, RZ ;  /* 0x000000045c1c7c24 */ /* 0x000fe2000f8e02ff */
[----:B------:R-:W-:Y:S01]  /*3d50*/  SEL R14, R11, R44, !P5 ;  /* 0x0000002c0b0e7207 */ /* 0x000fe20006800000 */
[----:B------:R-:W-:Y:S01]  /*3d60*/  IMAD R44, R20, UR4, RZ ;  /* 0x00000004142c7c24 */ /* 0x000fe2000f8e02ff */
[----:B------:R-:W-:Y:S01]  /*3d70*/  LEA.HI.X.SX32 R95, R38, R6, 0x2, P1 ;  /* 0x00000006265f7211 */ /* 0x000fe200008f16ff */
[----:B------:R-:W-:Y:S01]  /*3d80*/  IMAD R57, R57, UR4, RZ ;  /* 0x0000000439397c24 */ /* 0x000fe2000f8e02ff */
[C---:B------:R-:W-:Y:S01]  /*3d90*/  SEL R45, R11.reuse, R22, !P5 ;  /* 0x000000160b2d7207 */ /* 0x040fe20006800000 */
[----:B------:R-:W-:Y:S01]  /*3da0*/  IMAD R38, R152, 0x108, RZ ;  /* 0x0000010898267824 */ /* 0x000fe200078e02ff */
[C---:B------:R-:W-:Y:S01]  /*3db0*/  SEL R47, R11.reuse, R26, !P5 ;  /* 0x0000001a0b2f7207 */ /* 0x040fe20006800000 */
[----:B------:R3:W-:Y:S01]  /*3dc0*/  STL.64 [R1+0x260], R94 ;  /* 0x0002605e01007387 */ /* 0x0007e20000100a00 */
[----:B------:R-:W-:Y:S01]  /*3dd0*/  SEL R53, R11, R34, !P5 ;  /* 0x000000220b357207 */ /* 0x000fe20006800000 */
[----:B------:R-:W-:Y:S01]  /*3de0*/  IMAD R45, R45, UR4, RZ ;  /* 0x000000042d2d7c24 */ /* 0x000fe2000f8e02ff */
[----:B------:R-:W-:Y:S01]  /*3df0*/  SEL R73, R11, R72, !P5 ;  /* 0x000000480b497207 */ /* 0x000fe20006800000 */
[----:B------:R-:W-:Y:S01]  /*3e00*/  IMAD R72, R25, UR4, RZ ;  /* 0x0000000419487c24 */ /* 0x000fe2000f8e02ff */
[----:B------:R-:W-:Y:S01]  /*3e10*/  SEL R29, R11, R90, !P5 ;  /* 0x0000005a0b1d7207 */ /* 0x000fe20006800000 */
[----:B------:R-:W-:Y:S01]  /*3e20*/  IMAD R25, R98, UR4, RZ ;  /* 0x0000000462197c24 */ /* 0x000fe2000f8e02ff */
[-C--:B------:R-:W-:Y:S01]  /*3e30*/  LEA R92, P2, R39, R3.reuse, 0x2 ;  /* 0x00000003275c7211 */ /* 0x080fe200078410ff */
[----:B------:R-:W-:Y:S01]  /*3e40*/  IMAD R47, R47, UR4, RZ ;  /* 0x000000042f2f7c24 */ /* 0x000fe2000f8e02ff */
[----:B------:R-:W-:Y:S01]  /*3e50*/  SEL R24, R11, R24, !P5 ;  /* 0x000000180b187207 */ /* 0x000fe20006800000 */
[----:B------:R-:W-:Y:S01]  /*3e60*/  IMAD R53, R53, UR4, RZ ;  /* 0x0000000435357c24 */ /* 0x000fe2000f8e02ff */
[----:B------:R-:W-:Y:S01]  /*3e70*/  SEL R32, R11, R32, !P5 ;  /* 0x000000200b207207 */ /* 0x000fe20006800000 */
[----:B------:R-:W-:Y:S01]  /*3e80*/  IMAD R73, R73, UR4, RZ ;  /* 0x0000000449497c24 */ /* 0x000fe2000f8e02ff */
[----:B------:R-:W-:Y:S01]  /*3e90*/  SEL R36, R11, R36, !P5 ;  /* 0x000000240b247207 */ /* 0x000fe20006800000 */
[----:B------:R-:W-:Y:S01]  /*3ea0*/  IMAD R29, R29, UR4, RZ ;  /* 0x000000041d1d7c24 */ /* 0x000fe2000f8e02ff */
[C---:B------:R-:W-:Y:S01]  /*3eb0*/  SEL R59, R11.reuse, R46, !P5 ;  /* 0x0000002e0b3b7207 */ /* 0x040fe20006800000 */
[----:B------:R-:W-:Y:S01]  /*3ec0*/  IMAD R46, R24, UR4, RZ ;  /* 0x00000004182e7c24 */ /* 0x000fe2000f8e02ff */
[C---:B------:R-:W-:Y:S01]  /*3ed0*/  SEL R61, R11.reuse, R50, !P5 ;  /* 0x000000320b3d7207 */ /* 0x040fe20006800000 */
[----:B------:R-:W-:Y:S01]  /*3ee0*/  IMAD R50, R32, UR4, RZ ;  /* 0x0000000420327c24 */ /* 0x000fe2000f8e02ff */
[----:B------:R-:W-:Y:S01]  /*3ef0*/  SEL R18, R11, R52, !P5 ;  /* 0x000000340b127207 */ /* 0x000fe20006800000 */
[----:B------:R-:W-:Y:S01]  /*3f00*/  IMAD R59, R59, UR4, RZ ;  /* 0x000000043b3b7c24 */ /* 0x000fe2000f8e02ff */
        /* <DEDUP_REMOVED lines=66> */
[-C--:B------:R-:W-:Y:S01]  /*4330*/  LEA R90, P3, R40, R3.reuse, 0x2 ;  /* 0x00000003285a7211 */ /* 0x080fe200078610ff */
[----:B------:R-:W-:Y:S01]  /*4340*/  IMAD R14, R120, UR4, RZ ;  /* 0x00000004780e7c24 */ /* 0x000fe2000f8e02ff */
[-C--:B--2---:R-:W-:Y:S01]  /*4350*/  LEA R88, P5, R41, R3.reuse, 0x2 ;  /* 0x0000000329587211 */ /* 0x084fe200078a10ff */
[----:B------:R-:W-:Y:S01]  /*4360*/  IMAD R7, R122, UR4, RZ ;  /* 0x000000047a077c24 */ /* 0x000fe2000f8e02ff */
[----:B------:R-:W-:Y:S01]  /*4370*/  @!P0 LOP3.LUT R8, RZ, R156, RZ, 0x33, !PT ;  /* 0x0000009cff088212 */ /* 0x000fe200078e33ff */
[----:B------:R-:W-:Y:S01]  /*4380*/  IMAD R9, R124, UR4, RZ ;  /* 0x000000047c097c24 */ /* 0x000fe2000f8e02ff */
[-C--:B------:R-:W-:Y:S01]  /*4390*/  LEA R98, P4, R42, R3.reuse, 0x2 ;  /* 0x000000032a627211 */ /* 0x080fe200078810ff */
[----:B------:R-:W-:Y:S01]  /*43a0*/  IMAD R10, R126, UR4, RZ ;  /* 0x000000047e0a7c24 */ /* 0x000fe2000f8e02ff */
[----:B------:R-:W-:Y:S01]  /*43b0*/  LEA R96, P0, R43, R3, 0x2 ;  /* 0x000000032b607211 */ /* 0x000fe200078010ff */
[----:B------:R-:W-:Y:S01]  /*43c0*/  IMAD R5, R8, R5, RZ ;  /* 0x0000000508057224 */ /* 0x000fe200078e02ff */
[-C--:B------:R-:W-:Y:S01]  /*43d0*/  LEA.HI.X.SX32 R93, R39, R6.reuse, 0x2, P2 ;  /* 0x00000006275d7211 */ /* 0x080fe200010f16ff */
[----:B------:R-:W-:Y:S01]  /*43e0*/  IMAD R12, R130, UR4, RZ ;  /* 0x00000004820c7c24 */ /* 0x000fe2000f8e02ff */
[-C--:B---3--:R-:W-:Y:S01]  /*43f0*/  LEA R94, P1, R44, R3.reuse, 0x2 ;  /* 0x000000032c5e7211 */ /* 0x088fe200078210ff */
[----:B------:R-:W-:Y:S01]  /*4400*/  IMAD R13, R13, UR4, RZ ;  /* 0x000000040d0d7c24 */ /* 0x000fe2000f8e02ff */
[-C--:B------:R-:W-:Y:S01]  /*4410*/  LEA.HI.X.SX32 R91, R40, R6.reuse, 0x2, P3 ;  /* 0x00000006285b7211 */ /* 0x080fe200018f16ff */
[----:B------:R2:W-:Y:S01]  /*4420*/  STL.64 [R1+0x258], R92 ;  /* 0x0002585c01007387 */ /* 0x0005e20000100a00 */
[-C--:B------:R-:W-:Y:S01]  /*4430*/  LEA.HI.X.SX32 R89, R41, R6.reuse, 0x2, P5 ;  /* 0x0000000629597211 */ /* 0x080fe200028f16ff */
[----:B------:R-:W-:Y:S01]  /*4440*/  IMAD R40, R152, 0xc, RZ ;  /* 0x0000000c98287824 */ /* 0x000fe200078e02ff */
[-C--:B------:R-:W-:Y:S01]  /*4450*/  LEA.HI.X.SX32 R99, R42, R6.reuse, 0x2, P4 ;  /* 0x000000062a637211 */ /* 0x080fe200020f16ff */
[----:B------:R3:W-:Y:S01]  /*4460*/  STL.64 [R1+0x250], R90 ;  /* 0x0002505a01007387 */ /* 0x0007e20000100a00 */
[-C--:B------:R-:W-:Y:S01]  /*4470*/  LEA.HI.X.SX32 R97, R43, R6.reuse, 0x2, P0 ;  /* 0x000000062b617211 */ /* 0x080fe200000f16ff */
[----:B------:R-:W-:Y:S01]  /*4480*/  IMAD R42, R152, 0x3, RZ ;  /* 0x00000003982a7824 */ /* 0x000fe200078e02ff */
[-C--:B------:R-:W-:Y:S01]  /*4490*/  LEA.HI.X.SX32 R95, R44, R6.reuse, 0x2, P1 ;  /* 0x000000062c5f7211 */ /* 0x080fe200008f16ff */
[----:B------:R4:W-:Y:S01]  /*44a0*/  STL.64 [R1+0x248], R88 ;  /* 0x0002485801007387 */ /* 0x0009e20000100a00 */
[----:B------:R-:W-:Y:S01]  /*44b0*/  IMAD R8, R152, 0xd, RZ ;  /* 0x0000000d98087824 */ /* 0x000fe200078e02ff */
[----:B------:R-:W-:Y:S01]  /*44c0*/  UMOV UR4, 0x400 ;  /* 0x0000040000047882 */ /* 0x000fe20000000000 */
[----:B------:R-:W-:Y:S01]  /*44d0*/  VIADD R52, R4, 0xffffffff ;  /* 0xffffffff04347836 */ /* 0x000fe20000000000 */
[CC--:B--2---:R-:W-:Y:S01]  /*44e0*/  LEA R92, P2, R45.reuse, R3.reuse, 0x2 ;  /* 0x000000032d5c7211 */ /* 0x0c4fe200078410ff */
[----:B------:R2:W-:Y:S01]  /*44f0*/  STL.64 [R1+0x240], R98 ;  /* 0x0002406201007387 */ /* 0x0005e20000100a00 */
[----:B------:R-:W-:Y:S01]  /*4500*/  IMAD R76, R152, 0xa4, RZ ;  /* 0x000000a4984c7824 */ /* 0x000fe200078e02ff */
[----:B-1----:R-:W-:Y:S01]  /*4510*/  ULEA UR8, UR5, UR4, 0x18 ;  /* 0x0000000405087291 */ /* 0x002fe2000f8ec03f */
[-C--:B---3--:R-:W-:Y:S01]  /*4520*/  LEA R90, P3, R46, R3.reuse, 0x2 ;  /* 0x000000032e5a7211 */ /* 0x088fe200078610ff */
[----:B------:R1:W-:Y:S01]  /*4530*/  STL.64 [R1+0x238], R96 ;  /* 0x0002386001007387 */ /* 0x0003e20000100a00 */
[-C--:B------:R-:W-:Y:S01]  /*4540*/  LEA.HI.X.SX32 R93, R45, R6.reuse, 0x2, P2 ;  /* 0x000000062d5d7211 */ /* 0x080fe200010f16ff */
[----:B------:R-:W-:Y:S01]  /*4550*/  IMAD R82, R152, 0xb0, RZ ;  /* 0x000000b098527824 */ /* 0x000fe200078e02ff */
[CC--:B----4-:R-:W-:Y:S01]  /*4560*/  LEA R88, P5, R47.reuse, R3.reuse, 0x2 ;  /* 0x000000032f587211 */ /* 0x0d0fe200078a10ff */
[----:B------:R3:W-:Y:S01]  /*4570*/  STL.64 [R1+0x230], R94 ;  /* 0x0002305e01007387 */ /* 0x0007e20000100a00 */
[-C--:B------:R-:W-:Y:S01]  /*4580*/  LEA.HI.X.SX32 R91, R46, R6.reuse, 0x2, P3 ;  /* 0x000000062e5b7211 */ /* 0x080fe200018f16ff */
[----:B------:R-:W-:Y:S01]  /*4590*/  IMAD R78, R152, 0xac, RZ ;  /* 0x000000ac984e7824 */ /* 0x000fe200078e02ff */
[-C--:B------:R-:W-:Y:S01]  /*45a0*/  LEA.HI.X.SX32 R89, R47, R6.reuse, 0x2, P5 ;  /* 0x000000062f597211 */ /* 0x080fe200028f16ff */
[----:B------:R4:W-:Y:S01]  /*45b0*/  STL.64 [R1+0x228], R92 ;  /* 0x0002285c01007387 */ /* 0x0009e20000100a00 */
[-C--:B--2---:R-:W-:Y:S01]  /*45c0*/  LEA R98, P4, R48, R3.reuse, 0x2 ;  /* 0x0000000330627211 */ /* 0x084fe200078810ff */
[----:B------:R-:W-:Y:S01]  /*45d0*/  IMAD R86, R152, 0xb8, RZ ;  /* 0x000000b898567824 */ /* 0x000fe200078e02ff */
[CC--:B-1----:R-:W-:Y:S01]  /*45e0*/  LEA R96, P0, R49.reuse, R3.reuse, 0x2 ;  /* 0x0000000331607211 */ /* 0x0c2fe200078010ff */
[----:B------:R1:W-:Y:S01]  /*45f0*/  STL.64 [R1+0x220], R90 ;  /* 0x0002205a01007387 */ /* 0x0003e20000100a00 */
[-C--:B------:R-:W-:Y:S01]  /*4600*/  LEA.HI.X.SX32 R99, R48, R6.reuse, 0x2, P4 ;  /* 0x0000000630637211 */ /* 0x080fe200020f16ff */
[----:B------:R-:W-:Y:S01]  /*4610*/  IMAD R48, R152, 0x2b, RZ ;  /* 0x0000002b98307824 */ /* 0x000fe200078e02ff */
[-C--:B---3--:R-:W-:Y:S01]  /*4620*/  LEA R94, P1, R50, R3.reuse, 0x2 ;  /* 0x00000003325e7211 */ /* 0x088fe200078210ff */
[----:B------:R2:W-:Y:S01]  /*4630*/  STL.64 [R1+0x218], R88 ;  /* 0x0002185801007387 */ /* 0x0005e20000100a00 */
[-C--:B------:R-:W-:Y:S01]  /*4640*/  LEA.HI.X.SX32 R97, R49, R6.reuse, 0x2, P0 ;  /* 0x0000000631617211 */ /* 0x080fe200000f16ff */
[----:B------:R-:W-:Y:S01]  /*4650*/  IMAD R106, R152, 0xb4, RZ ;  /* 0x000000b4986a7824 */ /* 0x000fe200078e02ff */
[-C--:B------:R-:W-:Y:S01]  /*4660*/  LEA.HI.X.SX32 R95, R50, R6.reuse, 0x2, P1 ;  /* 0x00000006325f7211 */ /* 0x080fe200008f16ff */
[----:B------:R3:W-:Y:S01]  /*4670*/  STL.64 [R1+0x210], R98 ;  /* 0x0002106201007387 */ /* 0x0007e20000100a00 */
[CC--:B----4-:R-:W-:Y:S01]  /*4680*/  LEA R92, P2, R53.reuse, R3.reuse, 0x2 ;  /* 0x00000003355c7211 */ /* 0x0d0fe200078410ff */
[----:B------:R-:W-:Y:S01]  /*4690*/  IMAD R50, R152, 0x9c, RZ ;  /* 0x0000009c98327824 */ /* 0x000fe200078e02ff */
[-C--:B-1----:R-:W-:Y:S01]  /*46a0*/  LEA R90, P3, R54, R3.reuse, 0x2 ;  /* 0x00000003365a7211 */ /* 0x082fe200078610ff */
[----:B------:R1:W-:Y:S01]  /*46b0*/  STL.64 [R1+0x208], R96 ;  /* 0x0002086001007387 */ /* 0x0003e20000100a00 */
[-C--:B------:R-:W-:Y:S01]  /*46c0*/  LEA.HI.X.SX32 R93, R53, R6.reuse, 0x2, P2 ;  /* 0x00000006355d7211 */ /* 0x080fe200010f16ff */
[----:B------:R-:W-:Y:S01]  /*46d0*/  IMAD R53, R152, 0xa, RZ ;  /* 0x0000000a98357824 */ /* 0x000fe200078e02ff */
[CC--:B--2---:R-:W-:Y:S01]  /*46e0*/  LEA R88, P5, R55.reuse, R3.reuse, 0x2 ;  /* 0x0000000337587211 */ /* 0x0c4fe200078a10ff */
[----:B------:R2:W-:Y:S01]  /*46f0*/  STL.64 [R1+0x200], R94 ;  /* 0x0002005e01007387 */ /* 0x0005e20000100a00 */
[-C--:B------:R-:W-:Y:S01]  /*4700*/  LEA.HI.X.SX32 R91, R54, R6.reuse, 0x2, P3 ;  /* 0x00000006365b7211 */ /* 0x080fe200018f16ff */
[----:B------:R-:W-:Y:S01]  /*4710*/  IMAD R54, R152, 0xa0, RZ ;  /* 0x000000a098367824 */ /* 0x000fe200078e02ff */
[-C--:B---3--:R-:W-:Y:S01]  /*4720*/  LEA R98, P4, R56, R3.reuse, 0x2 ;  /* 0x0000000338627211 */ /* 0x088fe200078810ff */
[----:B------:R3:W-:Y:S01]  /*4730*/  STL.64 [R1+0x1f8], R92 ;  /* 0x0001f85c01007387 */ /* 0x0007e20000100a00 */
[-C--:B------:R-:W-:Y:S01]  /*4740*/  LEA.HI.X.SX32 R89, R55, R6.reuse, 0x2, P5 ;  /* 0x0000000637597211 */ /* 0x080fe200028f16ff */
[----:B------:R-:W-:Y:S01]  /*4750*/  IMAD.SHL.U32 R55, R152, 0x8, RZ ;  /* 0x0000000898377824 */ /* 0x000fe200078e00ff */
[-C--:B------:R-:W-:Y:S01]  /*4760*/  LEA.HI.X.SX32 R99, R56, R6.reuse, 0x2, P4 ;  /* 0x0000000638637211 */ /* 0x080fe200020f16ff */
[----:B------:R4:W-:Y:S01]  /*4770*/  STL.64 [R1+0x1f0], R90 ;  /* 0x0001f05a01007387 */ /* 0x0009e20000100a00 */
[CC--:B-1----:R-:W-:Y:S01]  /*4780*/  LEA R96, P0, R57.reuse, R3.reuse, 0x2 ;  /* 0x0000000339607211 */ /* 0x0c2fe200078010ff */
[----:B------:R-:W-:Y:S01]  /*4790*/  IMAD R56, R152, 0xa8, RZ ;  /* 0x000000a898387824 */ /* 0x000fe200078e02ff */
[-C--:B--2---:R-:W-:Y:S01]  /*47a0*/  LEA R94, P1, R58, R3.reuse, 0x2 ;  /* 0x000000033a5e7211 */ /* 0x084fe200078210ff */
[----:B------:R1:W-:Y:S01]  /*47b0*/  STL.64 [R1+0x1e8], R88 ;  /* 0x0001e85801007387 */ /* 0x0003e20000100a00 */
[-C--:B------:R-:W-:Y:S01]  /*47c0*/  LEA.HI.X.SX32 R97, R57, R6.reuse, 0x2, P0 ;  /* 0x0000000639617211 */ /* 0x080fe200000f16ff */
[----:B------:R-:W-:Y:S01]  /*47d0*/  IMAD R57, R152, 0x6, RZ ;  /* 0x0000000698397824 */ /* 0x000fe200078e02ff */
[-C--:B------:R-:W-:Y:S01]  /*47e0*/  LEA.HI.X.SX32 R95, R58, R6.reuse, 0x2, P1 ;  /* 0x000000063a5f7211 */ /* 0x080fe200008f16ff */
[----:B------:R2:W-:Y:S01]  /*47f0*/  STL.64 [R1+0x1e0], R98 ;  /* 0x0001e06201007387 */ /* 0x0005e20000100a00 */
[CC--:B---3--:R-:W-:Y:S01]  /*4800*/  LEA R92, P2, R59.reuse, R3.reuse, 0x2 ;  /* 0x000000033b5c7211 */ /* 0x0c8fe200078410ff */
[----:B------:R-:W-:Y:S01]  /*4810*/  IMAD.SHL.U32 R58, R152, 0x4, RZ ;  /* 0x00000004983a7824 */ /* 0x000fe200078e00ff */
[-C--:B----4-:R-:W-:Y:S01]  /*4820*/  LEA R90, P3, R60, R3.reuse, 0x2 ;  /* 0x000000033c5a7211 */ /* 0x090fe200078610ff */
        /* <DEDUP_REMOVED lines=11> */
[CC--:B---3--:R-:W-:Y:S01]  /*48e0*/  LEA R96, P0, R63.reuse, R3.reuse, 0x2 ;  /* 0x000000033f607211 */ /* 0x0c8fe200078010ff */
[----:B------:R2:W-:Y:S01]  /*48f0*/  STL.64 [R1+0x1c0], R90 ;  /* 0x0001c05a01007387 */ /* 0x0005e20000100a00 */
[-C--:B------:R-:W-:Y:S01]  /*4900*/  LEA.HI.X.SX32 R99, R62, R6.reuse, 0x2, P4 ;  /* 0x000000063e637211 */ /* 0x080fe200020f16ff */
[----:B------:R-:W-:Y:S01]  /*4910*/  IMAD R62, R152, 0x94, RZ ;  /* 0x00000094983e7824 */ /* 0x000fe200078e02ff */
[-C--:B----4-:R-:W-:Y:S01]  /*4920*/  LEA R94, P1, R64, R3.reuse, 0x2 ;  /* 0x00000003405e7211 */ /* 0x090fe200078210ff */
[----:B------:R3:W-:Y:S01]  /*4930*/  STL.64 [R1+0x1b8], R88 ;  /* 0x0001b85801007387 */ /* 0x0007e20000100a00 */
[-C--:B------:R-:W-:Y:S01]  /*4940*/  LEA.HI.X.SX32 R97, R63, R6.reuse, 0x2, P0 ;  /* 0x000000063f617211 */ /* 0x080fe200000f16ff */
[----:B------:R-:W-:Y:S01]  /*4950*/  IMAD R39, R152, 0x104, RZ ;  /* 0x0000010498277824 */ /* 0x000fe200078e02ff */
        /* <DEDUP_REMOVED lines=18> */
[-C--:B-1----:R-:W-:Y:S01]  /*4a80*/  LEA R96, P0, R70, R3.reuse, 0x2 ;  /* 0x0000000346607211 */ /* 0x082fe200078010ff */
[----:B------:R-:W-:Y:S01]  /*4a90*/  IMAD R49, R152, 0x47, RZ ;  /* 0x0000004798317824 */ /* 0x000fe200078e02ff */
[CC--:B--2---:R-:W-:Y:S01]  /*4aa0*/  LEA R94, P1, R71.reuse, R3.reuse, 0x2 ;  /* 0x00000003475e7211 */ /* 0x0c4fe200078210ff */
[----:B------:R1:W-:Y:S01]  /*4ab0*/  STL.64 [R1+0x188], R88 ;  /* 0x0001885801007387 */ /* 0x0003e20000100a00 */
[-C--:B------:R-:W-:Y:S01]  /*4ac0*/  LEA.HI.X.SX32 R97, R70, R6.reuse, 0x2, P0 ;  /* 0x0000000646617211 */ /* 0x080fe200000f16ff */
[----:B------:R-:W-:Y:S01]  /*4ad0*/  IMAD R60, R152, 0x124, RZ ;  /* 0x00000124983c7824 */ /* 0x000fe200078e02ff */
[-C--:B------:R-:W-:Y:S01]  /*4ae0*/  LEA.HI.X.SX32 R95, R71, R6.reuse, 0x2, P1 ;  /* 0x00000006475f7211 */ /* 0x080fe200008f16ff */
[----:B------:R2:W-:Y:S01]  /*4af0*/  STL.64 [R1+0x180], R98 ;  /* 0x0001806201007387 */ /* 0x0005e20000100a00 */
[-C--:B---3--:R-:W-:Y:S01]  /*4b00*/  LEA R92, P2, R72, R3.reuse, 0x2 ;  /* 0x00000003485c7211 */ /* 0x088fe200078410ff */
        /* <DEDUP_REMOVED lines=44> */
[----:B------:R-:W-:Y:S01]  /*4dd0*/  IMAD.SHL.U32 R29, R152, 0x40, RZ ;  /* 0x00000040981d7824 */ /* 0x000fe200078e00ff */
[-C--:B------:R-:W-:Y:S01]  /*4de0*/  LEA.HI.X.SX32 R95, R28, R6.reuse, 0x2, P1 ;  /* 0x000000061c5f7211 */ /* 0x080fe200008f16ff */
[----:B------:R2:W-:Y:S01]  /*4df0*/  STL.64 [R1+0x120], R98 ;  /* 0x0001206201007387 */ /* 0x0005e20000100a00 */
[CC--:B---3--:R-:W-:Y:S01]  /*4e00*/  LEA R92, P2, R27.reuse, R3.reuse, 0x2 ;  /* 0x000000031b5c7211 */ /* 0x0c8fe200078410ff */
        /* <DEDUP_REMOVED lines=21> */
[----:B------:R-:W-:Y:S01]  /*4f60*/  LEA.HI.X.SX32 R95, R22, R6, 0x2, P1 ;  /* 0x00000006165f7211 */ /* 0x000fe200008f16ff */
[----:B------:R4:W-:Y:S01]  /*4f70*/  STL.64 [R1+0xf0], R98 ;  /* 0x0000f06201007387 */ /* 0x0009e20000100a00 */
[----:B-1----:R-:W-:Y:S01]  /*4f80*/  LEA R92, P2, R21, R3, 0x2 ;  /* 0x00000003155c7211 */ /* 0x002fe200078410ff */
[----:B------:R-:W-:-:S02]  /*4f90*/  IMAD R66, R152, 0x1a0, RZ ;  /* 0x000001a098427824 */ /* 0x000fc400078e02ff */
[----:B------:R1:W-:Y:S01]  /*4fa0*/  STL.64 [R1+0xe8], R96 ;  /* 0x0000e86001007387 */ /* 0x0003e20000100a00 */
[-C--:B--2---:R-:W-:Y:S01]  /*4fb0*/  LEA R90, P3, R20, R3.reuse, 0x2 ;  /* 0x00000003145a7211 */ /* 0x084fe200078610ff */
[C---:B------:R-:W-:Y:S01]  /*4fc0*/  IMAD R70, R152.reuse, 0x1a8, RZ ;  /* 0x000001a898467824 */ /* 0x040fe200078e02ff */
[-C--:B------:R-:W-:Y:S01]  /*4fd0*/  LEA.HI.X.SX32 R93, R21, R6.reuse, 0x2, P2 ;  /* 0x00000006155d7211 */ /* 0x080fe200010f16ff */
[----:B------:R2:W-:Y:S01]  /*4fe0*/  STL.64 [R1+0xe0], R94 ;  /* 0x0000e05e01007387 */ /* 0x0005e20000100a00 */
[CC--:B---3--:R-:W-:Y:S01]  /*4ff0*/  LEA R88, P5, R19.reuse, R3.reuse, 0x2 ;  /* 0x0000000313587211 */ /* 0x0c8fe200078a10ff */
[----:B------:R-:W-:Y:S01]  /*5000*/  IMAD R72, R152, 0x1ac, RZ ;  /* 0x000001ac98487824 */ /* 0x000fe200078e02ff */
[-C--:B------:R-:W-:Y:S01]  /*5010*/  LEA.HI.X.SX32 R91, R20, R6.reuse, 0x2, P3 ;  /* 0x00000006145b7211 */ /* 0x080fe200018f16ff */
[----:B------:R3:W-:Y:S01]  /*5020*/  STL.64 [R1+0xd8], R92 ;  /* 0x0000d85c01007387 */ /* 0x0007e20000100a00 */
[-C--:B----4-:R-:W-:Y:S01]  /*5030*/  LEA R98, P4, R18, R3.reuse, 0x2 ;  /* 0x0000000312627211 */ /* 0x090fe200078810ff */
[----:B------:R-:W-:Y:S01]  /*5040*/  IMAD R71, R152, 0x6a, RZ ;  /* 0x0000006a98477824 */ /* 0x000fe200078e02ff */
[-C--:B------:R-:W-:Y:S01]  /*5050*/  LEA.HI.X.SX32 R89, R19, R6.reuse, 0x2, P5 ;  /* 0x0000000613597211 */ /* 0x080fe200028f16ff */
[----:B------:R4:W-:Y:S01]  /*5060*/  STL.64 [R1+0xd0], R90 ;  /* 0x0000d05a01007387 */ /* 0x0009e20000100a00 */
[-C--:B------:R-:W-:Y:S01]  /*5070*/  LEA.HI.X.SX32 R99, R18, R6.reuse, 0x2, P4 ;  /* 0x0000000612637211 */ /* 0x080fe200020f16ff */
[----:B------:R-:W-:Y:S01]  /*5080*/  IMAD R112, R152, 0xc0, RZ ;  /* 0x000000c098707824 */ /* 0x000fe200078e02ff */
[CC--:B-1----:R-:W-:Y:S01]  /*5090*/  LEA R96, P0, R17.reuse, R3.reuse, 0x2 ;  /* 0x0000000311607211 */ /* 0x0c2fe200078010ff */
[----:B------:R1:W-:Y:S01]  /*50a0*/  STL.64 [R1+0xc8], R88 ;  /* 0x0000c85801007387 */ /* 0x0003e20000100a00 */
[-C--:B--2---:R-:W-:Y:S01]  /*50b0*/  LEA R94, P1, R16, R3.reuse, 0x2 ;  /* 0x00000003105e7211 */ /* 0x084fe200078210ff */
[----:B------:R-:W-:Y:S01]  /*50c0*/  IMAD R116, R152, 0xc8, RZ ;  /* 0x000000c898747824 */ /* 0x000fe200078e02ff */
[-C--:B------:R-:W-:Y:S01]  /*50d0*/  LEA.HI.X.SX32 R97, R17, R6.reuse, 0x2, P0 ;  /* 0x0000000611617211 */ /* 0x080fe200000f16ff */
[----:B------:R-:W-:Y:S01]  /*50e0*/  STL.64 [R1+0xc0], R98 ;  /* 0x0000c06201007387 */ /* 0x000fe20000100a00 */
[-C--:B------:R-:W-:Y:S01]  /*50f0*/  LEA.HI.X.SX32 R95, R16, R6.reuse, 0x2, P1 ;  /* 0x00000006105f7211 */ /* 0x080fe200008f16ff */
[C---:B------:R-:W-:Y:S01]  /*5100*/  IMAD R170, R152.reuse, 0xd4, RZ ;  /* 0x000000d498aa7824 */ /* 0x040fe200078e02ff */
[-C--:B------:R-:W-:Y:S01]  /*5110*/  LEA R18, P1, R11, R3.reuse, 0x2 ;  /* 0x000000030b127211 */ /* 0x080fe200078210ff */
[----:B------:R-:W-:Y:S01]  /*5120*/  STL.64 [R1+0xb8], R96 ;  /* 0x0000b86001007387 */ /* 0x000fe20000100a00 */
[-C--:B---3--:R-:W-:Y:S01]  /*5130*/  LEA R92, P2, R15, R3.reuse, 0x2 ;  /* 0x000000030f5c7211 */ /* 0x088fe200078410ff */
[----:B------:R-:W-:Y:S01]  /*5140*/  IMAD R146, R152, 0xd8, RZ ;  /* 0x000000d898927824 */ /* 0x000fe200078e02ff */
[-C--:B----4-:R-:W-:Y:S01]  /*5150*/  LEA R90, P3, R14, R3.reuse, 0x2 ;  /* 0x000000030e5a7211 */ /* 0x090fe200078610ff */
[----:B------:R-:W-:Y:S01]  /*5160*/  STL.64 [R1+0xb0], R94 ;  /* 0x0000b05e01007387 */ /* 0x000fe20000100a00 */
[-C--:B------:R-:W-:Y:S01]  /*5170*/  LEA.HI.X.SX32 R19, R11, R6.reuse, 0x2, P1 ;  /* 0x000000060b137211 */ /* 0x080fe200008f16ff */
[C---:B------:R-:W-:Y:S01]  /*5180*/  IMAD R174, R152.reuse, 0xdc, RZ ;  /* 0x000000dc98ae7824 */ /* 0x040fe200078e02ff */
[----:B------:R-:W-:Y:S01]  /*5190*/  LEA R220, P1, R5, UR6, 0x2 ;  /* 0x0000000605dc7c11 */ /* 0x000fe2000f8210ff */
[C---:B------:R-:W-:Y:S01]  /*51a0*/  IMAD R176, R152.reuse, 0xe0, RZ ;  /* 0x000000e098b07824 */ /* 0x040fe200078e02ff */
[-C--:B-1----:R-:W-:Y:S01]  /*51b0*/  LEA R88, P5, R7, R3.reuse, 0x2 ;  /* 0x0000000307587211 */ /* 0x082fe200078a10ff */
[C---:B------:R-:W-:Y:S01]  /*51c0*/  IMAD R122, R152.reuse, 0x39, RZ ;  /* 0x00000039987a7824 */ /* 0x040fe200078e02ff */
[-C--:B------:R-:W-:Y:S01]  /*51d0*/  LEA.HI.X.SX32 R93, R15, R6.reuse, 0x2, P2 ;  /* 0x000000060f5d7211 */ /* 0x080fe200010f16ff */
[C---:B------:R-:W-:Y:S01]  /*51e0*/  IMAD R15, R152.reuse, 0x23, RZ ;  /* 0x00000023980f7824 */ /* 0x040fe200078e02ff */
[----:B------:R-:W-:Y:S01]  /*51f0*/  LEA R22, P4, R9, R3, 0x2 ;  /* 0x0000000309167211 */ /* 0x000fe200078810ff */
[----:B------:R-:W-:Y:S01]  /*5200*/  IMAD R123, R152, 0x3a, RZ ;  /* 0x0000003a987b7824 */ /* 0x000fe200078e02ff */
[----:B------:R-:W-:Y:S01]  /*5210*/  LEA.HI.X.SX32 R91, R14, R6, 0x2, P3 ;  /* 0x000000060e5b7211 */ /* 0x000fe200018f16ff */
[----:B------:R1:W-:Y:S01]  /*5220*/  STL.64 [R1+0xa8], R92 ;  /* 0x0000a85c01007387 */ /* 0x0003e20000100a00 */
[----:B------:R-:W-:Y:S01]  /*5230*/  LEA.HI.X.SX32 R221, R5, UR7, 0x2, P1 ;  /* 0x0000000705dd7c11 */ /* 0x000fe200088f16ff */
[C---:B------:R-:W-:Y:S01]  /*5240*/  IMAD R5, R152.reuse, 0x24, RZ ;  /* 0x0000002498057824 */ /* 0x040fe200078e02ff */
[----:B------:R-:W-:Y:S01]  /*5250*/  LEA R120, P6, R152, R220, 0x3 ;  /* 0x000000dc98787211 */ /* 0x000fe200078c18ff */
[----:B------:R2:W-:Y:S01]  /*5260*/  STL.64 [R1+0xa0], R90 ;  /* 0x0000a05a01007387 */ /* 0x0005e20000100a00 */
[-C--:B------:R-:W-:Y:S01]  /*5270*/  LEA.HI.X.SX32 R89, R7, R6.reuse, 0x2, P5 ;  /* 0x0000000607597211 */ /* 0x080fe200028f16ff */
[----:B------:R-:W-:Y:S01]  /*5280*/  VIADD R7, R4, 0xffffffdf ;  /* 0xffffffdf04077836 */ /* 0x000fe20000000000 */
[----:B------:R-:W-:Y:S01]  /*5290*/  LEA.HI.X.SX32 R23, R9, R6, 0x2, P4 ;  /* 0x0000000609177211 */ /* 0x000fe200020f16ff */
[----:B------:R-:W-:Y:S01]  /*52a0*/  IMAD R14, R152, 0x21, RZ ;  /* 0x00000021980e7824 */ /* 0x000fe200078e02ff */
[----:B------:R-:W-:Y:S01]  /*52b0*/  LEA.HI.X.SX32 R121, R59, R221, 0x2, P6 ;  /* 0x000000dd3b797211 */ /* 0x000fe200030f16ff */
[----:B------:R-:W-:Y:S01]  /*52c0*/  STL.64 [R1+0x98], R88 ;  /* 0x0000985801007387 */ /* 0x000fe20000100a00 */
[-C--:B------:R-:W-:Y:S01]  /*52d0*/  IADD3 R104, P1, R40, R220.reuse, RZ ;  /* 0x000000dc28687210 */ /* 0x080fe20007f3e0ff */
[----:B-1----:R-:W-:Y:S01]  /*52e0*/  IMAD R92, R152, 0x128, RZ ;  /* 0x00000128985c7824 */ /* 0x002fe200078e02ff */
[-C--:B------:R-:W-:Y:S01]  /*52f0*/  LEA R20, P0, R10, R3.reuse, 0x2 ;  /* 0x000000030a147211 */ /* 0x080fe200078010ff */
[----:B------:R1:W-:Y:S01]  /*5300*/  STL.64 [R1+0x90], R22 ;  /* 0x0000901601007387 */ /* 0x0003e20000100a00 */
[-C--:B------:R-:W-:Y:S01]  /*5310*/  LEA R16, P2, R12, R3.reuse, 0x2 ;  /* 0x000000030c107211 */ /* 0x080fe200078410ff */
[----:B------:R-:W-:Y:S01]  /*5320*/  IMAD R9, R152, 0x4b, RZ ;  /* 0x0000004b98097824 */ /* 0x000fe200078e02ff */
[-C--:B--2---:R-:W-:Y:S01]  /*5330*/  IADD3 R90, P6, R58, R220.reuse, RZ ;  /* 0x000000dc3a5a7210 */ /* 0x084fe20007fde0ff */
[----:B------:R-:W-:Y:S01]  /*5340*/  IMAD R124, R152, 0x3b, RZ ;  /* 0x0000003b987c7824 */ /* 0x000fe200078e02ff */
[----:B------:R-:W-:Y:S01]  /*5350*/  LEA R156, P3, R13, R3, 0x2 ;  /* 0x000000030d9c7211 */ /* 0x000fe200078610ff */
[----:B------:R-:W-:Y:S01]  /*5360*/  VIADD R3, R4, 0xfffffffd ;  /* 0xfffffffd04037836 */ /* 0x000fe20000000000 */
[CC--:B------:R-:W-:Y:S01]  /*5370*/  LEA.HI.X.SX32 R91, R152.reuse, R221.reuse, 0x2, P6 ;  /* 0x000000dd985b7211 */ /* 0x0c0fe200030f16ff */
[C---:B------:R-:W-:Y:S01]  /*5380*/  IMAD R126, R152.reuse, 0x3d, RZ ;  /* 0x0000003d987e7824 */ /* 0x040fe200078e02ff */
[----:B------:R-:W-:Y:S01]  /*5390*/  IADD3 R100, P6, R113, R220, RZ ;  /* 0x000000dc71647210 */ /* 0x000fe20007fde0ff */
[----:B------:R-:W-:Y:S01]  /*53a0*/  IMAD R129, R152, 0x3e, RZ ;  /* 0x0000003e98817824 */ /* 0x000fe200078e02ff */
[-C--:B------:R-:W-:Y:S01]  /*53b0*/  LEA.HI.X.SX32 R105, R42, R221.reuse, 0x2, P1 ;  /* 0x000000dd2a697211 */ /* 0x080fe200008f16ff */
[----:B-1----:R-:W-:Y:S01]  /*53c0*/  IMAD R23, R152, 0x5, RZ ;  /* 0x0000000598177824 */ /* 0x002fe200078e02ff */
[-C--:B------:R-:W-:Y:S01]  /*53d0*/  LEA.HI.X.SX32 R21, R10, R6.reuse, 0x2, P0 ;  /* 0x000000060a157211 */ /* 0x080fe200000f16ff */
[----:B------:R-:W-:Y:S01]  /*53e0*/  IMAD R22, R152, 0x7, RZ ;  /* 0x0000000798167824 */ /* 0x000fe200078e02ff */
[-C--:B------:R-:W-:Y:S01]  /*53f0*/  LEA.HI.X.SX32 R17, R12, R6.reuse, 0x2, P2 ;  /* 0x000000060c117211 */ /* 0x080fe200010f16ff */
[----:B------:R-:W-:Y:S01]  /*5400*/  IMAD R10, R152, 0xf, RZ ;  /* 0x0000000f980a7824 */ /* 0x000fe200078e02ff */
[----:B------:R-:W-:Y:S01]  /*5410*/  LEA.HI.X.SX32 R157, R13, R6, 0x2, P3 ;  /* 0x000000060d9d7211 */ /* 0x000fe200018f16ff */
[----:B------:R-:W-:Y:S01]  /*5420*/  VIADD R6, R4, 0xfffffffc ;  /* 0xfffffffc04067836 */ /* 0x000fe20000000000 */
[CC--:B------:R-:W-:Y:S01]  /*5430*/  LEA R102, P1, R152.reuse, R220.reuse, 0x4 ;  /* 0x000000dc98667211 */ /* 0x0c0fe200078220ff */
[----:B------:R1:W-:Y:S01]  /*5440*/  STL.64 [R1+0x88], R20 ;  /* 0x0000881401007387 */ /* 0x0003e20000100a00 */
[-C--:B------:R-:W-:Y:S01]  /*5450*/  LEA.HI.X.SX32 R101, R23, R221.reuse, 0x2, P6 ;  /* 0x000000dd17657211 */ /* 0x080fe200030f16ff */
[C---:B------:R-:W-:Y:S01]  /*5460*/  IMAD R12, R152.reuse, 0x88, RZ ;  /* 0x00000088980c7824 */ /* 0x040fe200078e02ff */
[-C--:B------:R-:W-:Y:S01]  /*5470*/  IADD3 R96, P6, R117, R220.reuse, RZ ;  /* 0x000000dc75607210 */ /* 0x080fe20007fde0ff */
[----:B------:R-:W-:Y:S01]  /*5480*/  IMAD R13, R152, 0x22, RZ ;  /* 0x00000022980d7824 */ /* 0x000fe200078e02ff */
[-C--:B------:R-:W-:Y:S01]  /*5490*/  LEA.HI.X.SX32 R103, R58, R221.reuse, 0x2, P1 ;  /* 0x000000dd3a677211 */ /* 0x080fe200008f16ff */
[----:B------:R2:W-:Y:S01]  /*54a0*/  STL.64 [R1+0x7a8], R156 ;  /* 0x0007a89c01007387 */ /* 0x0005e20000100a00 */
[-C--:B------:R-:W-:Y:S01]  /*54b0*/  IADD3 R98, P1, R24, R220.reuse, RZ ;  /* 0x000000dc18627210 */ /* 0x080fe20007f3e0ff */
[----:B------:R-:W-:Y:S01]  /*54c0*/  IMAD R42, R152, 0x180, RZ ;  /* 0x00000180982a7824 */ /* 0x000fe200078e02ff */
[----:B------:R-:W-:Y:S01]  /*54d0*/  ISETP.GE.U32.AND P2, PT, R6, 0x7fffff7d, PT ;  /* 0x7fffff7d0600780c */ /* 0x000fe20003f46070 */
[----:B------:R-:W-:Y:S01]  /*54e0*/  IMAD R6, R152, 0x2c, RZ ;  /* 0x0000002c98067824 */ /* 0x000fe200078e02ff */
[-C--:B------:R-:W-:Y:S01]  /*54f0*/  LEA.HI.X.SX32 R97, R22, R221.reuse, 0x2, P6 ;  /* 0x000000dd16617211 */ /* 0x080fe200030f16ff */
[C---:B-1----:R-:W-:Y:S01]  /*5500*/  IMAD R21, R152.reuse, 0x9, RZ ;  /* 0x0000000998157824 */ /* 0x042fe200078e02ff */
[-C--:B------:R-:W-:Y:S01]  /*5510*/  IADD3 R250, P6, R5, R220.reuse, RZ ;  /* 0x000000dc05fa7210 */ /* 0x080fe20007fde0ff */
[C---:B------:R-:W-:Y:S01]  /*5520*/  IMAD R20, R152.reuse, 0x60, RZ ;  /* 0x0000006098147824 */ /* 0x040fe200078e02ff */
[----:B------:R-:W-:Y:S01]  /*5530*/  ISETP.GE.U32.AND P4, PT, R7, 0x7fffff60, PT ;  /* 0x7fffff600700780c */ /* 0x000fe20003f86070 */
[C---:B------:R-:W-:Y:S01]  /*5540*/  IMAD R7, R152.reuse, 0x28, RZ ;  /* 0x0000002898077824 */ /* 0x040fe200078e02ff */
[-C--:B------:R-:W-:Y:S01]  /*5550*/  LEA.HI.X.SX32 R99, R57, R221.reuse, 0x2, P1 ;  /* 0x000000dd39637211 */ /* 0x080fe200008f16ff */
[----:B------:R1:W-:Y:S01]  /*5560*/  STL.64 [R1+0x80], R18 ;  /* 0x0000801201007387 */ /* 0x0003e20000100a00 */
[CC--:B------:R-:W-:Y:S01]  /*5570*/  LEA R94, P1, R152.reuse, R220.reuse, 0x5 ;  /* 0x000000dc985e7211 */ /* 0x0c0fe200078228ff */
[----:B------:R-:W-:Y:S01]  /*5580*/  IMAD R22, R152, 0x184, RZ ;  /* 0x0000018498167824 */ /* 0x000fe200078e02ff */
[-C--:B------:R-:W-:Y:S01]  /*5590*/  LEA.HI.X.SX32 R251, R21, R221.reuse, 0x2, P6 ;  /* 0x000000dd15fb7211 */ /* 0x080fe200030f16ff */
[----:B------:R3:W-:Y:S01]  /*55a0*/  STL.64 [R1+0x78], R16 ;  /* 0x0000781001007387 */ /* 0x0007e20000100a00 */
[-C--:B------:R-:W-:Y:S01]  /*55b0*/  IADD3 R58, P6, R6, R220.reuse, RZ ;  /* 0x000000dc063a7210 */ /* 0x080fe20007fde0ff */
[C---:B------:R-:W-:Y:S01]  /*55c0*/  IMAD R23, R152.reuse, 0x61, RZ ;  /* 0x0000006198177824 */ /* 0x040fe200078e02ff */
[-C--:B------:R-:W-:Y:S01]  /*55d0*/  LEA.HI.X.SX32 R95, R55, R221.reuse, 0x2, P1 ;  /* 0x000000dd375f7211 */ /* 0x080fe200008f16ff */
[----:B--2---:R-:W2:Y:S01]  /*55e0*/  S2R R157, SR_TID.X ;  /* 0x00000000009d7919 */ /* 0x004ea20000002100 */
[-C--:B------:R-:W-:Y:S01]  /*55f0*/  IADD3 R80, P1, R7, R220.reuse, RZ ;  /* 0x000000dc07507210 */ /* 0x080fe20007f3e0ff */
[C---:B------:R-:W-:Y:S01]  /*5600*/  IMAD R21, R152.reuse, 0x62, RZ ;  /* 0x0000006298157824 */ /* 0x040fe200078e02ff */
[-C--:B------:R-:W-:Y:S01]  /*5610*/  LEA.HI.X.SX32 R59, R31, R221.reuse, 0x2, P6 ;  /* 0x000000dd1f3b7211 */ /* 0x080fe200030f16ff */
[C---:B-1----:R-:W-:Y:S01]  /*5620*/  IMAD R19, R152.reuse, 0x42, RZ ;  /* 0x0000004298137824 */ /* 0x042fe200078e02ff */
[-C--:B------:R-:W-:Y:S01]  /*5630*/  IADD3 R84, P6, R143, R220.reuse, RZ ;  /* 0x000000dc8f547210 */ /* 0x080fe20007fde0ff */
[C---:B------:R-:W-:Y:S01]  /*5640*/  IMAD R18, R152.reuse, 0x10c, RZ ;  /* 0x0000010c98127824 */ /* 0x040fe200078e02ff */
[-C--:B------:R-:W-:Y:S01]  /*5650*/  LEA.HI.X.SX32 R81, R53, R221.reuse, 0x2, P1 ;  /* 0x000000dd35517211 */ /* 0x080fe200008f16ff */
[C---:B---3--:R-:W-:Y:S01]  /*5660*/  IMAD R16, R152.reuse, 0x2f, RZ ;  /* 0x0000002f98107824 */ /* 0x048fe200078e02ff */
[-C--:B------:R-:W-:Y:S01]  /*5670*/  IADD3 R74, P1, R137, R220.reuse, RZ ;  /* 0x000000dc894a7210 */ /* 0x080fe20007f3e0ff */
[----:B------:R-:W-:Y:S01]  /*5680*/  IMAD R17, R152, 0x41, RZ ;  /* 0x0000004198117824 */ /* 0x000fe200078e02ff */
[-C--:B------:R-:W-:Y:S01]  /*5690*/  LEA.HI.X.SX32 R85, R8, R221.reuse, 0x2, P6 ;  /* 0x000000dd08557211 */ /* 0x080fe200030f16ff */
[C---:B------:R-:W-:Y:S01]  /*56a0*/  IMAD R31, R152.reuse, 0x188, RZ ;  /* 0x00000188981f7824 */ /* 0x040fe200078e02ff */
        /* <DEDUP_REMOVED lines=8> */
[C---:B------:R-:W-:Y:S01]  /*5730*/  SHF.L.U32 R11, R152.reuse, 0x5, RZ ;  /* 0x00000005980b7819 */ /* 0x040fe200000006ff */
[C---:B------:R-:W-:Y:S01]  /*5740*/  IMAD R128, R152.reuse, 0x138, RZ ;  /* 0x0000013898807824 */ /* 0x040fe200078e02ff */
[CC--:B------:R-:W-:Y:S01]  /*5750*/  LEA R10, P6, R152.reuse, R220.reuse, 0x7 ;  /* 0x000000dc980a7211 */ /* 0x0c0fe200078c38ff */
[----:B------:R-:W-:Y:S01]  /*5760*/  IMAD R130, R152, 0x13c, RZ ;  /* 0x0000013c98827824 */ /* 0x000fe200078e02ff */
[-C--:B------:R-:W-:Y:S01]  /*5770*/  LEA.HI.X.SX32 R111, R30, R221.reuse, 0x2, P1 ;  /* 0x000000dd1e6f7211 */ /* 0x080fe200008f16ff */
[----:B------:R-:W-:Y:S01]  /*5780*/  IMAD R30, R152, 0x18c, RZ ;  /* 0x0000018c981e7824 */ /* 0x000fe200078e02ff */
[-C--:B------:R-:W-:Y:S01]  /*5790*/  IADD3 R198, P1, R20, R220.reuse, RZ ;  /* 0x000000dc14c67210 */ /* 0x080fe20007f3e0ff */
[C---:B------:R-:W-:Y:S01]  /*57a0*/  IMAD R132, R152.reuse, 0x4d, RZ ;  /* 0x0000004d98847824 */ /* 0x040fe200078e02ff */
[-C--:B------:R-:W-:Y:S01]  /*57b0*/  LEA.HI.X.SX32 R11, R11, R221.reuse, 0x2, P6 ;  /* 0x000000dd0b0b7211 */ /* 0x080fe200030f16ff */
[----:B------:R-:W-:Y:S01]  /*57c0*/  IMAD R151, R152, 0x4e, RZ ;  /* 0x0000004e98977824 */ /* 0x000fe200078e02ff */
[-C--:B------:R-:W-:Y:S01]  /*57d0*/  IADD3 R12, P6, R12, R220.reuse, RZ ;  /* 0x000000dc0c0c7210 */ /* 0x080fe20007fde0ff */
[----:B------:R-:W-:Y:S01]  /*57e0*/  IMAD R155, R152, 0x4f, RZ ;  /* 0x0000004f989b7824 */ /* 0x000fe200078e02ff */
[-C--:B------:R-:W-:Y:S01]  /*57f0*/  LEA.HI.X.SX32 R199, R24, R221.reuse, 0x2, P1 ;  /* 0x000000dd18c77211 */ /* 0x080fe200008f16ff */
[C---:B------:R-:W-:Y:S01]  /*5800*/  IMAD R150, R152.reuse, 0x144, RZ ;  /* 0x0000014498967824 */ /* 0x040fe200078e02ff */
        /* <DEDUP_REMOVED lines=20> */
[----:B------:R-:W-:Y:S01]  /*5950*/  IADD3 R54, P6, R54, R220, RZ ;  /* 0x000000dc36367210 */ /* 0x000fe20007fde0ff */
[----:B------:R-:W-:Y:S01]  /*5960*/  IMAD R156, R152, 0x1ec, RZ ;  /* 0x000001ec989c7824 */ /* 0x000fe200078e02ff */
[----:B------:R-:W-:-:S02]  /*5970*/  LEA.HI.X.SX32 R63, R26, R221, 0x2, P1 ;  /* 0x000000dd1a3f7211 */ /* 0x000fc400008f16ff */
[----:B------:R-:W-:Y:S01]  /*5980*/  ISETP.GE.U32.AND P0, PT, R51, 0x7fffff7f, PT ;  /* 0x7fffff7f3300780c */ /* 0x000fe20003f06070 */
[----:B------:R-:W-:Y:S01]  /*5990*/  IMAD R51, R152, 0x2a, RZ ;  /* 0x0000002a98337824 */ /* 0x000fe200078e02ff */
[-C--:B------:R-:W-:Y:S01]  /*59a0*/  IADD3 R26, P1, R50, R220.reuse, RZ ;  /* 0x000000dc321a7210 */ /* 0x080fe20007f3e0ff */
[C---:B------:R-:W-:Y:S01]  /*59b0*/  IMAD R50, R152.reuse, 0x194, RZ ;  /* 0x0000019498327824 */ /* 0x040fe200078e02ff */
[-C--:B------:R-:W-:Y:S01]  /*59c0*/  LEA.HI.X.SX32 R55, R7, R221.reuse, 0x2, P6 ;  /* 0x000000dd07377211 */ /* 0x080fe200030f16ff */
[----:B------:R-:W-:Y:S01]  /*59d0*/  IMAD R7, R152, 0x66, RZ ;  /* 0x0000006698077824 */ /* 0x000fe200078e02ff */
[----:B------:R-:W-:Y:S02]  /*59e0*/  IADD3 R56, P6, R56, R220, RZ ;  /* 0x000000dc38387210 */ /* 0x000fe40007fde0ff */
[----:B------:R-:W-:Y:S01]  /*59f0*/  ISETP.GE.U32.AND P5, PT, R52, 0x7fffff80, PT ;  /* 0x7fffff803400780c */ /* 0x000fe20003fa6070 */
[----:B------:R-:W-:Y:S01]  /*5a00*/  IMAD R52, R152, 0x29, RZ ;  /* 0x0000002998347824 */ /* 0x000fe200078e02ff */
[----:B------:R-:W-:-:S02]  /*5a10*/  LEA.HI.X.SX32 R27, R27, R221, 0x2, P1 ;  /* 0x000000dd1b1b7211 */ /* 0x000fc400008f16ff */
[-C--:B------:R-:W-:Y:S02]  /*5a20*/  IADD3 R76, P1, R76, R220.reuse, RZ ;  /* 0x000000dc4c4c7210 */ /* 0x080fe40007f3e0ff */
[-C--:B------:R-:W-:Y:S02]  /*5a30*/  LEA.HI.X.SX32 R57, R51, R221.reuse, 0x2, P6 ;  /* 0x000000dd33397211 */ /* 0x080fe400030f16ff */
[-C--:B------:R-:W-:Y:S02]  /*5a40*/  IADD3 R82, P6, R82, R220.reuse, RZ ;  /* 0x000000dc52527210 */ /* 0x080fe40007fde0ff */
[-C--:B------:R-:W-:Y:S01]  /*5a50*/  LEA.HI.X.SX32 R77, R52, R221.reuse, 0x2, P1 ;  /* 0x000000dd344d7211 */ /* 0x080fe200008f16ff */
[----:B------:R-:W-:Y:S01]  /*5a60*/  IMAD R52, R152, 0x198, RZ ;  /* 0x0000019898347824 */ /* 0x000fe200078e02ff */
[-C--:B------:R-:W-:Y:S02]  /*5a70*/  IADD3 R78, P1, R78, R220.reuse, RZ ;  /* 0x000000dc4e4e7210 */ /* 0x080fe40007f3e0ff */
[----:B------:R-:W-:Y:S01]  /*5a80*/  LEA.HI.X.SX32 R83, R6, R221, 0x2, P6 ;  /* 0x000000dd06537211 */ /* 0x000fe200030f16ff */
[----:B------:R-:W-:Y:S01]  /*5a90*/  IMAD R6, R152, 0x67, RZ ;  /* 0x0000006798067824 */ /* 0x000fe200078e02ff */
[----:B------:R-:W-:-:S02]  /*5aa0*/  IADD3 R86, P6, R86, R220, RZ ;  /* 0x000000dc56567210 */ /* 0x000fc40007fde0ff */
[-C--:B------:R-:W-:Y:S01]  /*5ab0*/  LEA.HI.X.SX32 R79, R48, R221.reuse, 0x2, P1 ;  /* 0x000000dd304f7211 */ /* 0x080fe200008f16ff */
[----:B------:R-:W-:Y:S01]  /*5ac0*/  IMAD R48, R152, 0x19c, RZ ;  /* 0x0000019c98307824 */ /* 0x000fe200078e02ff */
[-C--:B------:R-:W-:Y:S02]  /*5ad0*/  IADD3 R106, P1, R106, R220.reuse, RZ ;  /* 0x000000dc6a6a7210 */ /* 0x080fe40007f3e0ff */
[-C--:B------:R-:W-:Y:S02]  /*5ae0*/  LEA.HI.X.SX32 R87, R28, R221.reuse, 0x2, P6 ;  /* 0x000000dd1c577211 */ /* 0x080fe400030f16ff */
[-C--:B------:R-:W-:Y:S02]  /*5af0*/  LEA R28, P6, R152, R220.reuse, 0x8 ;  /* 0x000000dc981c7211 */ /* 0x080fe400078c40ff */
[----:B------:R-:W-:Y:S02]  /*5b00*/  LEA.HI.X.SX32 R107, R45, R221, 0x2, P1 ;  /* 0x000000dd2d6b7211 */ /* 0x000fe400008f16ff */
[----:B------:R-:W-:-:S02]  /*5b10*/  IADD3 R108, P1, R108, R220, RZ ;  /* 0x000000dc6c6c7210 */ /* 0x000fc40007f3e0ff */
[-C--:B------:R-:W-:Y:S02]  /*5b20*/  LEA.HI.X.SX32 R29, R29, R221.reuse, 0x2, P6 ;  /* 0x000000dd1d1d7211 */ /* 0x080fe400030f16ff */
[----:B------:R-:W-:Y:S01]  /*5b30*/  ISETP.GE.U32.AND P3, PT, R3, 0x7fffff7e, PT ;  /* 0x7fffff7e0300780c */ /* 0x000fe20003f66070 */
[----:B------:R-:W-:Y:S01]  /*5b40*/  IMAD.U32 R3, RZ, RZ, UR8 ;  /* 0x00000008ff037e24 */ /* 0x000fe2000f8e00ff */
[-C--:B------:R-:W-:Y:S02]  /*5b50*/  IADD3 R38, P6, R38, R220.reuse, RZ ;  /* 0x000000dc26267210 */ /* 0x080fe40007fde0ff */
[-C--:B------:R-:W-:Y:S02]  /*5b60*/  LEA.HI.X.SX32 R109, R16, R221.reuse, 0x2, P1 ;  /* 0x000000dd106d7211 */ /* 0x080fe400008f16ff */
[----:B------:R-:W-:Y:S01]  /*5b70*/  IADD3 R16, P1, R39, R220, RZ ;  /* 0x000000dc27107210 */ /* 0x000fe20007f3e0ff */
[----:B------:R1:W-:Y:S01]  /*5b80*/  STL [R1+0x350], R3 ;  /* 0x0003500301007387 */ /* 0x0003e20000100800 */
[----:B------:R-:W-:-:S02]  /*5b90*/  LEA.HI.X.SX32 R39, R19, R221, 0x2, P6 ;  /* 0x000000dd13277211 */ /* 0x000fc400030f16ff */
[-C--:B------:R-:W-:Y:S01]  /*5ba0*/  IADD3 R44, P6, R44, R220.reuse, RZ ;  /* 0x000000dc2c2c7210 */ /* 0x080fe20007fde0ff */
[----:B------:R-:W-:Y:S01]  /*5bb0*/  STL.64 [R1+0x30], R120 ;  /* 0x0000307801007387 */ /* 0x000fe20000100a00 */
[-C--:B------:R-:W-:Y:S02]  /*5bc0*/  LEA.HI.X.SX32 R17, R17, R221.reuse, 0x2, P1 ;  /* 0x000000dd11117211 */ /* 0x080fe400008f16ff */
[-C--:B------:R-:W-:Y:S01]  /*5bd0*/  IADD3 R18, P1, R18, R220.reuse, RZ ;  /* 0x000000dc12127210 */ /* 0x080fe20007f3e0ff */
[----:B------:R-:W-:Y:S01]  /*5be0*/  STL.64 [R1+0x28], R104 ;  /* 0x0000286801007387 */ /* 0x000fe20000100a00 */
[----:B------:R-:W-:Y:S01]  /*5bf0*/  LEA.HI.X.SX32 R45, R114, R221, 0x2, P6 ;  /* 0x000000dd722d7211 */ /* 0x000fe200030f16ff */
[----:B-1----:R-:W-:Y:S01]  /*5c00*/  IMAD R3, R152, 0x43, RZ ;  /* 0x0000004398037824 */ /* 0x002fe200078e02ff */
[----:B------:R-:W-:Y:S01]  /*5c10*/  IADD3 R36, P6, R36, R220, RZ ;  /* 0x000000dc24247210 */ /* 0x000fe20007fde0ff */
[----:B------:R1:W-:Y:S01]  /*5c20*/  STL.64 [R1+0x38], R90 ;  /* 0x0000385a01007387 */ /* 0x0003e20000100a00 */
[----:B--2---:R-:W-:-:S02]  /*5c30*/  LOP3.LUT R157, R157, 0x7f, RZ, 0xc0, !PT ;  /* 0x0000007f9d9d7812 */ /* 0x004fc400078ec0ff */
[-C--:B------:R-:W-:Y:S01]  /*5c40*/  LEA.HI.X.SX32 R19, R3, R221.reuse, 0x2, P1 ;  /* 0x000000dd03137211 */ /* 0x080fe200008f16ff */
[----:B------:R-:W-:Y:S01]  /*5c50*/  IMAD R3, R152, 0x69, RZ ;  /* 0x0000006998037824 */ /* 0x000fe200078e02ff */
[-C--:B------:R-:W-:Y:S01]  /*5c60*/  IADD3 R46, P1, R46, R220.reuse, RZ ;  /* 0x000000dc2e2e7210 */ /* 0x080fe20007f3e0ff */
[----:B------:R-:W-:Y:S01]  /*5c70*/  STL.64 [R1+0x20], R102 ;  /* 0x0000206601007387 */ /* 0x000fe20000100a00 */
[-C--:B------:R-:W-:Y:S02]  /*5c80*/  LEA.HI.X.SX32 R37, R37, R221.reuse, 0x2, P6 ;  /* 0x000000dd25257211 */ /* 0x080fe400030f16ff */
[-C--:B------:R-:W-:Y:S01]  /*5c90*/  IADD3 R236, P6, R236, R220.reuse, RZ ;  /* 0x000000dcecec7210 */ /* 0x080fe20007fde0ff */
[----:B------:R-:W-:Y:S01]  /*5ca0*/  STL.64 [R1+0x18], R100 ;  /* 0x0000186401007387 */ /* 0x000fe20000100a00 */
[-C--:B------:R-:W-:Y:S02]  /*5cb0*/  LEA.HI.X.SX32 R47, R47, R221.reuse, 0x2, P1 ;  /* 0x000000dd2f2f7211 */ /* 0x080fe400008f16ff */
[----:B------:R-:W-:Y:S01]  /*5cc0*/  IADD3 R238, P1, R238, R220, RZ ;  /* 0x000000dceeee7210 */ /* 0x000fe20007f3e0ff */
[----:B------:R-:W-:Y:S01]  /*5cd0*/  STL.64 [R1+0x10], R98 ;  /* 0x0000106201007387 */ /* 0x000fe20000100a00 */
[----:B------:R-:W-:-:S02]  /*5ce0*/  LEA.HI.X.SX32 R237, R140, R221, 0x2, P6 ;  /* 0x000000dd8ced7211 */ /* 0x000fc400030f16ff */
[-C--:B------:R-:W-:Y:S01]  /*5cf0*/  IADD3 R92, P6, R92, R220.reuse, RZ ;  /* 0x000000dc5c5c7210 */ /* 0x080fe20007fde0ff */
[----:B------:R-:W-:Y:S01]  /*5d00*/  STL.64 [R1+0x8], R96 ;  /* 0x0000086001007387 */ /* 0x000fe20000100a00 */
[-C--:B------:R-:W-:Y:S02]  /*5d10*/  LEA.HI.X.SX32 R239, R49, R221.reuse, 0x2, P1 ;  /* 0x000000dd31ef7211 */ /* 0x080fe400008f16ff */
[-C--:B------:R-:W-:Y:S01]  /*5d20*/  IADD3 R60, P1, R60, R220.reuse, RZ ;  /* 0x000000dc3c3c7210 */ /* 0x080fe20007f3e0ff */
[----:B------:R-:W-:Y:S01]  /*5d30*/  STL.64 [R1], R94 ;  /* 0x0000005e01007387 */ /* 0x000fe20000100a00 */
[-C--:B------:R-:W-:Y:S02]  /*5d40*/  LEA.HI.X.SX32 R93, R41, R221.reuse, 0x2, P6 ;  /* 0x000000dd295d7211 */ /* 0x080fe400030f16ff */
[----:B------:R-:W-:Y:S01]  /*5d50*/  IADD3 R234, P6, R234, R220, RZ ;  /* 0x000000dceaea7210 */ /* 0x000fe20007fde0ff */
[----:B------:R2:W-:Y:S01]  /*5d60*/  STL.64 [R1+0x790], R10 ;  /* 0x0007900a01007387 */ /* 0x0005e20000100a00 */
[----:B------:R-:W-:-:S02]  /*5d70*/  LEA.HI.X.SX32 R61, R43, R221, 0x2, P1 ;  /* 0x000000dd2b3d7211 */ /* 0x000fc400008f16ff */
[-C--:B------:R-:W-:Y:S01]  /*5d80*/  IADD3 R64, P1, R64, R220.reuse, RZ ;  /* 0x000000dc40407210 */ /* 0x080fe20007f3e0ff */
[----:B------:R3:W-:Y:S01]  /*5d90*/  STL.64 [R1+0x798], R12 ;  /* 0x0007980c01007387 */ /* 0x0007e20000100a00 */
[-C--:B------:R-:W-:Y:S02]  /*5da0*/  LEA.HI.X.SX32 R235, R118, R221.reuse, 0x2, P6 ;  /* 0x000000dd76eb7211 */ /* 0x080fe400030f16ff */
[-C--:B------:R-:W-:Y:S01]  /*5db0*/  IADD3 R22, P6, R22, R220.reuse, RZ ;  /* 0x000000dc16167210 */ /* 0x080fe20007fde0ff */
[----:B------:R-:W-:Y:S01]  /*5dc0*/  STL.64 [R1+0x7a0], R14 ;  /* 0x0007a00e01007387 */ /* 0x000fe20000100a00 */
[-C--:B------:R-:W-:Y:S01]  /*5dd0*/  LEA.HI.X.SX32 R65, R9, R221.reuse, 0x2, P1 ;  /* 0x000000dd09417211 */ /* 0x080fe200008f16ff */
[----:B------:R-:W-:Y:S01]  /*5de0*/  IMAD R9, R152, 0x6b, RZ ;  /* 0x0000006b98097824 */ /* 0x000fe200078e02ff */
        /* <DEDUP_REMOVED lines=9> */
[----:B------:R-:W-:Y:S01]  /*5e80*/  VIADD R8, R4, 0xffffffde ;  /* 0xffffffde04087836 */ /* 0x000fe20000000000 */
[----:B------:R-:W-:Y:S02]  /*5e90*/  IADD3 R50, P6, R50, R220, RZ ;  /* 0x000000dc32327210 */ /* 0x000fe40007fde0ff */
[----:B------:R-:W-:-:S02]  /*5ea0*/  LEA.HI.X.SX32 R21, R21, R221, 0x2, P1 ;  /* 0x000000dd15157211 */ /* 0x000fc400008f16ff */
[-C--:B------:R-:W-:Y:S02]  /*5eb0*/  IADD3 R40, P1, R40, R220.reuse, RZ ;  /* 0x000000dc28287210 */ /* 0x080fe40007f3e0ff */
[-C--:B------:R-:W-:Y:S01]  /*5ec0*/  LEA.HI.X.SX32 R51, R5, R221.reuse, 0x2, P6 ;  /* 0x000000dd05337211 */ /* 0x080fe200030f16ff */
[----:B------:R-:W-:Y:S01]  /*5ed0*/  VIADD R5, R4, 0xffffffdd ;  /* 0xffffffdd04057836 */ /* 0x000fe20000000000 */
[-C--:B------:R-:W-:Y:S01]  /*5ee0*/  IADD3 R48, P6, R48, R220.reuse, RZ ;  /* 0x000000dc30307210 */ /* 0x080fe20007fde0ff */
[----:B------:R-:W-:Y:S01]  /*5ef0*/  STL.64 [R1+0x788], R20 ;  /* 0x0007881401007387 */ /* 0x000fe20000100a00 */
[-C--:B------:R-:W-:Y:S02]  /*5f00*/  LEA.HI.X.SX32 R41, R172, R221.reuse, 0x2, P1 ;  /* 0x000000ddac297211 */ /* 0x080fe400008f16ff */
[----:B------:R-:W-:Y:S02]  /*5f10*/  IADD3 R52, P1, R52, R220, RZ ;  /* 0x000000dc34347210 */ /* 0x000fe40007f3e0ff */
[----:B------:R-:W-:-:S02]  /*5f20*/  LEA.HI.X.SX32 R49, R6, R221, 0x2, P6 ;  /* 0x000000dd06317211 */ /* 0x000fc400030f16ff */
[-C--:B------:R-:W-:Y:S02]  /*5f30*/  IADD3 R68, P6, R68, R220.reuse, RZ ;  /* 0x000000dc44447210 */ /* 0x080fe40007fde0ff */
[----:B------:R-:W-:Y:S02]  /*5f40*/  LOP3.LUT R6, R67, 0x70, RZ, 0xc0, !PT ;  /* 0x0000007043067812 */ /* 0x000fe400078ec0ff */
[-C--:B------:R-:W-:Y:S02]  /*5f50*/  LEA.HI.X.SX32 R53, R7, R221.reuse, 0x2, P1 ;  /* 0x000000dd07357211 */ /* 0x080fe400008f16ff */
[-C--:B------:R-:W-:Y:S01]  /*5f60*/  IADD3 R66, P1, R66, R220.reuse, RZ ;  /* 0x000000dc42427210 */ /* 0x080fe20007f3e0ff */
[----:B------:R-:W3:Y:S01]  /*5f70*/  LDC R7, c[0x0][0x230] ;  /* 0x00008c00ff077b82 */ /* 0x000ee20000000800 */
[-C--:B------:R-:W-:Y:S01]  /*5f80*/  LEA.HI.X.SX32 R69, R3, R221.reuse, 0x2, P6 ;  /* 0x000000dd03457211 */ /* 0x080fe200030f16ff */
[----:B------:R-:W-:Y:S01]  /*5f90*/  IMAD R3, R157, 0x80, R6 ;  /* 0x000000809d037824 */ /* 0x000fe200078e0206 */
[----:B------:R-:W-:Y:S01]  /*5fa0*/  LEA.HI.X.SX32 R67, R168, R221, 0x2, P1 ;  /* 0x000000dda8437211 */ /* 0x000fe200008f16ff */
[----:B------:R-:W-:Y:S01]  /*5fb0*/  VIADD R6, R4, 0xffffffdc ;  /* 0xffffffdc04067836 */ /* 0x000fe20000000000 */
[-C--:B------:R-:W-:Y:S01]  /*5fc0*/  IADD3 R70, P1, R70, R220.reuse, RZ ;  /* 0x000000dc46467210 */ /* 0x080fe20007f3e0ff */
[----:B------:R-:W-:Y:S01]  /*5fd0*/  VIADD R243, R3, UR8 ;  /* 0x0000000803f37c36 */ /* 0x000fe20008000000 */
[----:B------:R-:W-:-:S02]  /*5fe0*/  IADD3 R72, P6, R72, R220, RZ ;  /* 0x000000dc48487210 */ /* 0x000fc40007fde0ff */
[-C--:B------:R-:W-:Y:S02]  /*5ff0*/  LEA.HI.X.SX32 R71, R71, R221.reuse, 0x2, P1 ;  /* 0x000000dd47477211 */ /* 0x080fe400008f16ff */
[----:B------:R-:W-:Y:S01]  /*6000*/  ISETP.GE.U32.AND P1, PT, R8, 0x7fffff5f, PT ;  /* 0x7fffff5f0800780c */ /* 0x000fe20003f26070 */
[----:B------:R-:W-:Y:S01]  /*6010*/  @!PT LDS RZ, [RZ] ;  /* 0x00000000fffff984 */ /* 0x000fe20000000800 */
[----:B------:R-:W-:Y:S01]  /*6020*/  @!PT LDS RZ, [RZ] ;  /* 0x00000000fffff984 */ /* 0x000fe20000000800 */
[----:B------:R-:W-:Y:S01]  /*6030*/  @!PT LDS RZ, [RZ] ;  /* 0x00000000fffff984 */ /* 0x000fe20000000800 */
[----:B------:R-:W-:Y:S01]  /*6040*/  LDGSTS.E [R243], desc[UR60][R220.64], !P5 ;  /* 0x00000000dcf37fae */ /* 0x000fe2000e92187c */
[----:B------:R-:W-:Y:S01]  /*6050*/  LEA.HI.X.SX32 R73, R9, R221, 0x2, P6 ;  /* 0x000000dd09497211 */ /* 0x000fe200030f16ff */
[----:B------:R-:W2:Y:S01]  /*6060*/  LDC R8, c[0x0][0x230] ;  /* 0x00008c00ff087b82 */ /* 0x000ea20000000800 */
[----:B------:R-:W-:Y:S01]  /*6070*/  ISETP.GE.U32.AND P6, PT, R5, 0x7fffff5e, PT ;  /* 0x7fffff5e0500780c */ /* 0x000fe20003fc6070 */
[----:B------:R1:W-:Y:S01]  /*6080*/  LDGSTS.E [R243+0x4], desc[UR60][R90.64], !P0 ;  /* 0x000040005af37fae */ /* 0x0003e2000c12187c */
[----:B------:R-:W-:Y:S01]  /*6090*/  VIADD R5, R4, 0xffffffbf ;  /* 0xffffffbf04057836 */ /* 0x000fe20000000000 */
[----:B------:R-:W-:Y:S01]  /*60a0*/  ISETP.GE.U32.AND P5, PT, R6, 0x7fffff5d, PT ;  /* 0x7fffff5d0600780c */ /* 0x000fe20003fa6070 */
[C---:B------:R-:W-:Y:S01]  /*60b0*/  VIADD R6, R4.reuse, 0xffffffbe ;  /* 0xffffffbe04067836 */ /* 0x040fe20000000000 */
[----:B------:R4:W-:Y:S02]  /*60c0*/  LDGSTS.E [R243+0x8], desc[UR60][R120.64], !P3 ;  /* 0x0000800078f37fae */ /* 0x0009e4000d92187c */
[----:B------:R-:W-:Y:S01]  /*60d0*/  ISETP.GE.U32.AND P0, PT, R5, 0x7fffff40, PT ;  /* 0x7fffff400500780c */ /* 0x000fe20003f06070 */
[----:B------:R-:W-:Y:S01]  /*60e0*/  VIADD R5, R4, 0xffffffbd ;  /* 0xffffffbd04057836 */ /* 0x000fe20000000000 */
[----:B------:R-:W3:Y:S01]  /*60f0*/  LDC R9, c[0x0][0x230] ;  /* 0x00008c00ff097b82 */ /* 0x000ee20000000800 */
[----:B------:R-:W-:Y:S01]  /*6100*/  ISETP.GE.U32.AND P3, PT, R6, 0x7fffff3f, PT ;  /* 0x7fffff3f0600780c */ /* 0x000fe20003f66070 */
[----:B------:R-:W-:Y:S01]  /*6110*/  LDGSTS.E [R243+0xc], desc[UR60][R104.64], !P2 ;  /* 0x0000c00068f37fae */ /* 0x000fe2000d12187c */
[C---:B------:R-:W-:Y:S01]  /*6120*/  VIADD R6, R4.reuse, 0xfffffffb ;  /* 0xfffffffb04067836 */ /* 0x040fe20000000000 */
[----:B------:R-:W-:Y:S01]  /*6130*/  ISETP.GE.U32.AND P2, PT, R5, 0x7fffff3e, PT ;  /* 0x7fffff3e0500780c */ /* 0x000fe20003f46070 */
[----:B------:R-:W-:Y:S01]  /*6140*/  VIADD R5, R4, 0xffffffbc ;  /* 0xffffffbc04057836 */ /* 0x000fe20000000000 */
[----:B------:R2:W-:Y:S01]  /*6150*/  LDGSTS.E [R243+0x4000], desc[UR60][R10.64], !P4 ;  /* 0x040000000af37fae */ /* 0x0005e2000e12187c */
[----:B-1----:R-:W-:Y:S01]  /*6160*/  LOP3.LUT R91, R3, 0x10, RZ, 0x3c, !PT ;  /* 0x00000010035b7812 */ /* 0x002fe200078e3cff */
[----:B------:R-:W1:Y:S01]  /*6170*/  LDC R90, c[0x0][0x230] ;  /* 0x00008c00ff5a7b82 */ /* 0x000e620000000800 */
[----:B----4-:R-:W-:Y:S01]  /*6180*/  IMAD R120, R152, 0x36, RZ ;  /* 0x0000003698787824 */ /* 0x010fe200078e02ff */
[----:B------:R-:W-:Y:S01]  /*6190*/  LDGSTS.E [R243+0x4004], desc[UR60][R24.64], !P1 ;  /* 0x0400400018f37fae */ /* 0x000fe2000c92187c */
[----:B------:R-:W-:Y:S01]  /*61a0*/  ISETP.GE.U32.AND P1, PT, R6, 0x7fffff7c, PT ;  /* 0x7fffff7c0600780c */ /* 0x000fe20003f26070 */
[C---:B------:R-:W-:Y:S01]  /*61b0*/  VIADD R6, R4.reuse, 0xfffffffa ;  /* 0xfffffffa04067836 */ /* 0x040fe20000000000 */
[----:B------:R-:W-:Y:S01]  /*61c0*/  ISETP.GE.U32.AND P4, PT, R5, 0x7fffff3d, PT ;  /* 0x7fffff3d0500780c */ /* 0x000fe20003f86070 */
[----:B------:R-:W-:Y:S01]  /*61d0*/  VIADD R5, R4, 0xfffffff9 ;  /* 0xfffffff904057836 */ /* 0x000fe20000000000 */
[----:B------:R4:W-:Y:S01]  /*61e0*/  LDGSTS.E [R243+0x4008], desc[UR60][R12.64], !P6 ;  /* 0x040080000cf37fae */ /* 0x0009e2000f12187c */
[----:B------:R-:W-:Y:S01]  /*61f0*/  VIADD R244, R91, UR8 ;  /* 0x000000085bf47c36 */ /* 0x000fe20008000000 */
[----:B------:R-:W-:Y:S01]  /*6200*/  ISETP.GE.U32.AND P6, PT, R6, 0x7fffff7b, PT ;  /* 0x7fffff7b0600780c */ /* 0x000fe20003fc6070 */
[----:B--2---:R-:W-:Y:S01]  /*6210*/  VIADD R6, R8, 0xffffff9f ;  /* 0xffffff9f08067836 */ /* 0x004fe20000000000 */
[----:B------:R-:W-:Y:S01]  /*6220*/  LDGSTS.E [R243+0x400c], desc[UR60][R14.64], !P5 ;  /* 0x0400c0000ef37fae */ /* 0x000fe2000e92187c */
[----:B------:R-:W-:Y:S01]  /*6230*/  ISETP.GE.U32.AND P5, PT, R5, 0x7fffff7a, PT ;  /* 0x7fffff7a0500780c */ /* 0x000fe20003fa6070 */
[----:B------:R-:W2:Y:S01]  /*6240*/  LDC R8, c[0x0][0x230] ;  /* 0x00008c00ff087b82 */ /* 0x000ea20000000800 */
[----:B------:R-:W-:Y:S01]  /*6250*/  LOP3.LUT R10, R3, 0x20, RZ, 0x3c, !PT ;  /* 0x00000020030a7812 */ /* 0x000fe200078e3cff */
[----:B------:R-:W-:Y:S01]  /*6260*/  LDGSTS.E [R243+0x8000], desc[UR60][R28.64], !P0 ;  /* 0x080000001cf37fae */ /* 0x000fe2000c12187c */
[----:B------:R-:W-:Y:S01]  /*6270*/  ISETP.GE.U32.AND P0, PT, R6, 0x7fffff20, PT ;  /* 0x7fffff200600780c */ /* 0x000fe20003f06070 */
[----:B------:R-:W-:Y:S01]  /*6280*/  IMAD R121, R152, 0x37, RZ ;  /* 0x0000003798797824 */ /* 0x000fe200078e02ff */
[----:B---3--:R-:W-:Y:S01]  /*6290*/  IADD3 R6, R7, -0x63, RZ ;  /* 0xffffff9d07067810 */ /* 0x008fe20007ffe0ff */
[----:B------:R3:W-:Y:S01]  /*62a0*/  LDGSTS.E [R243+0x8004], desc[UR60][R16.64], !P3 ;  /* 0x0800400010f37fae */ /* 0x0007e2000d92187c */
[----:B------:R-:W-:Y:S01]  /*62b0*/  VIADD R245, R10, UR8 ;  /* 0x000000080af57c36 */ /* 0x000fe20008000000 */
[----:B------:R-:W2:Y:S01]  /*62c0*/  LDC R7, c[0x0][0x230] ;  /* 0x00008c00ff077b82 */ /* 0x000ea20000000800 */
[----:B----4-:R-:W-:Y:S01]  /*62d0*/  IMAD R13, R152, 0x7c, RZ ;  /* 0x0000007c980d7824 */ /* 0x010fe200078e02ff */
[----:B------:R-:W-:Y:S01]  /*62e0*/  LDGSTS.E [R243+0x8008], desc[UR60][R38.64], !P2 ;  /* 0x0800800026f37fae */ /* 0x000fe2000d12187c */
[----:B-1----:R-:W-:Y:S01]  /*62f0*/  VIADD R5, R90, 0xffffff9e ;  /* 0xffffff9e5a057836 */ /* 0x002fe20000000000 */
[----:B------:R-:W-:Y:S01]  /*6300*/  ISETP.GE.U32.AND P2, PT, R6, 0x7fffff1e, PT ;  /* 0x7fffff1e0600780c */ /* 0x000fe20003f46070 */
[----:B------:R-:W-:Y:S01]  /*6310*/  VIADD R6, R4, 0xfffffff8 ;  /* 0xfffffff804067836 */ /* 0x000fe20000000000 */
[----:B------:R1:W-:Y:S01]  /*6320*/  LDGSTS.E [R243+0x800c], desc[UR60][R18.64], !P4 ;  /* 0x0800c00012f37fae */ /* 0x0003e2000e12187c */
[----:B------:R-:W-:Y:S01]  /*6330*/  IMAD R12, R152, 0x1fc, RZ ;  /* 0x000001fc980c7824 */ /* 0x000fe200078e02ff */
[----:B------:R-:W-:Y:S01]  /*6340*/  ISETP.GE.U32.AND P3, PT, R5, 0x7fffff1f, PT ;  /* 0x7fffff1f0500780c */ /* 0x000fe20003f66070 */
[----:B------:R-:W-:Y:S01]  /*6350*/  VIADD R5, R9, 0xffffff9c ;  /* 0xffffff9c09057836 */ /* 0x000fe20000000000 */
[----:B------:R-:W-:Y:S01]  /*6360*/  LDGSTS.E [R243+0xc000], desc[UR60][R42.64], !P0 ;  /* 0x0c0000002af37fae */ /* 0x000fe2000c12187c */
[----:B------:R-:W-:Y:S01]  /*6370*/  ISETP.GE.U32.AND P0, PT, R6, 0x7fffff79, PT ;  /* 0x7fffff790600780c */ /* 0x000fe20003f06070 */
[C---:B------:R-:W-:Y:S01]  /*6380*/  VIADD R6, R4.reuse, 0xffffffd8 ;  /* 0xffffffd804067836 */ /* 0x040fe20000000000 */
[----:B------:R-:W4:Y:S01]  /*6390*/  LDC R90, c[0x0][0x230] ;  /* 0x00008c00ff5a7b82 */ /* 0x000f220000000800 */
[----:B------:R-:W-:Y:S01]  /*63a0*/  ISETP.GE.U32.AND P4, PT, R5, 0x7fffff1d, PT ;  /* 0x7fffff1d0500780c */ /* 0x000fe20003f86070 */
[----:B------:R-:W-:Y:S01]  /*63b0*/  VIADD R5, R4, 0xffffffdb ;  /* 0xffffffdb04057836 */ /* 0x000fe20000000000 */
[----:B------:R1:W-:Y:S01]  /*63c0*/  STL [R1+0x758], R91 ;  /* 0x0007585b01007387 */ /* 0x0003e20000100800 */
[----:B---3--:R-:W-:-:S02]  /*63d0*/  IMAD R17, R152, 0x7a, RZ ;  /* 0x0000007a98117824 */ /* 0x008fc400078e02ff */
[C---:B-1----:R-:W-:Y:S01]  /*63e0*/  IMAD R19, R152.reuse, 0x79, RZ ;  /* 0x0000007998137824 */ /* 0x042fe200078e02ff */
[----:B------:R-:W-:Y:S01]  /*63f0*/  STL.64 [R1+0x7c8], R238 ;  /* 0x0007c8ee01007387 */ /* 0x000fe20000100a00 */
[----:B------:R-:W1:Y:S01]  /*6400*/  LDC R9, c[0x0][0x230] ;  /* 0x00008c00ff097b82 */ /* 0x000e620000000800 */
[----:B------:R-:W-:Y:S02]  /*6410*/  IMAD R18, R152, 0x1f0, RZ ;  /* 0x000001f098127824 */ /* 0x000fe400078e02ff */
[----:B------:R-:W-:Y:S01]  /*6420*/  LDGSTS.E [R243+0xc004], desc[UR60][R22.64], !P3 ;  /* 0x0c00400016f37fae */ /* 0x000fe2000d92187c */
[----:B------:R-:W-:Y:S01]  /*6430*/  ISETP.GE.U32.AND P3, PT, R5, 0x7fffff5c, PT ;  /* 0x7fffff5c0500780c */ /* 0x000fe20003f66070 */
[----:B------:R-:W-:Y:S02]  /*6440*/  VIADD R5, R4, 0xffffffda ;  /* 0xffffffda04057836 */ /* 0x000fe40000000000 */
[----:B------:R-:W-:Y:S01]  /*6450*/  LDGSTS.E [R243+0xc008], desc[UR60][R20.64], !P2 ;  /* 0x0c00800014f37fae */ /* 0x000fe2000d12187c */
[----:B------:R-:W-:Y:S01]  /*6460*/  IMAD R91, R152, 0x15, RZ ;  /* 0x00000015985b7824 */ /* 0x000fe200078e02ff */
[----:B------:R-:W3:Y:S01]  /*6470*/  LDC R15, c[0x0][0x230] ;  /* 0x00008c00ff0f7b82 */ /* 0x000ee20000000800 */
[----:B------:R-:W-:Y:S01]  /*6480*/  ISETP.GE.U32.AND P2, PT, R5, 0x7fffff5b, PT ;  /* 0x7fffff5b0500780c */ /* 0x000fe20003f46070 */
[----:B------:R-:W-:Y:S01]  /*6490*/  VIADD R5, R4, 0xffffffd9 ;  /* 0xffffffd904057836 */ /* 0x000fe20000000000 */
[----:B------:R-:W-:Y:S01]  /*64a0*/  LDGSTS.E [R243+0xc00c], desc[UR60][R30.64], !P4 ;  /* 0x0c00c0001ef37fae */ /* 0x000fe2000e12187c */
[----:B------:R-:W-:-:S02]  /*64b0*/  IMAD R16, R152, 0x1f4, RZ ;  /* 0x000001f498107824 */ /* 0x000fc400078e02ff */
[----:B------:R-:W-:Y:S01]  /*64c0*/  IMAD R11, R152, 0x7b, RZ ;  /* 0x0000007b980b7824 */ /* 0x000fe200078e02ff */
[----:B------:R-:W-:Y:S01]  /*64d0*/  ISETP.GE.U32.AND P4, PT, R5, 0x7fffff5a, PT ;  /* 0x7fffff5a0500780c */ /* 0x000fe20003f86070 */
[----:B------:R-:W-:Y:S01]  /*64e0*/  VIADD R5, R4, 0xffffffbb ;  /* 0xffffffbb04057836 */ /* 0x000fe20000000000 */
[----:B------:R-:W-:Y:S01]  /*64f0*/  LDGSTS.E [R244], desc[UR60][R102.64], !P1 ;  /* 0x0000000066f47fae */ /* 0x000fe2000c92187c */
[----:B------:R-:W-:Y:S01]  /*6500*/  ISETP.GE.U32.AND P1, PT, R6, 0x7fffff59, PT ;  /* 0x7fffff590600780c */ /* 0x000fe20003f26070 */
[C---:B------:R-:W-:Y:S01]  /*6510*/  VIADD R6, R4.reuse, 0xffffffba ;  /* 0xffffffba04067836 */ /* 0x040fe20000000000 */
[----:B------:R-:W3:Y:S01]  /*6520*/  LDC R14, c[0x0][0x230] ;  /* 0x00008c00ff0e7b82 */ /* 0x000ee20000000800 */
[----:B------:R2:W-:Y:S01]  /*6530*/  LDGSTS.E [R244+0x4], desc[UR60][R100.64], !P6 ;  /* 0x0000400064f47fae */ /* 0x0005e2000f12187c */
[----:B------:R-:W-:Y:S01]  /*6540*/  ISETP.GE.U32.AND P6, PT, R5, 0x7fffff3c, PT ;  /* 0x7fffff3c0500780c */ /* 0x000fe20003fc6070 */
[----:B------:R-:W-:Y:S02]  /*6550*/  VIADD R5, R4, 0xffffffb9 ;  /* 0xffffffb904057836 */ /* 0x000fe40000000000 */
[----:B------:R-:W-:Y:S01]  /*6560*/  LDGSTS.E [R244+0x8], desc[UR60][R98.64], !P5 ;  /* 0x0000800062f47fae */ /* 0x000fe2000e92187c */
[----:B------:R-:W-:Y:S01]  /*6570*/  ISETP.GE.U32.AND P5, PT, R6, 0x7fffff3b, PT ;  /* 0x7fffff3b0600780c */ /* 0x000fe20003fa6070 */
[----:B------:R-:W-:-:S02]  /*6580*/  VIADD R6, R4, 0xfffffff7 ;  /* 0xfffffff704067836 */ /* 0x000fc40000000000 */
[----:B------:R4:W-:Y:S01]  /*6590*/  LDGSTS.E [R244+0xc], desc[UR60][R96.64], !P0 ;  /* 0x0000c00060f47fae */ /* 0x0009e2000c12187c */
[----:B------:R-:W-:Y:S01]  /*65a0*/  ISETP.GE.U32.AND P0, PT, R5, 0x7fffff3a, PT ;  /* 0x7fffff3a0500780c */ /* 0x000fe20003f06070 */
[----:B------:R-:W-:Y:S02]  /*65b0*/  VIADD R5, R4, 0xffffffb8 ;  /* 0xffffffb804057836 */ /* 0x000fe40000000000 */
[----:B------:R-:W-:Y:S01]  /*65c0*/  LDGSTS.E [R244+0x4000], desc[UR60][R32.64], !P3 ;  /* 0x0400000020f47fae */ /* 0x000fe2000d92187c */
[----:B--2---:R-:W-:Y:S02]  /*65d0*/  IMAD R100, R152, 0x31, RZ ;  /* 0x0000003198647824 */ /* 0x004fe400078e02ff */
[----:B------:R-:W-:Y:S01]  /*65e0*/  ISETP.GE.U32.AND P3, PT, R5, 0x7fffff39, PT ;  /* 0x7fffff390500780c */ /* 0x000fe20003f66070 */
[----:B------:R-:W-:Y:S01]  /*65f0*/  LDGSTS.E [R244+0x4004], desc[UR60][R62.64], !P2 ;  /* 0x040040003ef47fae */ /* 0x000fe2000d12187c */
[----:B------:R-:W-:Y:S01]  /*6600*/  ISETP.GE.U32.AND P2, PT, R6, 0x7fffff78, PT ;  /* 0x7fffff780600780c */ /* 0x000fe20003f46070 */
[----:B------:R-:W-:-:S02]  /*6610*/  VIADD R6, R4, 0xfffffff6 ;  /* 0xfffffff604067836 */ /* 0x000fc40000000000 */
[----:B------:R-:W-:Y:S01]  /*6620*/  VIADD R5, R4, 0xfffffff5 ;  /* 0xfffffff504057836 */ /* 0x000fe20000000000 */
[----:B------:R-:W-:Y:S01]  /*6630*/  LDGSTS.E [R244+0x4008], desc[UR60][R34.64], !P4 ;  /* 0x0400800022f47fae */ /* 0x000fe2000e12187c */
[----:B----4-:R-:W-:Y:S01]  /*6640*/  IMAD R96, R152, 0x1b, RZ ;  /* 0x0000001b98607824 */ /* 0x010fe200078e02ff */
[----:B------:R-:W-:Y:S01]  /*6650*/  ISETP.GE.U32.AND P4, PT, R6, 0x7fffff77, PT ;  /* 0x7fffff770600780c */ /* 0x000fe20003f86070 */
[----:B------:R-:W-:Y:S01]  /*6660*/  VIADD R6, R8, 0xffffff9b ;  /* 0xffffff9b08067836 */ /* 0x000fe20000000000 */
[----:B------:R-:W-:Y:S01]  /*6670*/  LDGSTS.E [R244+0x400c], desc[UR60][R26.64], !P1 ;  /* 0x0400c0001af47fae */ /* 0x000fe2000c92187c */
[----:B------:R-:W-:Y:S01]  /*6680*/  ISETP.GE.U32.AND P1, PT, R5, 0x7fffff76, PT ;  /* 0x7fffff760500780c */ /* 0x000fe20003f26070 */
[----:B------:R-:W2:Y:S01]  /*6690*/  LDC R8, c[0x0][0x230] ;  /* 0x00008c00ff087b82 */ /* 0x000ea20000000800 */
[----:B------:R-:W-:Y:S01]  /*66a0*/  IADD3 R5, R90, -0x66, RZ ;  /* 0xffffff9a5a057810 */ /* 0x000fe20007ffe0ff */
[----:B------:R-:W-:Y:S01]  /*66b0*/  LDGSTS.E [R244+0x8000], desc[UR60][R44.64], !P6 ;  /* 0x080000002cf47fae */ /* 0x000fe2000f12187c */
[----:B------:R-:W-:Y:S01]  /*66c0*/  ISETP.GE.U32.AND P6, PT, R6, 0x7fffff1c, PT ;  /* 0x7fffff1c0600780c */ /* 0x000fe20003fc6070 */
[----:B------:R-:W-:-:S02]  /*66d0*/  VIADD R6, R7, 0xffffff99 ;  /* 0xffffff9907067836 */ /* 0x000fc40000000000 */
[----:B------:R-:W-:Y:S01]  /*66e0*/  LDGSTS.E [R244+0x8004], desc[UR60][R46.64], !P5 ;  /* 0x080040002ef47fae */ /* 0x000fe2000e92187c */
[----:B------:R-:W-:Y:S01]  /*66f0*/  ISETP.GE.U32.AND P5, PT, R5, 0x7fffff1b, PT ;  /* 0x7fffff1b0500780c */ /* 0x000fe20003fa6070 */
[----:B-1----:R-:W-:Y:S01]  /*6700*/  VIADD R5, R9, 0xffffff98 ;  /* 0xffffff9809057836 */ /* 0x002fe20000000000 */
[----:B------:R-:W1:Y:S01]  /*6710*/  LDC R90, c[0x0][0x230] ;  /* 0x00008c00ff5a7b82 */ /* 0x000e620000000800 */
[----:B------:R-:W-:Y:S01]  /*6720*/  LDGSTS.E [R244+0x8008], desc[UR60][R36.64], !P0 ;  /* 0x0800800024f47fae */ /* 0x000fe2000c12187c */
[----:B------:R-:W-:Y:S01]  /*6730*/  ISETP.GE.U32.AND P0, PT, R6, 0x7fffff1a, PT ;  /* 0x7fffff1a0600780c */ /* 0x000fe20003f06070 */
[C---:B------:R-:W-:Y:S02]  /*6740*/  VIADD R6, R4.reuse, 0xfffffff4 ;  /* 0xfffffff404067836 */ /* 0x040fe40000000000 */
[----:B------:R-:W-:Y:S01]  /*6750*/  LDGSTS.E [R244+0x800c], desc[UR60][R238.64], !P3 ;  /* 0x0800c000eef47fae */ /* 0x000fe2000d92187c */
[----:B------:R-:W-:Y:S01]  /*6760*/  ISETP.GE.U32.AND P3, PT, R5, 0x7fffff19, PT ;  /* 0x7fffff190500780c */ /* 0x000fe20003f66070 */
[----:B------:R-:W-:Y:S01]  /*6770*/  VIADD R5, R4, 0xffffffd7 ;  /* 0xffffffd704057836 */ /* 0x000fe20000000000 */
[----:B------:R-:W4:Y:S01]  /*6780*/  LDC R9, c[0x0][0x230] ;  /* 0x00008c00ff097b82 */ /* 0x000f220000000800 */
[----:B------:R-:W-:Y:S01]  /*6790*/  LDGSTS.E [R244+0xc000], desc[UR60][R40.64], !P6 ;  /* 0x0c00000028f47fae */ /* 0x000fe2000f12187c */
[----:B------:R-:W-:Y:S01]  /*67a0*/  ISETP.GE.U32.AND P6, PT, R6, 0x7fffff75, PT ;  /* 0x7fffff750600780c */ /* 0x000fe20003fc6070 */
[----:B------:R-:W-:-:S02]  /*67b0*/  VIADD R6, R4, 0xffffffd4 ;  /* 0xffffffd404067836 */ /* 0x000fc40000000000 */
[----:B------:R-:W-:Y:S01]  /*67c0*/  LDGSTS.E [R244+0xc004], desc[UR60][R50.64], !P5 ;  /* 0x0c00400032f47fae */ /* 0x000fe2000e92187c */
[----:B------:R-:W-:Y:S01]  /*67d0*/  ISETP.GE.U32.AND P5, PT, R5, 0x7fffff58, PT ;  /* 0x7fffff580500780c */ /* 0x000fe20003fa6070 */
[----:B------:R-:W-:Y:S01]  /*67e0*/  VIADD R5, R4, 0xffffffd6 ;  /* 0xffffffd604057836 */ /* 0x000fe20000000000 */
[----:B------:R-:W3:Y:S01]  /*67f0*/  LDC R7, c[0x0][0x230] ;  /* 0x00008c00ff077b82 */ /* 0x000ee20000000800 */
[----:B------:R-:W-:Y:S01]  /*6800*/  LDGSTS.E [R244+0xc008], desc[UR60][R52.64], !P0 ;  /* 0x0c00800034f47fae */ /* 0x000fe2000c12187c */
[----:B------:R-:W-:Y:S02]  /*6810*/  IMAD R97, R152, 0x1d, RZ ;  /* 0x0000001d98617824 */ /* 0x000fe400078e02ff */
[----:B------:R-:W-:Y:S01]  /*6820*/  ISETP.GE.U32.AND P0, PT, R5, 0x7fffff57, PT ;  /* 0x7fffff570500780c */ /* 0x000fe20003f06070 */
[----:B------:R-:W-:Y:S01]  /*6830*/  VIADD R5, R4, 0xffffffd5 ;  /* 0xffffffd504057836 */ /* 0x000fe20000000000 */
[----:B------:R-:W-:Y:S01]  /*6840*/  LDGSTS.E [R244+0xc00c], desc[UR60][R48.64], !P3 ;  /* 0x0c00c00030f47fae */ /* 0x000fe2000d92187c */
[----:B------:R-:W-:-:S02]  /*6850*/  IMAD R98, R152, 0x1e, RZ ;  /* 0x0000001e98627824 */ /* 0x000fc400078e02ff */
[----:B------:R-:W-:Y:S01]  /*6860*/  IMAD R99, R152, 0x1f, RZ ;  /* 0x0000001f98637824 */ /* 0x000fe200078e02ff */
[----:B------:R-:W-:Y:S01]  /*6870*/  ISETP.GE.U32.AND P3, PT, R5, 0x7fffff56, PT ;  /* 0x7fffff560500780c */ /* 0x000fe20003f66070 */
[----:B------:R-:W-:Y:S01]  /*6880*/  VIADD R5, R4, 0xffffffb7 ;  /* 0xffffffb704057836 */ /* 0x000fe20000000000 */
[----:B------:R2:W-:Y:S01]  /*6890*/  LDGSTS.E [R245], desc[UR60][R94.64], !P2 ;  /* 0x000000005ef57fae */ /* 0x0005e2000d12187c */
[----:B------:R-:W-:Y:S01]  /*68a0*/  ISETP.GE.U32.AND P2, PT, R6, 0x7fffff55, PT ;  /* 0x7fffff550600780c */ /* 0x000fe20003f46070 */
[C---:B------:R-:W-:Y:S02]  /*68b0*/  VIADD R6, R4.reuse, 0xffffffb6 ;  /* 0xffffffb604067836 */ /* 0x040fe40000000000 */
[----:B------:R3:W-:Y:S01]  /*68c0*/  LDGSTS.E [R245+0x4], desc[UR60][R250.64], !P4 ;  /* 0x00004000faf57fae */ /* 0x0007e2000e12187c */
[----:B------:R-:W-:Y:S01]  /*68d0*/  ISETP.GE.U32.AND P4, PT, R5, 0x7fffff38, PT ;  /* 0x7fffff380500780c */ /* 0x000fe20003f86070 */
[----:B------:R-:W-:Y:S02]  /*68e0*/  VIADD R5, R4, 0xffffffb5 ;  /* 0xffffffb504057836 */ /* 0x000fe40000000000 */
[----:B------:R-:W-:Y:S01]  /*68f0*/  LDGSTS.E [R245+0x8], desc[UR60][R80.64], !P1 ;  /* 0x0000800050f57fae */ /* 0x000fe2000c92187c */
[----:B------:R-:W-:Y:S01]  /*6900*/  ISETP.GE.U32.AND P1, PT, R6, 0x7fffff37, PT ;  /* 0x7fffff370600780c */ /* 0x000fe20003f26070 */
[----:B------:R-:W-:-:S02]  /*6910*/  VIADD R6, R4, 0xfffffff3 ;  /* 0xfffffff304067836 */ /* 0x000fc40000000000 */
[----:B------:R-:W-:Y:S01]  /*6920*/  LDGSTS.E [R245+0xc], desc[UR60][R58.64], !P6 ;  /* 0x0000c0003af57fae */ /* 0x000fe2000f12187c */
        /* <DEDUP_REMOVED lines=10> */
[----:B------:R-:W-:Y:S01]  /*69d0*/  IMAD R95, R152, 0x17, RZ ;  /* 0x00000017985f7824 */ /* 0x000fe200078e02ff */
[----:B------:R-:W-:Y:S01]  /*69e0*/  ISETP.GE.U32.AND P3, PT, R6, 0x7fffff73, PT ;  /* 0x7fffff730600780c */ /* 0x000fe20003f66070 */
[C---:B------:R-:W-:Y:S01]  /*69f0*/  IMAD R101, R152.reuse, 0x32, RZ ;  /* 0x0000003298657824 */ /* 0x040fe200078e02ff */
[----:B------:R-:W-:Y:S01]  /*6a00*/  LDGSTS.E [R245+0x400c], desc[UR60][R78.64], !P2 ;  /* 0x0400c0004ef57fae */ /* 0x000fe2000d12187c */
[----:B----4-:R-:W-:Y:S01]  /*6a10*/  IADD3 R6, R9, -0x69, RZ ;  /* 0xffffff9709067810 */ /* 0x010fe20007ffe0ff */
[----:B------:R-:W-:Y:S01]  /*6a20*/  IMAD R9, R152, 0x1a, RZ ;  /* 0x0000001a98097824 */ /* 0x000fe200078e02ff */
[----:B------:R-:W-:Y:S01]  /*6a30*/  ISETP.GE.U32.AND P2, PT, R5, 0x7fffff72, PT ;  /* 0x7fffff720500780c */ /* 0x000fe20003f46070 */
[----:B-1----:R-:W-:Y:S01]  /*6a40*/  VIADD R5, R90, 0xffffff96 ;  /* 0xffffff965a057836 */ /* 0x002fe20000000000 */
[----:B------:R1:W-:Y:S01]  /*6a50*/  LDGSTS.E [R245+0x8000], desc[UR60][R236.64], !P4 ;  /* 0x08000000ecf57fae */ /* 0x0003e2000e12187c */
[----:B------:R-:W-:Y:S01]  /*6a60*/  ISETP.GE.U32.AND P4, PT, R6, 0x7fffff18, PT ;  /* 0x7fffff180600780c */ /* 0x000fe20003f86070 */
[----:B------:R-:W-:-:S02]  /*6a70*/  VIADD R6, R8, 0xffffff95 ;  /* 0xffffff9508067836 */ /* 0x000fc40000000000 */
[----:B------:R-:W-:Y:S01]  /*6a80*/  LDGSTS.E [R245+0x8004], desc[UR60][R60.64], !P1 ;  /* 0x080040003cf57fae */ /* 0x000fe2000c92187c */
[----:B------:R-:W-:Y:S01]  /*6a90*/  ISETP.GE.U32.AND P1, PT, R5, 0x7fffff17, PT ;  /* 0x7fffff170500780c */ /* 0x000fe20003f26070 */
[----:B------:R-:W-:Y:S02]  /*6aa0*/  VIADD R5, R4, 0xfffffff0 ;  /* 0xfffffff004057836 */ /* 0x000fe40000000000 */
[----:B------:R2:W-:Y:S01]  /*6ab0*/  LDGSTS.E [R245+0x8008], desc[UR60][R92.64], !P6 ;  /* 0x080080005cf57fae */ /* 0x0005e2000f12187c */
[----:B------:R-:W-:Y:S01]  /*6ac0*/  ISETP.GE.U32.AND P6, PT, R6, 0x7fffff16, PT ;  /* 0x7fffff160600780c */ /* 0x000fe20003fc6070 */
[----:B---3--:R-:W-:Y:S02]  /*6ad0*/  VIADD R6, R7, 0xffffff94 ;  /* 0xffffff9407067836 */ /* 0x008fe40000000000 */
[----:B------:R-:W-:Y:S01]  /*6ae0*/  LDGSTS.E [R245+0x800c], desc[UR60][R64.64], !P5 ;  /* 0x0800c00040f57fae */ /* 0x000fe2000e92187c */
[----:B------:R-:W-:Y:S01]  /*6af0*/  ISETP.GE.U32.AND P5, PT, R5, 0x7fffff71, PT ;  /* 0x7fffff710500780c */ /* 0x000fe20003fa6070 */
[----:B------:R-:W-:-:S02]  /*6b00*/  VIADD R5, R4, 0xffffffd3 ;  /* 0xffffffd304057836 */ /* 0x000fc40000000000 */
[----:B------:R-:W-:Y:S01]  /*6b10*/  LDGSTS.E [R245+0xc000], desc[UR60][R66.64], !P4 ;  /* 0x0c00000042f57fae */ /* 0x000fe2000e12187c */
[----:B------:R-:W-:Y:S01]  /*6b20*/  ISETP.GE.U32.AND P4, PT, R6, 0x7fffff15, PT ;  /* 0x7fffff150600780c */ /* 0x000fe20003f86070 */
[C---:B------:R-:W-:Y:S02]  /*6b30*/  VIADD R6, R4.reuse, 0xffffffd1 ;  /* 0xffffffd104067836 */ /* 0x040fe40000000000 */
[----:B------:R-:W-:Y:S01]  /*6b40*/  LDGSTS.E [R245+0xc004], desc[UR60][R68.64], !P1 ;  /* 0x0c00400044f57fae */ /* 0x000fe2000c92187c */
[----:B------:R-:W-:Y:S01]  /*6b50*/  ISETP.GE.U32.AND P1, PT, R5, 0x7fffff54, PT ;  /* 0x7fffff540500780c */ /* 0x000fe20003f26070 */
[----:B------:R-:W-:Y:S02]  /*6b60*/  VIADD R5, R4, 0xffffffd2 ;  /* 0xffffffd204057836 */ /* 0x000fe40000000000 */
[----:B------:R3:W-:Y:S01]  /*6b70*/  STL [R1+0x754], R10 ;  /* 0x0007540a01007387 */ /* 0x0007e20000100800 */
[C---:B------:R-:W-:Y:S02]  /*6b80*/  IMAD R7, R152.reuse, 0x13, RZ ;  /* 0x0000001398077824 */ /* 0x040fe400078e02ff */
[----:B------:R-:W-:Y:S01]  /*6b90*/  IMAD R8, R152, 0x19, RZ ;  /* 0x0000001998087824 */ /* 0x000fe200078e02ff */
[----:B------:R-:W-:Y:S01]  /*6ba0*/  LDGSTS.E [R245+0xc008], desc[UR60][R70.64], !P6 ;  /* 0x0c00800046f57fae */ /* 0x000fe2000f12187c */
[----:B------:R-:W-:Y:S01]  /*6bb0*/  ISETP.GE.U32.AND P6, PT, R5, 0x7fffff53, PT ;  /* 0x7fffff530500780c */ /* 0x000fe20003fc6070 */
[----:B------:R-:W-:-:S02]  /*6bc0*/  VIADD R5, R4, 0xffffffd0 ;  /* 0xffffffd004057836 */ /* 0x000fc40000000000 */
[----:B------:R-:W-:Y:S01]  /*6bd0*/  LDGSTS.E [R245+0xc00c], desc[UR60][R72.64], !P4 ;  /* 0x0c00c00048f57fae */ /* 0x000fe2000e12187c */
[----:B------:R-:W-:Y:S01]  /*6be0*/  ISETP.GE.U32.AND P4, PT, R6, 0x7fffff52, PT ;  /* 0x7fffff520600780c */ /* 0x000fe20003f86070 */
[----:B------:R-:W-:Y:S01]  /*6bf0*/  VIADD R6, R4, 0xffffffef ;  /* 0xffffffef04067836 */ /* 0x000fe20000000000 */
[----:B---3--:R-:W-:Y:S01]  /*6c00*/  LOP3.LUT R10, R3, 0x30, RZ, 0x3c, !PT ;  /* 0x00000030030a7812 */ /* 0x008fe200078e3cff */
[C---:B------:R-:W-:Y:S01]  /*6c10*/  IMAD.SHL.U32 R90, R152.reuse, 0x10, RZ ;  /* 0x00000010985a7824 */ /* 0x040fe200078e00ff */
[----:B------:R3:W-:Y:S01]  /*6c20*/  STL.64 [R1+0x7d0], R250 ;  /* 0x0007d0fa01007387 */ /* 0x0007e20000100a00 */
[----:B------:R-:W-:Y:S02]  /*6c30*/  IMAD R102, R152, 0x33, RZ ;  /* 0x0000003398667824 */ /* 0x000fe400078e02ff */
[----:B------:R-:W-:Y:S01]  /*6c40*/  VIADD R246, R10, UR8 ;  /* 0x000000080af67c36 */ /* 0x000fe20008000000 */
[----:B------:R1:W-:Y:S01]  /*6c50*/  STL.64 [R1+0x7d8], R236 ;  /* 0x0007d8ec01007387 */ /* 0x0003e20000100a00 */
[----:B------:R-:W-:-:S02]  /*6c60*/  IMAD R103, R152, 0x35, RZ ;  /* 0x0000003598677824 */ /* 0x000fc400078e02ff */
[----:B------:R-:W-:Y:S01]  /*6c70*/  IMAD R239, R152, 0x1e4, RZ ;  /* 0x000001e498ef7824 */ /* 0x000fe200078e02ff */
[----:B------:R-:W-:Y:S01]  /*6c80*/  LDGSTS.E [R246], desc[UR60][R74.64], !P0 ;  /* 0x000000004af67fae */ /* 0x000fe2000c12187c */
[----:B------:R-:W-:Y:S01]  /*6c90*/  ISETP.GE.U32.AND P0, PT, R5, 0x7fffff51, PT ;  /* 0x7fffff510500780c */ /* 0x000fe20003f06070 */
[----:B------:R-:W-:Y:S02]  /*6ca0*/  VIADD R5, R4, 0xffffffb3 ;  /* 0xffffffb304057836 */ /* 0x000fe40000000000 */
[----:B------:R-:W-:Y:S01]  /*6cb0*/  LDGSTS.E [R246+0x4], desc[UR60][R84.64], !P3 ;  /* 0x0000400054f67fae */ /* 0x000fe2000d92187c */
[C---:B---3--:R-:W-:Y:S02]  /*6cc0*/  IMAD R250, R152.reuse, 0x76, RZ ;  /* 0x0000007698fa7824 */ /* 0x048fe400078e02ff */
[----:B------:R-:W-:Y:S01]  /*6cd0*/  ISETP.GE.U32.AND P3, PT, R5, 0x7fffff34, PT ;  /* 0x7fffff340500780c */ /* 0x000fe20003f66070 */
[----:B------:R3:W-:Y:S01]  /*6ce0*/  LDGSTS.E [R246+0x8], desc[UR60][R110.64], !P2 ;  /* 0x000080006ef67fae */ /* 0x0007e2000d12187c */
[----:B------:R-:W-:Y:S01]  /*6cf0*/  IMAD R5, R152, 0x11, RZ ;  /* 0x0000001198057824 */ /* 0x000fe200078e02ff */
[----:B------:R-:W-:Y:S01]  /*6d00*/  ISETP.GE.U32.AND P2, PT, R6, 0x7fffff70, PT ;  /* 0x7fffff700600780c */ /* 0x000fe20003f46070 */
[----:B------:R-:W-:Y:S01]  /*6d10*/  IMAD R6, R152, 0x12, RZ ;  /* 0x0000001298067824 */ /* 0x000fe200078e02ff */
[----:B------:R4:W-:Y:S01]  /*6d20*/  LDGSTS.E [R246+0xc], desc[UR60][R88.64], !P5 ;  /* 0x0000c00058f67fae */ /* 0x0009e2000e92187c */
[----:B------:R-:W-:Y:S01]  /*6d30*/  IADD3 R114, P5, R114, R220, RZ ;  /* 0x000000dc72727210 */ /* 0x000fe20007fbe0ff */
[----:B-1----:R-:W-:-:S02]  /*6d40*/  IMAD R236, R152, 0x78, RZ ;  /* 0x0000007898ec7824 */ /* 0x002fc400078e02ff */
[----:B------:R-:W-:Y:S01]  /*6d50*/  LDGSTS.E [R246+0x4000], desc[UR60][R82.64], !P1 ;  /* 0x0400000052f67fae */ /* 0x000fe2000c92187c */
[-C--:B------:R-:W-:Y:S01]  /*6d60*/  IADD3 R140, P1, R140, R220.reuse, RZ ;  /* 0x000000dc8c8c7210 */ /* 0x080fe20007f3e0ff */
[----:B------:R-:W-:Y:S01]  /*6d70*/  IMAD R251, R152, 0x1e0, RZ ;  /* 0x000001e098fb7824 */ /* 0x000fe200078e02ff */
[-C--:B------:R-:W-:Y:S01]  /*6d80*/  LEA.HI.X.SX32 R115, R5, R221.reuse, 0x2, P5 ;  /* 0x000000dd05737211 */ /* 0x080fe200028f16ff */
[----:B------:R1:W-:Y:S01]  /*6d90*/  LDGSTS.E [R246+0x4004], desc[UR60][R106.64], !P6 ;  /* 0x040040006af67fae */ /* 0x0003e2000f12187c */
[-C--:B------:R-:W-:Y:S01]  /*6da0*/  IADD3 R118, P6, R118, R220.reuse, RZ ;  /* 0x000000dc76767210 */ /* 0x080fe20007fde0ff */
[----:B------:R-:W-:Y:S01]  /*6db0*/  IMAD R238, R152, 0x77, RZ ;  /* 0x0000007798ee7824 */ /* 0x000fe200078e02ff */
[-C--:B------:R-:W-:Y:S01]  /*6dc0*/  IADD3 R172, P5, R172, R220.reuse, RZ ;  /* 0x000000dcacac7210 */ /* 0x080fe20007fbe0ff */
[----:B------:R2:W-:Y:S01]  /*6dd0*/  STL.64 [R1+0x7e0], R92 ;  /* 0x0007e05c01007387 */ /* 0x0005e20000100a00 */
[-C--:B------:R-:W-:Y:S01]  /*6de0*/  LEA.HI.X.SX32 R141, R6, R221.reuse, 0x2, P1 ;  /* 0x000000dd068d7211 */ /* 0x080fe200008f16ff */
[----:B------:R-:W-:Y:S01]  /*6df0*/  IMAD R237, R152, 0x1e8, RZ ;  /* 0x000001e898ed7824 */ /* 0x000fe200078e02ff */
[-C--:B------:R-:W-:Y:S01]  /*6e00*/  LEA.HI.X.SX32 R119, R7, R221.reuse, 0x2, P6 ;  /* 0x000000dd07777211 */ /* 0x080fe200030f16ff */
[----:B------:R3:W-:Y:S01]  /*6e10*/  STL [R1+0x750], R10 ;  /* 0x0007500a01007387 */ /* 0x0007e20000100800 */
[-C--:B------:R-:W-:Y:S01]  /*6e20*/  IADD3 R168, P1, R168, R220.reuse, RZ ;  /* 0x000000dca8a87210 */ /* 0x080fe20007f3e0ff */
[C---:B------:R-:W-:Y:S01]  /*6e30*/  IMAD R7, R152.reuse, 0x7f, RZ ;  /* 0x0000007f98077824 */ /* 0x040fe200078e02ff */
[-C--:B------:R-:W-:Y:S01]  /*6e40*/  LEA R104, P6, R152, R220.reuse, 0x6 ;  /* 0x000000dc98687211 */ /* 0x080fe200078c30ff */
[----:B------:R-:W-:Y:S01]  /*6e50*/  STL.64 [R1+0x7e8], R244 ;  /* 0x0007e8f401007387 */ /* 0x000fe20000100a00 */
[-C--:B------:R-:W-:Y:S01]  /*6e60*/  LEA.HI.X.SX32 R173, R8, R221.reuse, 0x2, P5 ;  /* 0x000000dd08ad7211 */ /* 0x080fe200028f16ff */
[----:B------:R-:W-:Y:S01]  /*6e70*/  VIADD R6, R4, 0xffffffee ;  /* 0xffffffee04067836 */ /* 0x000fe20000000000 */
[-C--:B------:R-:W-:Y:S01]  /*6e80*/  IADD3 R134, P5, R127, R220.reuse, RZ ;  /* 0x000000dc7f867210 */ /* 0x080fe20007fbe0ff */
[----:B------:R4:W-:Y:S01]  /*6e90*/  STL.64 [R1+0x770], R110 ;  /* 0x0007706e01007387 */ /* 0x0009e20000100a00 */
[-C--:B------:R-:W-:Y:S01]  /*6ea0*/  LEA.HI.X.SX32 R169, R9, R221.reuse, 0x2, P1 ;  /* 0x000000dd09a97211 */ /* 0x080fe200008f16ff */
[----:B--2---:R-:W2:Y:S01]  /*6eb0*/  LDC R93, c[0x0][0x230] ;  /* 0x00008c00ff5d7b82 */ /* 0x004ea20000000800 */
[-C--:B------:R-:W-:Y:S01]  /*6ec0*/  LEA.HI.X.SX32 R105, R90, R221.reuse, 0x2, P6 ;  /* 0x000000dd5a697211 */ /* 0x080fe200030f16ff */
[----:B------:R1:W-:Y:S01]  /*6ed0*/  STL.64 [R1+0x778], R88 ;  /* 0x0007785801007387 */ /* 0x0003e20000100a00 */
[-C--:B------:R-:W-:Y:S01]  /*6ee0*/  IADD3 R144, P1, R133, R220.reuse, RZ ;  /* 0x000000dc85907210 */ /* 0x080fe20007f3e0ff */
[----:B---3--:R-:W-:Y:S01]  /*6ef0*/  IMAD R10, R152, 0x1f8, RZ ;  /* 0x000001f8980a7824 */ /* 0x008fe200078e02ff */
[-C--:B------:R-:W-:Y:S01]  /*6f00*/  IADD3 R180, P6, R160, R220.reuse, RZ ;  /* 0x000000dca0b47210 */ /* 0x080fe20007fde0ff */
[----:B------:R3:W-:Y:S01]  /*6f10*/  STL.64 [R1+0x780], R106 ;  /* 0x0007806a01007387 */ /* 0x0007e20000100a00 */
[-C--:B------:R-:W-:Y:S01]  /*6f20*/  LEA.HI.X.SX32 R135, R113, R221.reuse, 0x2, P5 ;  /* 0x000000dd71877211 */ /* 0x080fe200028f16ff */
[----:B------:R-:W2:Y:S01]  /*6f30*/  LDC R92, c[0x0][0x230] ;  /* 0x00008c00ff5c7b82 */ /* 0x000ea20000000800 */
[-C--:B------:R-:W-:Y:S01]  /*6f40*/  IADD3 R148, P5, R166, R220.reuse, RZ ;  /* 0x000000dca6947210 */ /* 0x080fe20007fbe0ff */
[C---:B----4-:R-:W-:Y:S01]  /*6f50*/  IMAD R110, R152.reuse, 0x73, RZ ;  /* 0x00000073986e7824 */ /* 0x050fe200078e02ff */
[-C--:B------:R-:W-:Y:S01]  /*6f60*/  LEA.HI.X.SX32 R145, R91, R221.reuse, 0x2, P1 ;  /* 0x000000dd5b917211 */ /* 0x080fe200008f16ff */
[----:B------:R-:W-:Y:S01]  /*6f70*/  IMAD R111, R152, 0x1d8, RZ ;  /* 0x000001d8986f7824 */ /* 0x000fe200078e02ff */
[-C--:B------:R-:W-:Y:S01]  /*6f80*/  LEA.HI.X.SX32 R181, R94, R221.reuse, 0x2, P6 ;  /* 0x000000dd5eb57211 */ /* 0x080fe200030f16ff */
[----:B-1----:R-:W-:Y:S01]  /*6f90*/  IMAD R89, R152, 0x6d, RZ ;  /* 0x0000006d98597824 */ /* 0x002fe200078e02ff */
[-C--:B------:R-:W-:Y:S01]  /*6fa0*/  IADD3 R184, P1, R190, R220.reuse, RZ ;  /* 0x000000dcbeb87210 */ /* 0x080fe20007f3e0ff */
[C---:B------:R-:W-:Y:S01]  /*6fb0*/  IMAD R88, R152.reuse, 0x6e, RZ ;  /* 0x0000006e98587824 */ /* 0x040fe200078e02ff */
[-C--:B------:R-:W-:Y:S01]  /*6fc0*/  IADD3 R206, P6, R195, R220.reuse, RZ ;  /* 0x000000dcc3ce7210 */ /* 0x080fe20007fde0ff */
[C---:B---3--:R-:W-:Y:S01]  /*6fd0*/  IMAD R107, R152.reuse, 0x6f, RZ ;  /* 0x0000006f986b7824 */ /* 0x048fe200078e02ff */
[-C--:B------:R-:W-:Y:S01]  /*6fe0*/  LEA.HI.X.SX32 R149, R95, R221.reuse, 0x2, P5 ;  /* 0x000000dd5f957211 */ /* 0x080fe200028f16ff */
[C---:B------:R-:W-:Y:S01]  /*6ff0*/  IMAD R106, R152.reuse, 0x71, RZ ;  /* 0x00000071986a7824 */ /* 0x040fe200078e02ff */
[-C--:B------:R-:W-:Y:S01]  /*7000*/  IADD3 R200, P5, R249, R220.reuse, RZ ;  /* 0x000000dcf9c87210 */ /* 0x080fe20007fbe0ff */
[----:B------:R-:W-:Y:S01]  /*7010*/  IMAD R244, R152, 0x1dc, RZ ;  /* 0x000001dc98f47824 */ /* 0x000fe200078e02ff */
[-C--:B------:R-:W-:Y:S01]  /*7020*/  LEA.HI.X.SX32 R185, R96, R221.reuse, 0x2, P1 ;  /* 0x000000dd60b97211 */ /* 0x080fe200008f16ff */
[C---:B------:R-:W-:Y:S01]  /*7030*/  IMAD R245, R152.reuse, 0x75, RZ ;  /* 0x0000007598f57824 */ /* 0x040fe200078e02ff */
[-C--:B------:R-:W-:Y:S01]  /*7040*/  LEA.HI.X.SX32 R207, R117, R221.reuse, 0x2, P6 ;  /* 0x000000dd75cf7211 */ /* 0x080fe200030f16ff */
[----:B------:R-:W-:Y:S01]  /*7050*/  IMAD R9, R152, 0x7d, RZ ;  /* 0x0000007d98097824 */ /* 0x000fe200078e02ff */
[-C--:B------:R-:W-:Y:S01]  /*7060*/  IADD3 R216, P1, R236, R220.reuse, RZ ;  /* 0x000000dcecd87210 */ /* 0x080fe20007f3e0ff */
[----:B------:R-:W-:Y:S01]  /*7070*/  IMAD R8, R152, 0x7e, RZ ;  /* 0x0000007e98087824 */ /* 0x000fe200078e02ff */
[-C--:B------:R-:W-:Y:S01]  /*7080*/  IADD3 R204, P6, R13, R220.reuse, RZ ;  /* 0x000000dc0dcc7210 */ /* 0x080fe20007fde0ff */
[----:B------:R-:W-:Y:S01]  /*7090*/  VIADD R5, R4, 0xffffffed ;  /* 0xffffffed04057836 */ /* 0x000fe20000000000 */
[----:B------:R-:W-:Y:S01]  /*70a0*/  LEA.HI.X.SX32 R201, R97, R221, 0x2, P5 ;  /* 0x000000dd61c97211 */ /* 0x000fe200028f16ff */
[----:B------:R-:W-:Y:S01]  /*70b0*/  LDGSTS.E [R246+0x4008], desc[UR60][R86.64], !P4 ;  /* 0x0400800056f67fae */ /* 0x000fe2000e12187c */
[----:B------:R-:W-:-:S02]  /*70c0*/  IADD3 R112, P5, R112, R220, RZ ;  /* 0x000000dc70707210 */ /* 0x000fc40007fbe0ff */
[-C--:B------:R-:W-:Y:S01]  /*70d0*/  LEA.HI.X.SX32 R217, R98, R221.reuse, 0x2, P1 ;  /* 0x000000dd62d97211 */ /* 0x080fe200008f16ff */
[----:B------:R-:W-:Y:S01]  /*70e0*/  LDGSTS.E [R246+0x400c], desc[UR60][R108.64], !P0 ;  /* 0x0400c0006cf67fae */ /* 0x000fe2000c12187c */
[-C--:B------:R-:W-:Y:S02]  /*70f0*/  LEA.HI.X.SX32 R205, R99, R221.reuse, 0x2, P6 ;  /* 0x000000dd63cd7211 */ /* 0x080fe400030f16ff */
[-C--:B------:R-:W-:Y:S01]  /*7100*/  IADD3 R136, P1, R136, R220.reuse, RZ ;  /* 0x000000dc88887210 */ /* 0x080fe20007f3e0ff */
[----:B------:R-:W-:Y:S01]  /*7110*/  LDGSTS.E [R246+0x8000], desc[UR60][R234.64], !P3 ;  /* 0x08000000eaf67fae */ /* 0x000fe2000d92187c */
[-C--:B------:R-:W-:Y:S02]  /*7120*/  IADD3 R116, P6, R116, R220.reuse, RZ ;  /* 0x000000dc74747210 */ /* 0x080fe40007fde0ff */
[----:B------:R-:W-:Y:S02]  /*7130*/  LEA.HI.X.SX32 R113, R137, R221, 0x2, P5 ;  /* 0x000000dd89717211 */ /* 0x000fe400028f16ff */
[----:B------:R-:W-:-:S02]  /*7140*/  IADD3 R138, P5, R138, R220, RZ ;  /* 0x000000dc8a8a7210 */ /* 0x000fc40007fbe0ff */
[-C--:B------:R-:W-:Y:S02]  /*7150*/  LEA.HI.X.SX32 R137, R100, R221.reuse, 0x2, P1 ;  /* 0x000000dd64897211 */ /* 0x080fe400008f16ff */
[-C--:B------:R-:W-:Y:S02]  /*7160*/  LEA.HI.X.SX32 R117, R101, R221.reuse, 0x2, P6 ;  /* 0x000000dd65757211 */ /* 0x080fe400030f16ff */
[-C--:B------:R-:W-:Y:S02]  /*7170*/  IADD3 R142, P1, R142, R220.reuse, RZ ;  /* 0x000000dc8e8e7210 */ /* 0x080fe40007f3e0ff */
        /* <DEDUP_REMOVED lines=48> */
[-C--:B------:R-:W-:Y:S02]  /*7480*/  LEA.HI.X.SX32 R187, R160, R221.reuse, 0x2, P5 ;  /* 0x000000dda0bb7211 */ /* 0x080fe400028f16ff */
[----:B------:R-:W-:Y:S02]  /*7490*/  IADD3 R188, P5, R188, R220, RZ ;  /* 0x000000dcbcbc7210 */ /* 0x000fe40007fbe0ff */
[----:B------:R-:W-:-:S02]  /*74a0*/  LEA.HI.X.SX32 R229, R189, R221, 0x2, P1 ;  /* 0x000000ddbde57211 */ /* 0x000fc400008f16ff */
[-C--:B------:R-:W-:Y:S02]  /*74b0*/  LEA.HI.X.SX32 R189, R193, R221.reuse, 0x2, P5 ;  /* 0x000000ddc1bd7211 */ /* 0x080fe400028f16ff */
[-C--:B------:R-:W-:Y:S02]  /*74c0*/  IADD3 R218, P1, R218, R220.reuse, RZ ;  /* 0x000000dcdada7210 */ /* 0x080fe40007f3e0ff */
[-C--:B------:R-:W-:Y:S02]  /*74d0*/  IADD3 R22, P5, R192, R220.reuse, RZ ;  /* 0x000000dcc0167210 */ /* 0x080fe40007fbe0ff */
[----:B------:R-:W-:Y:S02]  /*74e0*/  IADD3 R222, P6, R222, R220, RZ ;  /* 0x000000dcdede7210 */ /* 0x000fe40007fde0ff */
[-C--:B------:R-:W-:Y:S02]  /*74f0*/  LEA.HI.X.SX32 R219, R166, R221.reuse, 0x2, P1 ;  /* 0x000000dda6db7211 */ /* 0x080fe400008f16ff */
[----:B------:R-:W-:-:S02]  /*7500*/  LEA.HI.X.SX32 R23, R241, R221, 0x2, P5 ;  /* 0x000000ddf1177211 */ /* 0x000fc400028f16ff */
[-C--:B------:R-:W-:Y:S01]  /*7510*/  IADD3 R20, P1, R194, R220.reuse, RZ ;  /* 0x000000dcc2147210 */ /* 0x080fe20007f3e0ff */
[----:B------:R-:W1:Y:S01]  /*7520*/  LDC R241, c[0x0][0x230] ;  /* 0x00008c00fff17b82 */ /* 0x000e620000000800 */
[-C--:B------:R-:W-:Y:S01]  /*7530*/  IADD3 R98, P5, R240, R220.reuse, RZ ;  /* 0x000000dcf0627210 */ /* 0x080fe20007fbe0ff */
[----:B------:R-:W-:Y:S01]  /*7540*/  STL.64 [R1+0x68], R22 ;  /* 0x0000681601007387 */ /* 0x000fe20000100a00 */
[-C--:B------:R-:W-:Y:S02]  /*7550*/  LEA.HI.X.SX32 R223, R191, R221.reuse, 0x2, P6 ;  /* 0x000000ddbfdf7211 */ /* 0x080fe400030f16ff */
[-C--:B------:R-:W-:Y:S02]  /*7560*/  IADD3 R214, P6, R214, R220.reuse, RZ ;  /* 0x000000dcd6d67210 */ /* 0x080fe40007fde0ff */
[-C--:B------:R-:W-:Y:S01]  /*7570*/  LEA.HI.X.SX32 R21, R247, R221.reuse, 0x2, P1 ;  /* 0x000000ddf7157211 */ /* 0x080fe200008f16ff */
[----:B------:R-:W3:Y:S01]  /*7580*/  LDC R240, c[0x0][0x230] ;  /* 0x00008c00fff07b82 */ /* 0x000ee20000000800 */
[-C--:B------:R-:W-:Y:S01]  /*7590*/  LEA.HI.X.SX32 R99, R89, R221.reuse, 0x2, P5 ;  /* 0x000000dd59637211 */ /* 0x080fe200028f16ff */
[----:B------:R-:W-:Y:S01]  /*75a0*/  IMAD R89, R152, 0x1c4, RZ ;  /* 0x000001c498597824 */ /* 0x000fe200078e02ff */
[----:B------:R-:W-:Y:S01]  /*75b0*/  IADD3 R100, P1, R242, R220, RZ ;  /* 0x000000dcf2647210 */ /* 0x000fe20007f3e0ff */
[----:B------:R-:W-:Y:S01]  /*75c0*/  STL.64 [R1+0x60], R20 ;  /* 0x0000601401007387 */ /* 0x000fe20000100a00 */
[----:B------:R-:W-:-:S02]  /*75d0*/  LEA.HI.X.SX32 R215, R197, R221, 0x2, P6 ;  /* 0x000000ddc5d77211 */ /* 0x000fc400030f16ff */
[-C--:B------:R-:W-:Y:S01]  /*75e0*/  IADD3 R96, P6, R196, R220.reuse, RZ ;  /* 0x000000dcc4607210 */ /* 0x080fe20007fde0ff */
[----:B------:R-:W4:Y:S01]  /*75f0*/  LDC R242, c[0x0][0x230] ;  /* 0x00008c00fff27b82 */ /* 0x000f220000000800 */
[-C--:B------:R-:W-:Y:S01]  /*7600*/  LEA.HI.X.SX32 R101, R88, R221.reuse, 0x2, P1 ;  /* 0x000000dd58657211 */ /* 0x080fe200008f16ff */
[C---:B------:R-:W-:Y:S01]  /*7610*/  IMAD R88, R152.reuse, 0x1c8, RZ ;  /* 0x000001c898587824 */ /* 0x040fe200078e02ff */
[-C--:B------:R-:W-:Y:S01]  /*7620*/  IADD3 R128, P1, R89, R220.reuse, RZ ;  /* 0x000000dc59807210 */ /* 0x080fe20007f3e0ff */
[----:B------:R-:W-:Y:S01]  /*7630*/  IMAD R89, R152, 0x1cc, RZ ;  /* 0x000001cc98597824 */ /* 0x000fe200078e02ff */
[-C--:B------:R-:W-:Y:S02]  /*7640*/  IADD3 R126, P5, R252, R220.reuse, RZ ;  /* 0x000000dcfc7e7210 */ /* 0x080fe40007fbe0ff */
[----:B------:R-:W-:Y:S01]  /*7650*/  LEA.HI.X.SX32 R97, R190, R221, 0x2, P6 ;  /* 0x000000ddbe617211 */ /* 0x000fe200030f16ff */
[----:B------:R-:W4:Y:S01]  /*7660*/  LDC R252, c[0x0][0x230] ;  /* 0x00008c00fffc7b82 */ /* 0x000f220000000800 */
[----:B------:R-:W-:-:S02]  /*7670*/  IADD3 R102, P6, R248, R220, RZ ;  /* 0x000000dcf8667210 */ /* 0x000fc40007fde0ff */
[-C--:B------:R-:W-:Y:S02]  /*7680*/  LEA.HI.X.SX32 R127, R195, R221.reuse, 0x2, P5 ;  /* 0x000000ddc37f7211 */ /* 0x080fe400028f16ff */
[-C--:B------:R-:W-:Y:S01]  /*7690*/  IADD3 R132, P5, R89, R220.reuse, RZ ;  /* 0x000000dc59847210 */ /* 0x080fe20007fbe0ff */
[C---:B------:R-:W-:Y:S01]  /*76a0*/  IMAD R89, R152.reuse, 0x1d4, RZ ;  /* 0x000001d498597824 */ /* 0x040fe200078e02ff */
[-C--:B------:R-:W-:Y:S01]  /*76b0*/  LEA.HI.X.SX32 R103, R107, R221.reuse, 0x2, P6 ;  /* 0x000000dd6b677211 */ /* 0x080fe200030f16ff */
[----:B------:R-:W-:Y:S01]  /*76c0*/  IMAD R107, R152, 0x1d0, RZ ;  /* 0x000001d0986b7824 */ /* 0x000fe200078e02ff */
[-C--:B------:R-:W-:Y:S01]  /*76d0*/  IADD3 R130, P6, R88, R220.reuse, RZ ;  /* 0x000000dc58827210 */ /* 0x080fe20007fde0ff */
[----:B------:R-:W-:Y:S01]  /*76e0*/  IMAD R88, R152, 0x72, RZ ;  /* 0x0000007298587824 */ /* 0x000fe200078e02ff */
[----:B------:R-:W-:Y:S01]  /*76f0*/  LEA.HI.X.SX32 R133, R110, R221, 0x2, P5 ;  /* 0x000000dd6e857211 */ /* 0x000fe200028f16ff */
[----:B------:R-:W4:Y:S01]  /*7700*/  LDC R248, c[0x0][0x230] ;  /* 0x00008c00fff87b82 */ /* 0x000f220000000800 */
[----:B------:R-:W-:-:S02]  /*7710*/  IADD3 R164, P5, R111, R220, RZ ;  /* 0x000000dc6fa47210 */ /* 0x000fc40007fbe0ff */
[-C--:B------:R-:W-:Y:S02]  /*7720*/  LEA.HI.X.SX32 R129, R106, R221.reuse, 0x2, P1 ;  /* 0x000000dd6a817211 */ /* 0x080fe400008f16ff */
[-C--:B------:R-:W-:Y:S02]  /*7730*/  IADD3 R160, P1, R107, R220.reuse, RZ ;  /* 0x000000dc6ba07210 */ /* 0x080fe40007f3e0ff */
[-C--:B------:R-:W-:Y:S01]  /*7740*/  LEA.HI.X.SX32 R131, R88, R221.reuse, 0x2, P6 ;  /* 0x000000dd58837211 */ /* 0x080fe200030f16ff */
[----:B------:R-:W-:Y:S01]  /*7750*/  VIADD R88, R4, 0x7f ;  /* 0x0000007f04587836 */ /* 0x000fe20000000000 */
[-C--:B------:R-:W-:Y:S01]  /*7760*/  IADD3 R162, P6, R89, R220.reuse, RZ ;  /* 0x000000dc59a27210 */ /* 0x080fe20007fde0ff */
[----:B------:R-:W-:Y:S01]  /*7770*/  IMAD.SHL.U32 R152, R152, 0x80, RZ ;  /* 0x0000008098987824 */ /* 0x000fe200078e00ff */
[----:B------:R-:W-:Y:S01]  /*7780*/  LEA.HI.X.SX32 R165, R250, R221, 0x2, P5 ;  /* 0x000000ddfaa57211 */ /* 0x000fe200028f16ff */
[----:B------:R-:W4:Y:S01]  /*7790*/  LDC R89, c[0x0][0x230] ;  /* 0x00008c00ff597b82 */ /* 0x000f220000000800 */
[----:B------:R-:W-:-:S02]  /*77a0*/  IADD3 R192, P5, R239, R220, RZ ;  /* 0x000000dcefc07210 */ /* 0x000fc40007fbe0ff */
[-C--:B------:R-:W-:Y:S02]  /*77b0*/  LEA.HI.X.SX32 R161, R249, R221.reuse, 0x2, P1 ;  /* 0x000000ddf9a17211 */ /* 0x080fe400008f16ff */
[-C--:B------:R-:W-:Y:S02]  /*77c0*/  IADD3 R166, P1, R244, R220.reuse, RZ ;  /* 0x000000dcf4a67210 */ /* 0x080fe40007f3e0ff */
[-C--:B------:R-:W-:Y:S01]  /*77d0*/  LEA.HI.X.SX32 R163, R245, R221.reuse, 0x2, P6 ;  /* 0x000000ddf5a37211 */ /* 0x080fe200030f16ff */
[----:B------:R-:W4:Y:S01]  /*77e0*/  LDC R249, c[0x0][0x230] ;  /* 0x00008c00fff97b82 */ /* 0x000f220000000800 */
[-C--:B------:R-:W-:Y:S02]  /*77f0*/  IADD3 R190, P6, R251, R220.reuse, RZ ;  /* 0x000000dcfbbe7210 */ /* 0x080fe40007fde0ff */
[----:B------:R-:W-:Y:S02]  /*7800*/  LEA.HI.X.SX32 R193, R19, R221, 0x2, P5 ;  /* 0x000000dd13c17211 */ /* 0x000fe400028f16ff */
[----:B------:R-:W-:-:S02]  /*7810*/  IADD3 R18, P5, R18, R220, RZ ;  /* 0x000000dc12127210 */ /* 0x000fc40007fbe0ff */
[-C--:B------:R-:W-:Y:S01]  /*7820*/  LEA.HI.X.SX32 R167, R238, R221.reuse, 0x2, P1 ;  /* 0x000000ddeea77211 */ /* 0x080fe200008f16ff */
[----:B------:R-:W4:Y:S01]  /*7830*/  LDC R106, c[0x0][0x230] ;  /* 0x00008c00ff6a7b82 */ /* 0x000f220000000800 */
[-C--:B------:R-:W-:Y:S02]  /*7840*/  IADD3 R194, P1, R237, R220.reuse, RZ ;  /* 0x000000dcedc27210 */ /* 0x080fe40007f3e0ff */
[-C--:B------:R-:W-:Y:S02]  /*7850*/  LEA.HI.X.SX32 R191, R236, R221.reuse, 0x2, P6 ;  /* 0x000000ddecbf7211 */ /* 0x080fe400030f16ff */
[-C--:B------:R-:W-:Y:S02]  /*7860*/  IADD3 R196, P6, R156, R220.reuse, RZ ;  /* 0x000000dc9cc47210 */ /* 0x080fe40007fde0ff */
[----:B------:R-:W-:Y:S02]  /*7870*/  LEA.HI.X.SX32 R19, R13, R221, 0x2, P5 ;  /* 0x000000dd0d137211 */ /* 0x000fe400028f16ff */
[----:B------:R-:W-:-:S02]  /*7880*/  IADD3 R12, P5, R12, R220, RZ ;  /* 0x000000dc0c0c7210 */ /* 0x000fc40007fbe0ff */
[-C--:B------:R-:W-:Y:S01]  /*7890*/  LEA.HI.X.SX32 R195, R17, R221.reuse, 0x2, P1 ;  /* 0x000000dd11c37211 */ /* 0x080fe200008f16ff */
[----:B------:R-:W-:Y:S01]  /*78a0*/  STL.64 [R1+0x58], R18 ;  /* 0x0000581201007387 */ /* 0x000fe20000100a00 */
[-C--:B------:R-:W-:Y:S02]  /*78b0*/  IADD3 R16, P1, R16, R220.reuse, RZ ;  /* 0x000000dc10107210 */ /* 0x080fe40007f3e0ff */
[-C--:B------:R-:W-:Y:S02]  /*78c0*/  LEA.HI.X.SX32 R197, R11, R221.reuse, 0x2, P6 ;  /* 0x000000dd0bc57211 */ /* 0x080fe400030f16ff */
[----:B------:R-:W-:Y:S02]  /*78d0*/  IADD3 R10, P6, R10, R220, RZ ;  /* 0x000000dc0a0a7210 */ /* 0x000fe40007fde0ff */
[-C--:B------:R-:W-:Y:S02]  /*78e0*/  LEA.HI.X.SX32 R13, R7, R221.reuse, 0x2, P5 ;  /* 0x000000dd070d7211 */ /* 0x080fe400028f16ff */
[----:B------:R-:W4:Y:S01]  /*78f0*/  LDC R7, c[0x0][0x230] ;  /* 0x00008c00ff077b82 */ /* 0x000f220000000800 */
[----:B------:R-:W-:-:S02]  /*7900*/  LEA.HI.X.SX32 R17, R9, R221, 0x2, P1 ;  /* 0x000000dd09117211 */ /* 0x000fc400008f16ff */
[----:B------:R-:W-:Y:S01]  /*7910*/  ISETP.GE.U32.AND P1, PT, R6, 0x7fffff6f, PT ;  /* 0x7fffff6f0600780c */ /* 0x000fe20003f26070 */
[----:B--2---:R-:W-:Y:S01]  /*7920*/  VIADD R6, R93, 0xffffffb2 ;  /* 0xffffffb25d067836 */ /* 0x004fe20000000000 */
[----:B------:R-:W-:Y:S01]  /*7930*/  LEA.HI.X.SX32 R11, R8, R221, 0x2, P6 ;  /* 0x000000dd080b7211 */ /* 0x000fe200030f16ff */
[----:B------:R-:W-:Y:S01]  /*7940*/  STL.64 [R1+0x50], R16 ;  /* 0x0000501001007387 */ /* 0x000fe20000100a00 */
[----:B------:R-:W-:Y:S01]  /*7950*/  ISETP.GE.U32.AND P6, PT, R5, 0x7fffff6e, PT ;  /* 0x7fffff6e0500780c */ /* 0x000fe20003fc6070 */
[----:B------:R-:W2:Y:S01]  /*7960*/  LDC R9, c[0x0][0x230] ;  /* 0x00008c00ff097b82 */ /* 0x000ea20000000800 */
[----:B------:R-:W-:Y:S01]  /*7970*/  IADD3 R5, R92, -0x4f, RZ ;  /* 0xffffffb15c057810 */ /* 0x000fe20007ffe0ff */
[----:B------:R-:W-:Y:S01]  /*7980*/  STL.64 [R1+0x48], R10 ;  /* 0x0000480a01007387 */ /* 0x000fe20000100a00 */
[----:B------:R-:W-:Y:S01]  /*7990*/  ISETP.GE.U32.AND P4, PT, R6, 0x7fffff33, PT ;  /* 0x7fffff330600780c */ /* 0x000fe20003f86070 */
[----:B------:R-:W-:Y:S01]  /*79a0*/  VIADD R6, R15, 0xffffffb0 ;  /* 0xffffffb00f067836 */ /* 0x000fe20000000000 */
[----:B------:R-:W-:Y:S01]  /*79b0*/  ISETP.GE.U32.AND P0, PT, R5, 0x7fffff32, PT ;  /* 0x7fffff320500780c */ /* 0x000fe20003f06070 */
[----:B------:R-:W-:Y:S01]  /*79c0*/  VIADD R5, R14, 0xffffff93 ;  /* 0xffffff930e057836 */ /* 0x000fe20000000000 */
[----:B------:R-:W-:Y:S01]  /*79d0*/  LOP3.LUT R14, R3, 0x40, RZ, 0x3c, !PT ;  /* 0x00000040030e7812 */ /* 0x000fe200078e3cff */
[----:B------:R-:W2:Y:S01]  /*79e0*/  LDC R8, c[0x0][0x230] ;  /* 0x00008c00ff087b82 */ /* 0x000ea20000000800 */
[----:B------:R-:W-:Y:S01]  /*79f0*/  ISETP.GE.U32.AND P3, PT, R6, 0x7fffff31, PT ;  /* 0x7fffff310600780c */ /* 0x000fe20003f66070 */
[----:B---3--:R-:W-:Y:S01]  /*7a00*/  VIADD R6, R240, 0xffffff92 ;  /* 0xffffff92f0067836 */ /* 0x008fe20000000000 */
[----:B------:R-:W-:Y:S01]  /*7a10*/  ISETP.GE.U32.AND P5, PT, R5, 0x7fffff14, PT ;  /* 0x7fffff140500780c */ /* 0x000fe20003fa6070 */
[----:B-1----:R-:W-:Y:S01]  /*7a20*/  VIADD R5, R241, 0xffffff91 ;  /* 0xffffff91f1057836 */ /* 0x002fe20000000000 */
[----:B------:R-:W-:Y:S01]  /*7a30*/  STL.64 [R1+0x40], R12 ;  /* 0x0000400c01007387 */ /* 0x000fe20000100a00 */
[----:B------:R-:W-:-:S02]  /*7a40*/  VIADD R247, R14, UR8 ;  /* 0x000000080ef77c36 */ /* 0x000fc40008000000 */
[----:B------:R-:W1:Y:S01]  /*7a50*/  LDC R241, c[0x0][0x230] ;  /* 0x00008c00fff17b82 */ /* 0x000e620000000800 */
[----:B------:R-:W-:Y:S01]  /*7a60*/  LDGSTS.E [R246+0x8004], desc[UR60][R90.64], !P4 ;  /* 0x080040005af67fae */ /* 0x000fe2000e12187c */
[----:B------:R-:W-:Y:S01]  /*7a70*/  ISETP.GE.U32.AND P4, PT, R6, 0x7fffff13, PT ;  /* 0x7fffff130600780c */ /* 0x000fe20003f86070 */
[----:B----4-:R-:W-:Y:S02]  /*7a80*/  VIADD R6, R7, 0xffffff90 ;  /* 0xffffff9007067836 */ /* 0x010fe40000000000 */
[----:B------:R-:W-:Y:S01]  /*7a90*/  LDGSTS.E [R246+0x8008], desc[UR60][R122.64], !P0 ;  /* 0x080080007af67fae */ /* 0x000fe2000c12187c */
[----:B------:R-:W-:Y:S01]  /*7aa0*/  ISETP.GE.U32.AND P0, PT, R5, 0x7fffff12, PT ;  /* 0x7fffff120500780c */ /* 0x000fe20003f06070 */
[----:B------:R-:W-:Y:S01]  /*7ab0*/  VIADD R5, R4, 0xffffffec ;  /* 0xffffffec04057836 */ /* 0x000fe20000000000 */
[----:B------:R-:W3:Y:S01]  /*7ac0*/  LDC R7, c[0x0][0x230] ;  /* 0x00008c00ff077b82 */ /* 0x000ee20000000800 */
[----:B------:R-:W-:Y:S03]  /*7ad0*/  LDGSTS.E [R246+0x800c], desc[UR60][R94.64], !P3 ;  /* 0x0800c0005ef67fae */ /* 0x000fe6000d92187c */
[----:B------:R-:W-:Y:S01]  /*7ae0*/  ISETP.GE.U32.AND P3, PT, R5, 0x7fffff6d, PT ;  /* 0x7fffff6d0500780c */ /* 0x000fe20003f66070 */
[----:B------:R-:W-:Y:S01]  /*7af0*/  LDGSTS.E [R246+0xc000], desc[UR60][R96.64], !P5 ;  /* 0x0c00000060f67fae */ /* 0x000fe2000e92187c */
[----:B------:R-:W-:Y:S01]  /*7b00*/  ISETP.GE.U32.AND P5, PT, R6, 0x7fffff11, PT ;  /* 0x7fffff110600780c */ /* 0x000fe20003fa6070 */
[C---:B------:R-:W-:Y:S01]  /*7b10*/  VIADD R5, R4.reuse, 0xffffffce ;  /* 0xffffffce04057836 */ /* 0x040fe20000000000 */
[----:B------:R-:W4:Y:S01]  /*7b20*/  LDC R240, c[0x0][0x230] ;  /* 0x00008c00fff07b82 */ /* 0x000f220000000800 */
[----:B------:R-:W-:Y:S01]  /*7b30*/  LDGSTS.E [R246+0xc004], desc[UR60][R98.64], !P4 ;  /* 0x0c00400062f67fae */ /* 0x000fe2000e12187c */
[----:B------:R-:W-:-:S03]  /*7b40*/  VIADD R6, R4, 0xffffffcf ;  /* 0xffffffcf04067836 */ /* 0x000fc60000000000 */
[----:B------:R-:W-:Y:S01]  /*7b50*/  LDGSTS.E [R246+0xc008], desc[UR60][R100.64], !P0 ;  /* 0x0c00800064f67fae */ /* 0x000fe2000c12187c */
[----:B------:R-:W-:Y:S01]  /*7b60*/  ISETP.GE.U32.AND P0, PT, R5, 0x7fffff4f, PT ;  /* 0x7fffff4f0500780c */ /* 0x000fe20003f06070 */
[----:B------:R-:W-:Y:S01]  /*7b70*/  VIADD R5, R4, 0xffffffcd ;  /* 0xffffffcd04057836 */ /* 0x000fe20000000000 */
[----:B------:R-:W-:Y:S01]  /*7b80*/  ISETP.GE.U32.AND P4, PT, R6, 0x7fffff50, PT ;  /* 0x7fffff500600780c */ /* 0x000fe20003f86070 */
[C---:B------:R-:W-:Y:S01]  /*7b90*/  VIADD R6, R4.reuse, 0xffffffeb ;  /* 0xffffffeb04067836 */ /* 0x040fe20000000000 */
[----:B------:R-:W-:Y:S01]  /*7ba0*/  STL.64 [R1+0x7f0], R108 ;  /* 0x0007f06c01007387 */ /* 0x000fe20000100a00 */
[----:B------:R-:W4:Y:S03]  /*7bb0*/  LDC R15, c[0x0][0x230] ;  /* 0x00008c00ff0f7b82 */ /* 0x000f260000000800 */
[----:B------:R-:W-:Y:S01]  /*7bc0*/  LDGSTS.E [R246+0xc00c], desc[UR60][R102.64], !P5 ;  /* 0x0c00c00066f67fae */ /* 0x000fe2000e92187c */
[----:B------:R-:W-:Y:S01]  /*7bd0*/  ISETP.GE.U32.AND P5, PT, R5, 0x7fffff4e, PT ;  /* 0x7fffff4e0500780c */ /* 0x000fe20003fa6070 */
[----:B------:R-:W-:-:S02]  /*7be0*/  VIADD R5, R4, 0xffffffcc ;  /* 0xffffffcc04057836 */ /* 0x000fc40000000000 */
[----:B------:R-:W-:Y:S03]  /*7bf0*/  LDGSTS.E [R247], desc[UR60][R104.64], !P2 ;  /* 0x0000000068f77fae */ /* 0x000fe6000d12187c */
[----:B------:R-:W-:Y:S01]  /*7c00*/  ISETP.GE.U32.AND P2, PT, R5, 0x7fffff4d, PT ;  /* 0x7fffff4d0500780c */ /* 0x000fe20003f46070 */
[----:B------:R-:W-:Y:S01]  /*7c10*/  VIADD R5, R4, 0xffffffea ;  /* 0xffffffea04057836 */ /* 0x000fe20000000000 */
[----:B------:R-:W-:Y:S01]  /*7c20*/  LDGSTS.E [R247+0x4], desc[UR60][R114.64], !P1 ;  /* 0x0000400072f77fae */ /* 0x000fe2000c92187c */
[----:B------:R-:W-:Y:S01]  /*7c30*/  ISETP.GE.U32.AND P1, PT, R6, 0x7fffff6c, PT ;  /* 0x7fffff6c0600780c */ /* 0x000fe20003f26070 */
[----:B--2---:R-:W-:Y:S02]  /*7c40*/  VIADD R6, R9, 0xffffffaf ;  /* 0xffffffaf09067836 */ /* 0x004fe40000000000 */
[----:B------:R-:W-:Y:S01]  /*7c50*/  LDGSTS.E [R247+0x8], desc[UR60][R140.64], !P6 ;  /* 0x000080008cf77fae */ /* 0x000fe2000f12187c */
[----:B------:R-:W-:Y:S01]  /*7c60*/  ISETP.GE.U32.AND P6, PT, R5, 0x7fffff6b, PT ;  /* 0x7fffff6b0500780c */ /* 0x000fe20003fc6070 */
[----:B------:R-:W-:Y:S01]  /*7c70*/  VIADD R5, R4, 0xffffffe9 ;  /* 0xffffffe904057836 */ /* 0x000fe20000000000 */
[----:B------:R-:W2:Y:S01]  /*7c80*/  LDC R9, c[0x0][0x230] ;  /* 0x00008c00ff097b82 */ /* 0x000ea20000000800 */
[----:B------:R-:W-:Y:S03]  /*7c90*/  LDGSTS.E [R247+0xc], desc[UR60][R118.64], !P3 ;  /* 0x0000c00076f77fae */ /* 0x000fe6000d92187c */
[----:B------:R-:W-:Y:S01]  /*7ca0*/  ISETP.GE.U32.AND P3, PT, R5, 0x7fffff6a, PT ;  /* 0x7fffff6a0500780c */ /* 0x000fe20003f66070 */
[----:B------:R-:W-:Y:S01]  /*7cb0*/  LDGSTS.E [R247+0x4000], desc[UR60][R112.64], !P4 ;  /* 0x0400000070f77fae */ /* 0x000fe2000e12187c */
[----:B------:R-:W-:Y:S01]  /*7cc0*/  ISETP.GE.U32.AND P4, PT, R6, 0x7fffff30, PT ;  /* 0x7fffff300600780c */ /* 0x000fe20003f86070 */
[----:B------:R-:W-:Y:S01]  /*7cd0*/  VIADD R5, R242, 0xffffffad ;  /* 0xffffffadf2057836 */ /* 0x000fe20000000000 */
[----:B------:R-:W-:Y:S01]  /*7ce0*/  IADD3 R6, R8, -0x52, RZ ;  /* 0xffffffae08067810 */ /* 0x000fe20007ffe0ff */
[----:B------:R-:W-:Y:S01]  /*7cf0*/  LDGSTS.E [R247+0x4004], desc[UR60][R136.64], !P0 ;  /* 0x0400400088f77fae */ /* 0x000fe2000c12187c */
[----:B------:R-:W2:Y:S02]  /*7d00*/  LDC R8, c[0x0][0x230] ;  /* 0x00008c00ff087b82 */ /* 0x000ea40000000800 */
[----:B------:R-:W-:Y:S01]  /*7d10*/  ISETP.GE.U32.AND P0, PT, R6, 0x7fffff2f, PT ;  /* 0x7fffff2f0600780c */ /* 0x000fe20003f06070 */
[----:B------:R-:W-:Y:S01]  /*7d20*/  LDGSTS.E [R247+0x4008], desc[UR60][R116.64], !P5 ;  /* 0x0400800074f77fae */ /* 0x000fe2000e92187c */
[----:B------:R-:W-:Y:S01]  /*7d30*/  ISETP.GE.U32.AND P5, PT, R5, 0x7fffff2e, PT ;  /* 0x7fffff2e0500780c */ /* 0x000fe20003fa6070 */
[----:B---3--:R-:W-:-:S02]  /*7d40*/  VIADD R6, R7, 0xffffffac ;  /* 0xffffffac07067836 */ /* 0x008fc40000000000 */
[----:B-1----:R-:W-:Y:S01]  /*7d50*/  VIADD R5, R241, 0xffffff8f ;  /* 0xffffff8ff1057836 */ /* 0x002fe20000000000 */
[----:B------:R-:W-:Y:S01]  /*7d60*/  LDGSTS.E [R247+0x400c], desc[UR60][R138.64], !P2 ;  /* 0x0400c0008af77fae */ /* 0x000fe2000d12187c */
[----:B------:R-:W1:Y:S01]  /*7d70*/  LDC R242, c[0x0][0x230] ;  /* 0x00008c00fff27b82 */ /* 0x000e620000000800 */
[----:B------:R-:W-:Y:S01]  /*7d80*/  ISETP.GE.U32.AND P2, PT, R6, 0x7fffff2d, PT ;  /* 0x7fffff2d0600780c */ /* 0x000fe20003f46070 */
[----:B----4-:R-:W-:Y:S01]  /*7d90*/  VIADD R6, R240, 0xffffff8e ;  /* 0xffffff8ef0067836 */ /* 0x010fe20000000000 */
[----:B------:R-:W-:Y:S01]  /*7da0*/  LDGSTS.E [R247+0x8000], desc[UR60][R232.64], !P4 ;  /* 0x08000000e8f77fae */ /* 0x000fe2000e12187c */
[----:B------:R-:W-:Y:S01]  /*7db0*/  ISETP.GE.U32.AND P4, PT, R5, 0x7fffff10, PT ;  /* 0x7fffff100500780c */ /* 0x000fe20003f86070 */
[----:B------:R-:W-:Y:S02]  /*7dc0*/  VIADD R5, R248, 0xffffff8d ;  /* 0xffffff8df8057836 */ /* 0x000fe40000000000 */
[----:B------:R-:W-:Y:S01]  /*7dd0*/  LDGSTS.E [R247+0x8004], desc[UR60][R120.64], !P0 ;  /* 0x0800400078f77fae */ /* 0x000fe2000c12187c */
[----:B------:R-:W-:Y:S01]  /*7de0*/  ISETP.GE.U32.AND P0, PT, R6, 0x7fffff0f, PT ;  /* 0x7fffff0f0600780c */ /* 0x000fe20003f06070 */
[----:B--2---:R-:W-:Y:S01]  /*7df0*/  VIADD R6, R9, 0xffffff8c ;  /* 0xffffff8c09067836 */ /* 0x004fe20000000000 */
[----:B------:R-:W2:Y:S01]  /*7e00*/  LDC R7, c[0x0][0x230] ;  /* 0x00008c00ff077b82 */ /* 0x000ea20000000800 */
[----:B------:R-:W-:Y:S01]  /*7e10*/  LDGSTS.E [R247+0x8008], desc[UR60][R154.64], !P5 ;  /* 0x080080009af77fae */ /* 0x000fe2000e92187c */
[----:B------:R-:W-:Y:S01]  /*7e20*/  ISETP.GE.U32.AND P5, PT, R5, 0x7fffff0e, PT ;  /* 0x7fffff0e0500780c */ /* 0x000fe20003fa6070 */
[----:B------:R-:W-:-:S02]  /*7e30*/  VIADD R5, R4, 0xffffffe8 ;  /* 0xffffffe804057836 */ /* 0x000fc40000000000 */
[----:B------:R-:W-:Y:S03]  /*7e40*/  LDGSTS.E [R247+0x800c], desc[UR60][R124.64], !P2 ;  /* 0x0800c0007cf77fae */ /* 0x000fe6000d12187c */
[----:B------:R-:W-:Y:S01]  /*7e50*/  ISETP.GE.U32.AND P2, PT, R5, 0x7fffff69, PT ;  /* 0x7fffff690500780c */ /* 0x000fe20003f46070 */
[----:B------:R-:W-:Y:S01]  /*7e60*/  LDGSTS.E [R247+0xc000], desc[UR60][R126.64], !P4 ;  /* 0x0c0000007ef77fae */ /* 0x000fe2000e12187c */
[----:B------:R-:W-:Y:S01]  /*7e70*/  ISETP.GE.U32.AND P4, PT, R6, 0x7fffff0d, PT ;  /* 0x7fffff0d0600780c */ /* 0x000fe20003f86070 */
[----:B------:R-:W3:Y:S01]  /*7e80*/  LDC R9, c[0x0][0x230] ;  /* 0x00008c00ff097b82 */ /* 0x000ee20000000800 */
[C---:B------:R-:W-:Y:S01]  /*7e90*/  VIADD R5, R4.reuse, 0xffffffca ;  /* 0xffffffca04057836 */ /* 0x040fe20000000000 */
[----:B------:R-:W-:Y:S01]  /*7ea0*/  STL.64 [R1+0x7f8], R234 ;  /* 0x0007f8ea01007387 */ /* 0x000fe20000100a00 */
[----:B------:R-:W-:-:S03]  /*7eb0*/  VIADD R6, R4, 0xffffffcb ;  /* 0xffffffcb04067836 */ /* 0x000fc60000000000 */
[----:B------:R-:W-:Y:S02]  /*7ec0*/  STL.64 [R1+0x800], R90 ;  /* 0x0008005a01007387 */ /* 0x000fe40000100a00 */
[----:B------:R-:W4:Y:S02]  /*7ed0*/  LDC R241, c[0x0][0x230] ;  /* 0x00008c00fff17b82 */ /* 0x000f240000000800 */
[----:B------:R-:W-:Y:S04]  /*7ee0*/  STL.64 [R1+0x808], R122 ;  /* 0x0008087a01007387 */ /* 0x000fe80000100a00 */
[----:B------:R-:W-:Y:S02]  /*7ef0*/  STL.64 [R1+0x810], R94 ;  /* 0x0008105e01007387 */ /* 0x000fe40000100a00 */
[----:B------:R-:W4:Y:S02]  /*7f00*/  LDC R240, c[0x0][0x230] ;  /* 0x00008c00fff07b82 */ /* 0x000f240000000800 */
[----:B------:R-:W-:Y:S04]  /*7f10*/  STL.64 [R1+0x818], R96 ;  /* 0x0008186001007387 */ /* 0x000fe80000100a00 */
[----:B------:R-:W-:Y:S04]  /*7f20*/  STL.64 [R1+0x820], R98 ;  /* 0x0008206201007387 */ /* 0x000fe80000100a00 */
[----:B------:R-:W-:Y:S04]  /*7f30*/  STL.64 [R1+0x828], R100 ;  /* 0x0008286401007387 */ /* 0x000fe80000100a00 */
[----:B------:R-:W-:Y:S01]  /*7f40*/  LDGSTS.E [R247+0xc004], desc[UR60][R128.64], !P0 ;  /* 0x0c00400080f77fae */ /* 0x000fe2000c12187c */
[----:B------:R-:W-:Y:S01]  /*7f50*/  ISETP.GE.U32.AND P0, PT, R6, 0x7fffff4c, PT ;  /* 0x7fffff4c0600780c */ /* 0x000fe20003f06070 */
[----:B------:R-:W-:-:S02]  /*7f60*/  VIADD R6, R4, 0xffffffe7 ;  /* 0xffffffe704067836 */ /* 0x000fc40000000000 */
[----:B------:R-:W-:Y:S04]  /*7f70*/  STL.64 [R1+0x830], R102 ;  /* 0x0008306601007387 */ /* 0x000fe80000100a00 */
[----:B------:R-:W-:Y:S01]  /*7f80*/  LDGSTS.E [R247+0xc008], desc[UR60][R130.64], !P5 ;  /* 0x0c00800082f77fae */ /* 0x000fe2000e92187c */
[----:B------:R-:W-:Y:S01]  /*7f90*/  ISETP.GE.U32.AND P5, PT, R5, 0x7fffff4b, PT ;  /* 0x7fffff4b0500780c */ /* 0x000fe20003fa6070 */
[C---:B------:R-:W-:Y:S02]  /*7fa0*/  VIADD R5, R4.reuse, 0xffffffc9 ;  /* 0xffffffc904057836 */ /* 0x040fe40000000000 */
[----:B------:R1:W-:Y:S04]  /*7fb0*/  STL [R1+0x748], R14 ;  /* 0x0007480e01007387 */ /* 0x0003e80000100800 */
[----:B------:R-:W-:Y:S01]  /*7fc0*/  LDGSTS.E [R247+0xc00c], desc[UR60][R132.64], !P4 ;  /* 0x0c00c00084f77fae */ /* 0x000fe2000e12187c */
[----:B------:R-:W-:Y:S01]  /*7fd0*/  ISETP.GE.U32.AND P4, PT, R5, 0x7fffff4a, PT ;  /* 0x7fffff4a0500780c */ /* 0x000fe20003f86070 */
[----:B------:R-:W-:-:S02]  /*7fe0*/  VIADD R5, R4, 0xffffffc8 ;  /* 0xffffffc804057836 */ /* 0x000fc40000000000 */
[----:B------:R-:W-:Y:S01]  /*7ff0*/  STL.64 [R1+0x838], R104 ;  /* 0x0008386801007387 */ /* 0x000fe20000100a00 */
[----:B-1----:R-:W-:-:S03]  /*8000*/  LOP3.LUT R14, R3, 0x50, RZ, 0x3c, !PT ;  /* 0x00000050030e7812 */ /* 0x002fc600078e3cff */
[----:B------:R-:W-:Y:S02]  /*8010*/  STL.64 [R1+0x840], R114 ;  /* 0x0008407201007387 */ /* 0x000fe40000100a00 */
[----:B------:R-:W-:Y:S02]  /*8020*/  VIADD R248, R14, UR8 ;  /* 0x000000080ef87c36 */ /* 0x000fe40008000000 */
[----:B------:R-:W-:Y:S04]  /*8030*/  STL.64 [R1+0x848], R140 ;  /* 0x0008488c01007387 */ /* 0x000fe80000100a00 */
[----:B------:R-:W-:Y:S01]  /*8040*/  LDGSTS.E [R248], desc[UR60][R134.64], !P1 ;  /* 0x0000000086f87fae */ /* 0x000fe2000c92187c */
[----:B------:R-:W-:Y:S01]  /*8050*/  ISETP.GE.U32.AND P1, PT, R5, 0x7fffff49, PT ;  /* 0x7fffff490500780c */ /* 0x000fe20003f26070 */
[----:B------:R-:W-:-:S02]  /*8060*/  VIADD R5, R4, 0xffffffe6 ;  /* 0xffffffe604057836 */ /* 0x000fc40000000000 */
[----:B------:R-:W-:Y:S01]  /*8070*/  LDGSTS.E [R248+0x4], desc[UR60][R144.64], !P6 ;  /* 0x0000400090f87fae */ /* 0x000fe2000f12187c */
[----:B------:R-:W-:Y:S02]  /*8080*/  ISETP.GE.U32.AND P6, PT, R6, 0x7fffff68, PT ;  /* 0x7fffff680600780c */ /* 0x000fe40003fc6070 */
[----:B---3--:R-:W-:Y:S01]  /*8090*/  IADD3 R6, R9, -0x55, RZ ;  /* 0xffffffab09067810 */ /* 0x008fe20007ffe0ff */
[----:B------:R-:W-:Y:S01]  /*80a0*/  LDGSTS.E [R248+0x8], desc[UR60][R180.64], !P3 ;  /* 0x00008000b4f87fae */ /* 0x000fe2000d92187c */
[----:B------:R-:W-:Y:S01]  /*80b0*/  ISETP.GE.U32.AND P3, PT, R5, 0x7fffff67, PT ;  /* 0x7fffff670500780c */ /* 0x000fe20003f66070 */
[----:B------:R-:W-:Y:S01]  /*80c0*/  VIADD R5, R4, 0xffffffe5 ;  /* 0xffffffe504057836 */ /* 0x000fe20000000000 */
[----:B------:R-:W1:Y:S01]  /*80d0*/  LDC R9, c[0x0][0x230] ;  /* 0x00008c00ff097b82 */ /* 0x000e620000000800 */
[----:B------:R-:W-:Y:S03]  /*80e0*/  LDGSTS.E [R248+0xc], desc[UR60][R148.64], !P2 ;  /* 0x0000c00094f87fae */ /* 0x000fe6000d12187c */
[----:B------:R-:W-:Y:S01]  /*80f0*/  ISETP.GE.U32.AND P2, PT, R5, 0x7fffff66, PT ;  /* 0x7fffff660500780c */ /* 0x000fe20003f46070 */
[----:B------:R-:W-:Y:S01]  /*8100*/  LDGSTS.E [R248+0x4000], desc[UR60][R142.64], !P0 ;  /* 0x040000008ef87fae */ /* 0x000fe2000c12187c */
[----:B------:R-:W-:Y:S01]  /*8110*/  ISETP.GE.U32.AND P0, PT, R6, 0x7fffff2c, PT ;  /* 0x7fffff2c0600780c */ /* 0x000fe20003f06070 */
[----:B------:R-:W-:-:S02]  /*8120*/  VIADD R6, R8, 0xffffffaa ;  /* 0xffffffaa08067836 */ /* 0x000fc40000000000 */
[----:B------:R-:W-:Y:S01]  /*8130*/  VIADD R5, R242, 0xffffffa9 ;  /* 0xffffffa9f2057836 */ /* 0x000fe20000000000 */
[----:B------:R-:W-:Y:S01]  /*8140*/  LDGSTS.E [R248+0x4004], desc[UR60][R170.64], !P5 ;  /* 0x04004000aaf87fae */ /* 0x000fe2000e92187c */
[----:B------:R-:W3:Y:S01]  /*8150*/  LDC R8, c[0x0][0x230] ;  /* 0x00008c00ff087b82 */ /* 0x000ee20000000800 */
[----:B------:R-:W-:Y:S01]  /*8160*/  ISETP.GE.U32.AND P5, PT, R6, 0x7fffff2b, PT ;  /* 0x7fffff2b0600780c */ /* 0x000fe20003fa6070 */
[----:B--2---:R-:W-:Y:S01]  /*8170*/  VIADD R6, R7, 0xffffffa8 ;  /* 0xffffffa807067836 */ /* 0x004fe20000000000 */
[----:B------:R-:W-:Y:S01]  /*8180*/  LDGSTS.E [R248+0x4008], desc[UR60][R146.64], !P4 ;  /* 0x0400800092f87fae */ /* 0x000fe2000e12187c */
[----:B------:R-:W-:Y:S01]  /*8190*/  ISETP.GE.U32.AND P4, PT, R5, 0x7fffff2a, PT ;  /* 0x7fffff2a0500780c */ /* 0x000fe20003f86070 */
[----:B----4-:R-:W-:Y:S02]  /*81a0*/  VIADD R5, R241, 0xffffff8b ;  /* 0xffffff8bf1057836 */ /* 0x010fe40000000000 */
[----:B------:R-:W-:Y:S01]  /*81b0*/  LDGSTS.E [R248+0x400c], desc[UR60][R174.64], !P1 ;  /* 0x0400c000aef87fae */ /* 0x000fe2000c92187c */
[----:B------:R-:W-:Y:S01]  /*81c0*/  ISETP.GE.U32.AND P1, PT, R6, 0x7fffff29, PT ;  /* 0x7fffff290600780c */ /* 0x000fe20003f26070 */
[----:B------:R-:W-:Y:S01]  /*81d0*/  VIADD R6, R240, 0xffffff8a ;  /* 0xffffff8af0067836 */ /* 0x000fe20000000000 */
[----:B------:R-:W2:Y:S01]  /*81e0*/  LDC R7, c[0x0][0x230] ;  /* 0x00008c00ff077b82 */ /* 0x000ea20000000800 */
        /* <DEDUP_REMOVED lines=9> */
[----:B------:R-:W-:Y:S02]  /*8280*/  VIADD R5, R4, 0xffffffe4 ;  /* 0xffffffe404057836 */ /* 0x000fe40000000000 */
[----:B------:R-:W-:Y:S03]  /*8290*/  LDGSTS.E [R248+0x800c], desc[UR60][R158.64], !P1 ;  /* 0x0800c0009ef87fae */ /* 0x000fe6000c92187c */
[----:B------:R-:W-:Y:S01]  /*82a0*/  ISETP.GE.U32.AND P1, PT, R5, 0x7fffff65, PT ;  /* 0x7fffff650500780c */ /* 0x000fe20003f26070 */
[----:B------:R-:W-:Y:S01]  /*82b0*/  LDGSTS.E [R248+0xc000], desc[UR60][R160.64], !P0 ;  /* 0x0c000000a0f87fae */ /* 0x000fe2000c12187c */
[----:B------:R-:W-:Y:S01]  /*82c0*/  ISETP.GE.U32.AND P0, PT, R6, 0x7fffff09, PT ;  /* 0x7fffff090600780c */ /* 0x000fe20003f06070 */
[----:B------:R-:W4:Y:S01]  /*82d0*/  LDC R9, c[0x0][0x230] ;  /* 0x00008c00ff097b82 */ /* 0x000f220000000800 */
[C---:B------:R-:W-:Y:S01]  /*82e0*/  VIADD R5, R4.reuse, 0xffffffc6 ;  /* 0xffffffc604057836 */ /* 0x040fe20000000000 */
[----:B------:R-:W-:Y:S01]  /*82f0*/  STL.64 [R1+0x850], R118 ;  /* 0x0008507601007387 */ /* 0x000fe20000100a00 */
[----:B------:R-:W-:-:S03]  /*8300*/  VIADD R6, R4, 0xffffffc7 ;  /* 0xffffffc704067836 */ /* 0x000fc60000000000 */
[----:B------:R-:W-:Y:S02]  /*8310*/  STL.64 [R1+0x858], R112 ;  /* 0x0008587001007387 */ /* 0x000fe40000100a00 */
[----:B------:R-:W1:Y:S02]  /*8320*/  LDC R240, c[0x0][0x230] ;  /* 0x00008c00fff07b82 */ /* 0x000e640000000800 */
[----:B------:R-:W-:Y:S04]  /*8330*/  STL.64 [R1+0x860], R136 ;  /* 0x0008608801007387 */ /* 0x000fe80000100a00 */
[----:B------:R3:W-:Y:S02]  /*8340*/  STL [R1+0x744], R14 ;  /* 0x0007440e01007387 */ /* 0x0007e40000100800 */
[----:B------:R-:W1:Y:S02]  /*8350*/  LDC R242, c[0x0][0x230] ;  /* 0x00008c00fff27b82 */ /* 0x000e640000000800 */
[----:B------:R-:W-:Y:S01]  /*8360*/  LDGSTS.E [R248+0xc004], desc[UR60][R162.64], !P5 ;  /* 0x0c004000a2f87fae */ /* 0x000fe2000e92187c */
[----:B------:R-:W-:Y:S01]  /*8370*/  ISETP.GE.U32.AND P5, PT, R6, 0x7fffff48, PT ;  /* 0x7fffff480600780c */ /* 0x000fe20003fa6070 */
[----:B------:R-:W-:-:S02]  /*8380*/  VIADD R6, R4, 0xffffffc5 ;  /* 0xffffffc504067836 */ /* 0x000fc40000000000 */
[----:B------:R-:W-:Y:S01]  /*8390*/  LDGSTS.E [R248+0xc008], desc[UR60][R164.64], !P4 ;  /* 0x0c008000a4f87fae */ /* 0x000fe2000e12187c */
[----:B------:R-:W-:Y:S01]  /*83a0*/  ISETP.GE.U32.AND P4, PT, R5, 0x7fffff47, PT ;  /* 0x7fffff470500780c */ /* 0x000fe20003f86070 */
[----:B------:R-:W-:Y:S01]  /*83b0*/  VIADD R5, R4, 0xffffffc4 ;  /* 0xffffffc404057836 */ /* 0x000fe20000000000 */
[----:B---3--:R-:W-:Y:S01]  /*83c0*/  LOP3.LUT R14, R3, 0x60, RZ, 0x3c, !PT ;  /* 0x00000060030e7812 */ /* 0x008fe200078e3cff */
[----:B------:R-:W-:Y:S01]  /*83d0*/  LDGSTS.E [R248+0xc00c], desc[UR60][R166.64], !P0 ;  /* 0x0c00c000a6f87fae */ /* 0x000fe2000c12187c */
[----:B------:R-:W-:Y:S01]  /*83e0*/  ISETP.GE.U32.AND P0, PT, R6, 0x7fffff46, PT ;  /* 0x7fffff460600780c */ /* 0x000fe20003f06070 */
[----:B------:R-:W-:Y:S02]  /*83f0*/  VIADD R6, R4, 0xffffffe2 ;  /* 0xffffffe204067836 */ /* 0x000fe40000000000 */
[----:B------:R-:W-:Y:S01]  /*8400*/  VIADD R249, R14, UR8 ;  /* 0x000000080ef97c36 */ /* 0x000fe20008000000 */
[----:B------:R3:W-:Y:S04]  /*8410*/  STL [R1+0x740], R14 ;  /* 0x0007400e01007387 */ /* 0x0007e80000100800 */
[----:B------:R-:W-:Y:S01]  /*8420*/  LDGSTS.E [R249], desc[UR60][R198.64], !P6 ;  /* 0x00000000c6f97fae */ /* 0x000fe2000f12187c */
[----:B------:R-:W-:Y:S01]  /*8430*/  ISETP.GE.U32.AND P6, PT, R5, 0x7fffff45, PT ;  /* 0x7fffff450500780c */ /* 0x000fe20003fc6070 */
[----:B------:R-:W-:-:S02]  /*8440*/  VIADD R5, R4, 0xffffffe3 ;  /* 0xffffffe304057836 */ /* 0x000fc40000000000 */
[----:B------:R-:W-:Y:S01]  /*8450*/  LDGSTS.E [R249+0x4], desc[UR60][R172.64], !P3 ;  /* 0x00004000acf97fae */ /* 0x000fe2000d92187c */
[----:B---3--:R-:W-:Y:S02]  /*8460*/  LOP3.LUT R14, R3, 0x70, RZ, 0x3c, !PT ;  /* 0x00000070030e7812 */ /* 0x008fe400078e3cff */
[----:B------:R-:W-:Y:S01]  /*8470*/  ISETP.GE.U32.AND P3, PT, R5, 0x7fffff64, PT ;  /* 0x7fffff640500780c */ /* 0x000fe20003f66070 */
[----:B------:R-:W-:Y:S01]  /*8480*/  LDGSTS.E [R249+0x8], desc[UR60][R168.64], !P2 ;  /* 0x00008000a8f97fae */ /* 0x000fe2000d12187c */
[----:B------:R-:W-:Y:S02]  /*8490*/  IADD3 R5, R4, -0x1f, RZ ;  /* 0xffffffe104057810 */ /* 0x000fe40007ffe0ff */
[----:B------:R-:W-:Y:S01]  /*84a0*/  ISETP.GE.U32.AND P2, PT, R6, 0x7fffff63, PT ;  /* 0x7fffff630600780c */ /* 0x000fe20003f46070 */
[----:B------:R-:W-:Y:S01]  /*84b0*/  LDGSTS.E [R249+0xc], desc[UR60][R184.64], !P1 ;  /* 0x0000c000b8f97fae */ /* 0x000fe2000c92187c */
[----:B------:R-:W-:Y:S01]  /*84c0*/  ISETP.GE.U32.AND P1, PT, R5, 0x7fffff62, PT ;  /* 0x7fffff620500780c */ /* 0x000fe20003f26070 */
[----:B------:R-:W-:-:S02]  /*84d0*/  VIADD R6, R8, 0xffffffa7 ;  /* 0xffffffa708067836 */ /* 0x000fc40000000000 */
[----:B----4-:R-:W-:Y:S01]  /*84e0*/  VIADD R5, R9, 0xffffffa6 ;  /* 0xffffffa609057836 */ /* 0x010fe20000000000 */
[----:B------:R-:W-:Y:S01]  /*84f0*/  LDGSTS.E [R249+0x4000], desc[UR60][R176.64], !P5 ;  /* 0x04000000b0f97fae */ /* 0x000fe2000e92187c */
[----:B------:R-:W3:Y:S01]  /*8500*/  LDC R8, c[0x0][0x230] ;  /* 0x00008c00ff087b82 */ /* 0x000ee20000000800 */
[----:B------:R-:W-:Y:S01]  /*8510*/  ISETP.GE.U32.AND P5, PT, R6, 0x7fffff28, PT ;  /* 0x7fffff280600780c */ /* 0x000fe20003fa6070 */
[----:B--2---:R-:W-:Y:S01]  /*8520*/  VIADD R6, R7, 0xffffffa5 ;  /* 0xffffffa507067836 */ /* 0x004fe20000000000 */
[----:B------:R-:W-:Y:S01]  /*8530*/  LDGSTS.E [R249+0x4004], desc[UR60][R202.64], !P4 ;  /* 0x04004000caf97fae */ /* 0x000fe2000e12187c */
[----:B------:R-:W-:Y:S01]  /*8540*/  ISETP.GE.U32.AND P4, PT, R5, 0x7fffff27, PT ;  /* 0x7fffff270500780c */ /* 0x000fe20003f86070 */
[----:B-1----:R-:W-:Y:S02]  /*8550*/  VIADD R5, R241, 0xffffffa4 ;  /* 0xffffffa4f1057836 */ /* 0x002fe40000000000 */
[----:B------:R-:W-:Y:S01]  /*8560*/  LDGSTS.E [R249+0x4008], desc[UR60][R182.64], !P0 ;  /* 0x04008000b6f97fae */ /* 0x000fe2000c12187c */
[----:B------:R-:W-:Y:S01]  /*8570*/  ISETP.GE.U32.AND P0, PT, R6, 0x7fffff26, PT ;  /* 0x7fffff260600780c */ /* 0x000fe20003f06070 */
[----:B------:R-:W-:Y:S01]  /*8580*/  VIADD R6, R240, 0xffffff87 ;  /* 0xffffff87f0067836 */ /* 0x000fe20000000000 */
[----:B------:R-:W1:Y:S01]  /*8590*/  LDC R7, c[0x0][0x230] ;  /* 0x00008c00ff077b82 */ /* 0x000e620000000800 */
[----:B------:R-:W-:Y:S01]  /*85a0*/  LDGSTS.E [R249+0x400c], desc[UR60][R178.64], !P6 ;  /* 0x0400c000b2f97fae */ /* 0x000fe2000f12187c */
[----:B------:R-:W-:Y:S01]  /*85b0*/  ISETP.GE.U32.AND P6, PT, R5, 0x7fffff25, PT ;  /* 0x7fffff250500780c */ /* 0x000fe20003fc6070 */
[----:B------:R-:W-:-:S02]  /*85c0*/  VIADD R5, R252, 0xffffff86 ;  /* 0xffffff86fc057836 */ /* 0x000fc40000000000 */
[----:B------:R-:W-:Y:S01]  /*85d0*/  LDGSTS.E [R249+0x8000], desc[UR60][R186.64], !P5 ;  /* 0x08000000baf97fae */ /* 0x000fe2000e92187c */
[----:B------:R-:W-:Y:S01]  /*85e0*/  ISETP.GE.U32.AND P5, PT, R6, 0x7fffff08, PT ;  /* 0x7fffff080600780c */ /* 0x000fe20003fa6070 */
[----:B------:R-:W-:Y:S01]  /*85f0*/  VIADD R6, R242, 0xffffff85 ;  /* 0xffffff85f2067836 */ /* 0x000fe20000000000 */
[----:B------:R-:W2:Y:S01]  /*8600*/  LDC R240, c[0x0][0x230] ;  /* 0x00008c00fff07b82 */ /* 0x000ea20000000800 */
[----:B------:R-:W-:Y:S01]  /*8610*/  LDGSTS.E [R249+0x8004], desc[UR60][R228.64], !P4 ;  /* 0x08004000e4f97fae */ /* 0x000fe2000e12187c */
[----:B------:R-:W-:Y:S01]  /*8620*/  ISETP.GE.U32.AND P4, PT, R5, 0x7fffff07, PT ;  /* 0x7fffff070500780c */ /* 0x000fe20003f86070 */
[----:B------:R-:W-:Y:S02]  /*8630*/  VIADD R5, R4, 0xffffffe0 ;  /* 0xffffffe004057836 */ /* 0x000fe40000000000 */
[----:B------:R-:W-:Y:S01]  /*8640*/  LDGSTS.E [R249+0x8008], desc[UR60][R222.64], !P0 ;  /* 0x08008000def97fae */ /* 0x000fe2000c12187c */
[----:B------:R-:W-:Y:S02]  /*8650*/  VIADD R242, R14, UR8 ;  /* 0x000000080ef27c36 */ /* 0x000fe40008000000 */
[----:B------:R-:W-:Y:S01]  /*8660*/  ISETP.GE.U32.AND P0, PT, R5, 0x7fffff61, PT ;  /* 0x7fffff610500780c */ /* 0x000fe20003f06070 */
[----:B------:R-:W-:Y:S01]  /*8670*/  LDGSTS.E [R249+0x800c], desc[UR60][R188.64], !P6 ;  /* 0x0800c000bcf97fae */ /* 0x000fe2000f12187c */
[----:B------:R-:W-:Y:S01]  /*8680*/  ISETP.GE.U32.AND P6, PT, R6, 0x7fffff06, PT ;  /* 0x7fffff060600780c */ /* 0x000fe20003fc6070 */
[----:B---3--:R-:W-:Y:S01]  /*8690*/  VIADD R6, R8, 0xffffff84 ;  /* 0xffffff8408067836 */ /* 0x008fe20000000000 */
[----:B------:R-:W3:Y:S01]  /*86a0*/  LDC R241, c[0x0][0x230] ;  /* 0x00008c00fff17b82 */ /* 0x000ee20000000800 */
[----:B------:R-:W-:Y:S01]  /*86b0*/  LDGSTS.E [R249+0xc000], desc[UR60][R190.64], !P5 ;  /* 0x0c000000bef97fae */ /* 0x000fe2000e92187c */
[----:B------:R-:W-:-:S03]  /*86c0*/  VIADD R5, R4, 0xffffffc3 ;  /* 0xffffffc304057836 */ /* 0x000fc60000000000 */
[----:B------:R-:W-:Y:S01]  /*86d0*/  LDGSTS.E [R249+0xc004], desc[UR60][R192.64], !P4 ;  /* 0x0c004000c0f97fae */ /* 0x000fe2000e12187c */
[----:B------:R-:W-:Y:S01]  /*86e0*/  ISETP.GE.U32.AND P4, PT, R6, 0x7fffff05, PT ;  /* 0x7fffff050600780c */ /* 0x000fe20003f86070 */
[C---:B------:R-:W-:Y:S01]  /*86f0*/  VIADD R6, R4.reuse, 0xffffffc1 ;  /* 0xffffffc104067836 */ /* 0x040fe20000000000 */
[----:B------:R-:W4:Y:S01]  /*8700*/  LDC R8, c[0x0][0x230] ;  /* 0x00008c00ff087b82 */ /* 0x000f220000000800 */
[----:B------:R-:W-:Y:S01]  /*8710*/  ISETP.GE.U32.AND P5, PT, R5, 0x7fffff44, PT ;  /* 0x7fffff440500780c */ /* 0x000fe20003fa6070 */
[C---:B------:R-:W-:Y:S01]  /*8720*/  VIADD R5, R4.reuse, 0xffffffc2 ;  /* 0xffffffc204057836 */ /* 0x040fe20000000000 */
[----:B------:R-:W-:Y:S04]  /*8730*/  LDGSTS.E [R249+0xc008], desc[UR60][R194.64], !P6 ;  /* 0x0c008000c2f97fae */ /* 0x000fe8000f12187c */
[----:B------:R-:W-:Y:S01]  /*8740*/  ISETP.GE.U32.AND P6, PT, R5, 0x7fffff43, PT ;  /* 0x7fffff430500780c */ /* 0x000fe20003fc6070 */
[----:B------:R-:W3:Y:S01]  /*8750*/  LDC R9, c[0x0][0x230] ;  /* 0x00008c00ff097b82 */ /* 0x000ee20000000800 */
[----:B------:R-:W-:Y:S01]  /*8760*/  VIADD R5, R4, 0xffffffc0 ;  /* 0xffffffc004057836 */ /* 0x000fe20000000000 */
[----:B------:R3:W-:Y:S04]  /*8770*/  STL [R1+0x73c], R14 ;  /* 0x00073c0e01007387 */ /* 0x0007e80000100800 */
[----:B------:R-:W-:Y:S01]  /*8780*/  LDGSTS.E [R249+0xc00c], desc[UR60][R196.64], !P4 ;  /* 0x0c00c000c4f97fae */ /* 0x000fe2000e12187c */
[----:B------:R-:W-:Y:S01]  /*8790*/  ISETP.GE.U32.AND P4, PT, R6, 0x7fffff42, PT ;  /* 0x7fffff420600780c */ /* 0x000fe20003f86070 */
[----:B-1----:R-:W-:Y:S01]  /*87a0*/  VIADD R6, R7, 0xffffffa3 ;  /* 0xffffffa307067836 */ /* 0x002fe20000000000 */
[----:B------:R-:W1:Y:S01]  /*87b0*/  LDC R252, c[0x0][0x230] ;  /* 0x00008c00fffc7b82 */ /* 0x000e620000000800 */
[----:B------:R-:W-:Y:S01]  /*87c0*/  LDGSTS.E [R242], desc[UR60][R206.64], !P3 ;  /* 0x00000000cef27fae */ /* 0x000fe2000d92187c */
[----:B------:R-:W-:-:S02]  /*87d0*/  ISETP.GE.U32.AND P3, PT, R5, 0x7fffff41, PT ;  /* 0x7fffff410500780c */ /* 0x000fc40003f66070 */
[----:B--2---:R-:W-:Y:S01]  /*87e0*/  IADD3 R5, R240, -0x5e, RZ ;  /* 0xffffffa2f0057810 */ /* 0x004fe20007ffe0ff */
[----:B------:R-:W-:Y:S01]  /*87f0*/  LDGSTS.E [R242+0x4], desc[UR60][R200.64], !P2 ;  /* 0x00004000c8f27fae */ /* 0x000fe2000d12187c */
[----:B------:R-:W-:Y:S01]  /*8800*/  ISETP.GE.U32.AND P2, PT, R6, 0x7fffff24, PT ;  /* 0x7fffff240600780c */ /* 0x000fe20003f46070 */
[----:B----4-:R-:W-:Y:S01]  /*8810*/  VIADD R6, R8, 0xffffffa1 ;  /* 0xffffffa108067836 */ /* 0x010fe20000000000 */
[----:B------:R-:W2:Y:S01]  /*8820*/  LDC R7, c[0x0][0x230] ;  /* 0x00008c00ff077b82 */ /* 0x000ea20000000800 */
[----:B------:R-:W-:Y:S01]  /*8830*/  LDGSTS.E [R242+0x8], desc[UR60][R216.64], !P1 ;  /* 0x00008000d8f27fae */ /* 0x000fe2000c92187c */
[----:B------:R-:W-:-:S03]  /*8840*/  ISETP.GE.U32.AND P1, PT, R5, 0x7fffff23, PT ;  /* 0x7fffff230500780c */ /* 0x000fc60003f26070 */
[----:B------:R-:W-:Y:S01]  /*8850*/  LDGSTS.E [R242+0xc], desc[UR60][R204.64], !P0 ;  /* 0x0000c000ccf27fae */ /* 0x000fe2000c12187c */
[----:B------:R-:W-:Y:S01]  /*8860*/  ISETP.GE.U32.AND P0, PT, R6, 0x7fffff22, PT ;  /* 0x7fffff220600780c */ /* 0x000fe20003f06070 */
[----:B---3--:R-:W-:Y:S01]  /*8870*/  VIADD R6, R241, 0xffffff83 ;  /* 0xffffff83f1067836 */ /* 0x008fe20000000000 */
[----:B------:R-:W3:Y:S01]  /*8880*/  LDC R8, c[0x0][0x230] ;  /* 0x00008c00ff087b82 */ /* 0x000ee20000000800 */
[----:B------:R-:W-:Y:S01]  /*8890*/  VIADD R5, R9, 0xffffffa0 ;  /* 0xffffffa009057836 */ /* 0x000fe20000000000 */
[----:B------:R-:W-:Y:S04]  /*88a0*/  LDGSTS.E [R242+0x4000], desc[UR60][R212.64], !P5 ;  /* 0x04000000d4f27fae */ /* 0x000fe8000e92187c */
[----:B------:R-:W-:Y:S01]  /*88b0*/  LDGSTS.E [R242+0x4004], desc[UR60][R210.64], !P6 ;  /* 0x04004000d2f27fae */ /* 0x000fe2000f12187c */
[----:B------:R-:W-:Y:S01]  /*88c0*/  ISETP.GE.U32.AND P6, PT, R6, 0x7fffff04, PT ;  /* 0x7fffff040600780c */ /* 0x000fe20003fc6070 */
[----:B------:R-:W4:Y:S01]  /*88d0*/  LDC R9, c[0x0][0x230] ;  /* 0x00008c00ff097b82 */ /* 0x000f220000000800 */
[----:B------:R-:W-:Y:S01]  /*88e0*/  ISETP.GE.U32.AND P5, PT, R5, 0x7fffff21, PT ;  /* 0x7fffff210500780c */ /* 0x000fe20003fa6070 */
[----:B------:R-:W-:Y:S01]  /*88f0*/  LDGSTS.E [R242+0x4008], desc[UR60][R208.64], !P4 ;  /* 0x04008000d0f27fae */ /* 0x000fe2000e12187c */
[----:B-1----:R-:W-:-:S03]  /*8900*/  VIADD R5, R252, 0xffffff82 ;  /* 0xffffff82fc057836 */ /* 0x002fc60000000000 */
[----:B------:R-:W-:Y:S01]  /*8910*/  LDGSTS.E [R242+0x400c], desc[UR60][R224.64], !P3 ;  /* 0x0400c000e0f27fae */ /* 0x000fe2000d92187c */
[----:B------:R-:W-:Y:S01]  /*8920*/  ISETP.GT.AND P3, PT, R88, 0x7f, PT ;  /* 0x0000007f5800780c */ /* 0x000fe20003f64270 */
[----:B--2---:R-:W-:Y:S01]  /*8930*/  VIADD R6, R7, 0xffffff80 ;  /* 0xffffff8007067836 */ /* 0x004fe20000000000 */
[----:B------:R-:W-:Y:S01]  /*8940*/  ISETP.GE.U32.AND P4, PT, R5, 0x7fffff03, PT ;  /* 0x7fffff030500780c */ /* 0x000fe20003f86070 */
[----:B------:R-:W-:Y:S01]  /*8950*/  LDGSTS.E [R242+0x8000], desc[UR60][R218.64], !P2 ;  /* 0x08000000daf27fae */ /* 0x000fe2000d12187c */
[C---:B------:R-:W-:Y:S01]  /*8960*/  ISETP.GE.AND P2, PT, R157.reuse, R7, PT ;  /* 0x000000079d00720c */ /* 0x040fe20003f46270 */
[----:B------:R-:W1:Y:S01]  /*8970*/  LDC R240, c[0x0][0x230] ;  /* 0x00008c00fff07b82 */ /* 0x000e620000000800 */
[----:B------:R-:W-:Y:S01]  /*8980*/  SEL R4, RZ, 0x4, !P3 ;  /* 0x00000004ff047807 */ /* 0x000fe20005800000 */
[----:B------:R-:W-:Y:S01]  /*8990*/  LDGSTS.E [R242+0x8004], desc[UR60][R214.64], !P1 ;  /* 0x08004000d6f27fae */ /* 0x000fe2000c92187c */
[----:B------:R-:W-:Y:S01]  /*89a0*/  ISETP.GE.AND P3, PT, R157, R6, PT ;  /* 0x000000069d00720c */ /* 0x000fe20003f66270 */
[----:B---3--:R-:W-:Y:S01]  /*89b0*/  VIADD R7, R8, 0xffffff81 ;  /* 0xffffff8108077836 */ /* 0x008fe20000000000 */
[----:B------:R-:W-:Y:S01]  /*89c0*/  SEL R5, R4, RZ, !P2 ;  /* 0x000000ff04057207 */ /* 0x000fe20005000000 */
[----:B------:R-:W-:Y:S01]  /*89d0*/  LDGSTS.E [R242+0x8008], desc[UR60][R22.64], !P0 ;  /* 0x0800800016f27fae */ /* 0x000fe2000c12187c */
[----:B------:R-:W-:Y:S01]  /*89e0*/  SEL R4, RZ, 0x4, P3 ;  /* 0x00000004ff047807 */ /* 0x000fe20001800000 */
[----:B------:R-:W2:Y:S01]  /*89f0*/  LDC R241, c[0x0][0x230] ;  /* 0x00008c00fff17b82 */ /* 0x000ea20000000800 */
[----:B------:R-:W-:Y:S01]  /*8a00*/  ISETP.GE.U32.AND P3, PT, R7, 0x7fffff02, PT ;  /* 0x7fffff020700780c */ /* 0x000fe20003f66070 */
[----:B------:R3:W-:Y:S01]  /*8a10*/  LDGSTS.E [R242+0x800c], desc[UR60][R20.64], !P5 ;  /* 0x0800c00014f27fae */ /* 0x0007e2000e92187c */
[----:B------:R-:W-:-:S02]  /*8a20*/  ISETP.GT.AND P2, PT, R88, 0xff, PT ;  /* 0x000000ff5800780c */ /* 0x000fc40003f44270 */
[----:B------:R-:W-:Y:S01]  /*8a30*/  ISETP.GE.U32.AND P1, PT, R6, 0x7fffff01, PT ;  /* 0x7fffff010600780c */ /* 0x000fe20003f26070 */
[----:B------:R-:W-:Y:S01]  /*8a40*/  LDGSTS.E [R242+0xc000], desc[UR60][R18.64], !P6 ;  /* 0x0c00000012f27fae */ /* 0x000fe2000f12187c */
[----:B------:R-:W-:Y:S01]  /*8a50*/  SEL R4, R4, RZ, P2 ;  /* 0x000000ff04047207 */ /* 0x000fe20001000000 */
[----:B------:R-:W3:Y:S01]  /*8a60*/  LDC R14, c[0x0][0x230] ;  /* 0x00008c00ff0e7b82 */ /* 0x000ee20000000800 */
[----:B------:R-:W-:Y:S01]  /*8a70*/  ISETP.NE.U32.AND P2, PT, R5, RZ, PT ;  /* 0x000000ff0500720c */ /* 0x000fe20003f45070 */
[----:B------:R-:W-:Y:S01]  /*8a80*/  LDGSTS.E [R242+0xc004], desc[UR60][R16.64], !P4 ;  /* 0x0c00400010f27fae */ /* 0x000fe2000e12187c */
[----:B------:R-:W-:Y:S01]  /*8a90*/  ISETP.NE.U32.AND P0, PT, R4, RZ, PT ;  /* 0x000000ff0400720c */ /* 0x000fe20003f05070 */
[----:B----4-:R-:W-:Y:S02]  /*8aa0*/  VIADD R4, R9, 0xffffff7f ;  /* 0xffffff7f09047836 */ /* 0x010fe40000000000 */
[----:B------:R-:W-:Y:S01]  /*8ab0*/  STL [R1+0x354], R88 ;  /* 0x0003545801007387 */ /* 0x000fe20000100800 */
[----:B-1----:R-:W-:-:S02]  /*8ac0*/  VIADD R5, R240, 0xffffff7e ;  /* 0xffffff7ef0057836 */ /* 0x002fc40000000000 */
[----:B------:R-:W-:Y:S01]  /*8ad0*/  ISETP.GE.U32.AND P5, PT, R4, 0x7fffff00, PT ;  /* 0x7fffff000400780c */ /* 0x000fe20003fa6070 */
[----:B------:R-:W-:Y:S01]  /*8ae0*/  LDGSTS.E [R242+0xc008], desc[UR60][R10.64], !P3 ;  /* 0x0c0080000af27fae */ /* 0x000fe2000d92187c */
[----:B------:R-:W-:Y:S01]  /*8af0*/  VIADD R4, R15, 0xffffff7d ;  /* 0xffffff7d0f047836 */ /* 0x000fe20000000000 */
[----:B------:R-:W-:Y:S01]  /*8b00*/  LOP3.LUT R7, R2, 0x30, RZ, 0x3c, !PT ;  /* 0x0000003002077812 */ /* 0x000fe200078e3cff */
[----:B------:R-:W1:Y:S01]  /*8b10*/  LDC R252, c[0x0][0x230] ;  /* 0x00008c00fffc7b82 */ /* 0x000e620000000800 */
[----:B------:R-:W4:Y:S01]  /*8b20*/  LDL.64 R156, [R1+0x228] ;  /* 0x00022800019c7983 */ /* 0x000f220000100a00 */
[----:B------:R-:W-:Y:S01]  /*8b30*/  ISETP.GE.U32.AND P6, PT, R5, 0x7ffffeff, PT ;  /* 0x7ffffeff0500780c */ /* 0x000fe20003fc6070 */
[----:B--2---:R-:W-:Y:S01]  /*8b40*/  VIADD R5, R241, 0xffffff7c ;  /* 0xffffff7cf1057836 */ /* 0x004fe20000000000 */
[----:B------:R-:W-:Y:S01]  /*8b50*/  ISETP.GE.U32.AND P4, PT, R4, 0x7ffffefe, PT ;  /* 0x7ffffefe0400780c */ /* 0x000fe20003f86070 */
[----:B------:R-:W-:Y:S01]  /*8b60*/  LDGSTS.E [R242+0xc00c], desc[UR60][R12.64], !P1 ;  /* 0x0c00c0000cf27fae */ /* 0x000fe2000c92187c */
[----:B------:R-:W-:-:S02]  /*8b70*/  LOP3.LUT R6, R2, 0x20, RZ, 0x3c, !PT ;  /* 0x0000002002067812 */ /* 0x000fc400078e3cff */
[C---:B------:R-:W-:Y:S01]  /*8b80*/  LOP3.LUT R8, R2.reuse, 0x40, RZ, 0x3c, !PT ;  /* 0x0000004002087812 */ /* 0x040fe200078e3cff */
[----:B------:R-:W2:Y:S01]  /*8b90*/  LDL.64 R10, [R1+0x268] ;  /* 0x00026800010a7983 */ /* 0x000ea20000100a00 */
[----:B------:R-:W-:Y:S01]  /*8ba0*/  LOP3.LUT R15, R2, 0x60, RZ, 0x3c, !PT ;  /* 0x00000060020f7812 */ /* 0x000fe200078e3cff */
[----:B---3--:R-:W-:Y:S01]  /*8bb0*/  VIADD R4, R14, 0xffffff7b ;  /* 0xffffff7b0e047836 */ /* 0x008fe20000000000 */
[----:B------:R-:W-:Y:S01]  /*8bc0*/  LOP3.LUT R14, R2, 0x70, RZ, 0x3c, !PT ;  /* 0x00000070020e7812 */ /* 0x000fe200078e3cff */
[----:B------:R3:W-:Y:S01]  /*8bd0*/  STL.64 [R1+0x768], R2 ;  /* 0x0007680201007387 */ /* 0x0007e20000100a00 */
[----:B------:R-:W-:Y:S01]  /*8be0*/  ISETP.GE.U32.AND P3, PT, R5, 0x7ffffefd, PT ;  /* 0x7ffffefd0500780c */ /* 0x000fe20003f66070 */
[----:B------:R-:W-:Y:S01]  /*8bf0*/  VIADD R240, R15, UR8 ;  /* 0x000000080ff07c36 */ /* 0x000fe20008000000 */
[----:B------:R-:W-:Y:S01]  /*8c00*/  ISETP.GE.U32.AND P1, PT, R4, 0x7ffffefc, PT ;  /* 0x7ffffefc0400780c */ /* 0x000fe20003f26070 */
[C---:B------:R-:W-:Y:S01]  /*8c10*/  VIADD R4, R2.reuse, UR8 ;  /* 0x0000000802047c36 */ /* 0x040fe20008000000 */
[C---:B------:R-:W-:Y:S01]  /*8c20*/  LOP3.LUT R5, R2.reuse, 0x10, RZ, 0x3c, !PT ;  /* 0x0000001002057812 */ /* 0x040fe200078e3cff */
[----:B------:R-:W4:Y:S01]  /*8c30*/  LDL.64 R12, [R1+0x1e8] ;  /* 0x0001e800010c7983 */ /* 0x000f220000100a00 */
[----:B------:R-:W-:Y:S01]  /*8c40*/  LOP3.LUT R9, R2, 0x50, RZ, 0x3c, !PT ;  /* 0x0000005002097812 */ /* 0x000fe200078e3cff */
[----:B------:R-:W-:Y:S01]  /*8c50*/  VIADD R241, R14, UR8 ;  /* 0x000000080ef17c36 */ /* 0x000fe20008000000 */
[----:B------:R-:W1:Y:S01]  /*8c60*/  LDC R21, c[0x0][0x230] ;  /* 0x00008c00ff157b82 */ /* 0x000e620000000800 */
[----:B------:R-:W-:Y:S01]  /*8c70*/  IMAD.WIDE R14, R152, 0x4, R220 ;  /* 0x00000004980e7825 */ /* 0x000fe200078e02dc */
[----:B------:R-:W0:Y:S04]  /*8c80*/  LDGDEPBAR ;  /* 0x00000000000079af */ /* 0x000e280000000000 */
[----:B---3--:R-:W3:Y:S02]  /*8c90*/  LDL.LU.64 R2, [R1+0xb0] ;  /* 0x0000b00001027983 */ /* 0x008ee40000300a00 */
[----:B------:R-:W1:Y:S02]  /*8ca0*/  LDC R20, c[0x0][0x230] ;  /* 0x00008c00ff147b82 */ /* 0x000e640000000800 */
[----:B------:R-:W3:Y:S04]  /*8cb0*/  LDL.64 R220, [R1+0x1a8] ;  /* 0x0001a80001dc7983 */ /* 0x000ee80000100a00 */
[----:B------:R-:W3:Y:S02]  /*8cc0*/  LDL.64 R136, [R1+0x168] ;  /* 0x0001680001887983 */ /* 0x000ee40000100a00 */
[----:B------:R-:W1:Y:S02]  /*8cd0*/  LDC R88, c[0x0][0x230] ;  /* 0x00008c00ff587b82 */ /* 0x000e640000000800 */
[----:B------:R-:W3:Y:S04]  /*8ce0*/  LDL.64 R112, [R1+0x128] ;  /* 0x0001280001707983 */ /* 0x000ee80000100a00 */
        /* <DEDUP_REMOVED lines=13> */
[----:B--2---:R-:W-:Y:S04]  /*8dc0*/  LDGSTS.E [R4+0x30000], desc[UR60][R10.64], P2 ;  /* 0x300000000a047fae */ /* 0x004fe8000912187c */
[----:B----4-:R-:W-:Y:S01]  /*8dd0*/  LDGSTS.E [R4+0x30400], desc[UR60][R156.64], P2 ;  /* 0x304000009c047fae */ /* 0x010fe2000912187c */
[----:B------:R-:W-:-:S03]  /*8de0*/  IADD3 R5, R5, UR8, RZ ;  /* 0x0000000805057c10 */ /* 0x000fc6000fffe0ff */
[----:B------:R-:W-:Y:S04]  /*8df0*/  LDGSTS.E [R4+0x30800], desc[UR60][R12.64], P2 ;  /* 0x308000000c047fae */ /* 0x000fe8000912187c */
[----:B------:R-:W2:Y:S04]  /*8e00*/  LDL.64 R10, [R1+0x160] ;  /* 0x00016000010a7983 */ /* 0x000ea80000100a00 */
[----:B------:R-:W4:Y:S04]  /*8e10*/  LDL.64 R156, [R1+0x158] ;  /* 0x00015800019c7983 */ /* 0x000f280000100a00 */
[----:B------:R1:W-:Y:S04]  /*8e20*/  STL.64 [R1+0x270], R14 ;  /* 0x0002700e01007387 */ /* 0x0003e80000100a00 */
[----:B------:R-:W4:Y:S04]  /*8e30*/  LDL.64 R108, [R1+0x118] ;  /* 0x00011800016c7983 */ /* 0x000f280000100a00 */
[----:B---3--:R-:W-:Y:S04]  /*8e40*/  LDGSTS.E [R4+0x30c00], desc[UR60][R220.64], P2 ;  /* 0x30c00000dc047fae */ /* 0x008fe8000912187c */
[----:B------:R-:W3:Y:S04]  /*8e50*/  LDL.64 R110, [R1+0xd8] ;  /* 0x0000d800016e7983 */ /* 0x000ee80000100a00 */
[----:B------:R-:W-:Y:S04]  /*8e60*/  LDGSTS.E [R4+0x31000], desc[UR60][R136.64], P2 ;  /* 0x3100000088047fae */ /* 0x000fe8000912187c */
        /* <DEDUP_REMOVED lines=14> */
[----:B------:R-:W3:Y:S01]  /*8f50*/  LDL.64 R12, [R1+0xd0] ;  /* 0x0000d000010c7983 */ /* 0x000ee20000100a00 */
[----:B------:R-:W-:-:S02]  /*8f60*/  VIADD R6, R6, UR8 ;  /* 0x0000000806067c36 */ /* 0x000fc40008000000 */
[----:B------:R-:W-:Y:S01]  /*8f70*/  VIADD R7, R7, UR8 ;  /* 0x0000000807077c36 */ /* 0x000fe20008000000 */
[----:B------:R-:W3:Y:S04]  /*8f80*/  LDL.64 R136, [R1+0x1c8] ;  /* 0x0001c80001887983 */ /* 0x000ee80000100a00 */
[----:B------:R-:W3:Y:S04]  /*8f90*/  LDL.64 R112, [R1+0x188] ;  /* 0x0001880001707983 */ /* 0x000ee80000100a00 */
[----:B------:R-:W3:Y:S04]  /*8fa0*/  LDL.64 R118, [R1+0x148] ;  /* 0x0001480001767983 */ /* 0x000ee80000100a00 */
[----:B------:R-:W3:Y:S04]  /*8fb0*/  LDL.64 R140, [R1+0x108] ;  /* 0x00010800018c7983 */ /* 0x000ee80000100a00 */
[----:B------:R-:W3:Y:S04]  /*8fc0*/  LDL.64 R114, [R1+0xc8] ;  /* 0x0000c80001727983 */ /* 0x000ee80000100a00 */
[----:B------:R-:W3:Y:S04]  /*8fd0*/  LDL.64 R104, [R1+0x88] ;  /* 0x0000880001687983 */ /* 0x000ee80000100a00 */
[----:B------:R-:W3:Y:S04]  /*8fe0*/  LDL.64 R102, [R1+0x240] ;  /* 0x0002400001667983 */ /* 0x000ee80000100a00 */
[----:B------:R-:W3:Y:S01]  /*8ff0*/  LDL.64 R100, [R1+0x200] ;  /* 0x0002000001647983 */ /* 0x000ee20000100a00 */
[----:B------:R-:W-:-:S02]  /*9000*/  VIADD R8, R8, UR8 ;  /* 0x0000000808087c36 */ /* 0x000fc40008000000 */
[----:B------:R-:W-:Y:S01]  /*9010*/  VIADD R9, R9, UR8 ;  /* 0x0000000809097c36 */ /* 0x000fe20008000000 */
[----:B------:R-:W3:Y:S04]  /*9020*/  LDL.64 R220, [R1+0xf0] ;  /* 0x0000f00001dc7983 */ /* 0x000ee80000100a00 */
[----:B--2---:R-:W-:Y:S04]  /*9030*/  LDGSTS.E [R5+0x31080], desc[UR60][R10.64], P2 ;  /* 0x310800000a057fae */ /* 0x004fe8000912187c */
[----:B------:R-:W-:Y:S04]  /*9040*/  LDGSTS.E [R5+0x31480], desc[UR60][R16.64], P2 ;  /* 0x3148000010057fae */ /* 0x000fe8000912187c */
[----:B------:R-:W-:Y:S04]  /*9050*/  LDGSTS.E [R5+0x31880], desc[UR60][R98.64], P2 ;  /* 0x3188000062057fae */ /* 0x000fe8000912187c */
[----:B------:R-:W2:Y:S04]  /*9060*/  LDL.64 R10, [R1+0x90] ;  /* 0x00009000010a7983 */ /* 0x000ea80000100a00 */
[----:B------:R-:W-:Y:S04]  /*9070*/  LDGSTS.E [R5+0x31c80], desc[UR60][R96.64], P2 ;  /* 0x31c8000060057fae */ /* 0x000fe8000912187c */
[----:B------:R-:W-:Y:S04]  /*9080*/  LDGSTS.E [R6+0x30100], desc[UR60][R94.64], P2 ;  /* 0x301000005e067fae */ /* 0x000fe8000912187c */
[----:B------:R-:W-:Y:S04]  /*9090*/  LDGSTS.E [R6+0x30500], desc[UR60][R122.64], P2 ;  /* 0x305000007a067fae */ /* 0x000fe8000912187c */
[----:B------:R-:W-:Y:S04]  /*90a0*/  LDGSTS.E [R6+0x30900], desc[UR60][R90.64], P2 ;  /* 0x309000005a067fae */ /* 0x000fe8000912187c */
[----:B------:R-:W-:Y:S04]  /*90b0*/  LDGSTS.E [R6+0x30d00], desc[UR60][R234.64], P2 ;  /* 0x30d00000ea067fae */ /* 0x000fe8000912187c */
[----:B------:R-:W2:Y:S04]  /*90c0*/  LDL.64 R16, [R1+0x248] ;  /* 0x0002480001107983 */ /* 0x000ea80000100a00 */
[----:B----4-:R-:W-:Y:S04]  /*90d0*/  LDGSTS.E [R6+0x31100], desc[UR60][R156.64], P2 ;  /* 0x311000009c067fae */ /* 0x010fe8000912187c */
[----:B------:R-:W-:Y:S04]  /*90e0*/  LDGSTS.E [R6+0x31500], desc[UR60][R108.64], P2 ;  /* 0x315000006c067fae */ /* 0x000fe8000912187c */
[----:B---3--:R-:W-:Y:S04]  /*90f0*/  LDGSTS.E [R6+0x31900], desc[UR60][R110.64], P2 ;  /* 0x319000006e067fae */ /* 0x008fe8000912187c */
[----:B------:R-:W3:Y:S04]  /*9100*/  LDL.64 R156, [R1+0x208] ;  /* 0x00020800019c7983 */ /* 0x000ee80000100a00 */
[----:B------:R-:W-:Y:S04]  /*9110*/  LDGSTS.E [R6+0x31d00], desc[UR60][R244.64], P2 ;  /* 0x31d00000f4067fae */ /* 0x000fe8000912187c */
[----:B------:R-:W-:Y:S04]  /*9120*/  LDGSTS.E [R7+0x30180], desc[UR60][R92.64], P2 ;  /* 0x301800005c077fae */ /* 0x000fe8000912187c */
[----:B------:R-:W-:Y:S04]  /*9130*/  LDGSTS.E [R7+0x30580], desc[UR60][R236.64], P2 ;  /* 0x30580000ec077fae */ /* 0x000fe8000912187c */
[----:B------:R-:W-:Y:S04]  /*9140*/  LDGSTS.E [R7+0x30980], desc[UR60][R250.64], P2 ;  /* 0x30980000fa077fae */ /* 0x000fe8000912187c */
[----:B------:R-:W-:Y:S04]  /*9150*/  LDGSTS.E [R7+0x30d80], desc[UR60][R238.64], P2 ;  /* 0x30d80000ee077fae */ /* 0x000fe8000912187c */
[----:B------:R-:W-:Y:S04]  /*9160*/  LDGSTS.E [R7+0x31180], desc[UR60][R22.64], P2 ;  /* 0x3118000016077fae */ /* 0x000fe8000912187c */
[----:B------:R-:W-:Y:S04]  /*9170*/  LDGSTS.E [R7+0x31580], desc[UR60][R18.64], P2 ;  /* 0x3158000012077fae */ /* 0x000fe8000912187c */
[----:B------:R-:W-:Y:S04]  /*9180*/  LDGSTS.E [R7+0x31980], desc[UR60][R12.64], P2 ;  /* 0x319800000c077fae */ /* 0x000fe8000912187c */
[----:B------:R-:W4:Y:S04]  /*9190*/  LDL.64 R98, [R1+0x1c0] ;  /* 0x0001c00001627983 */ /* 0x000f280000100a00 */
        /* <DEDUP_REMOVED lines=15> */
[----:B--2---:R-:W-:Y:S04]  /*9290*/  LDGSTS.E [R7+0x31d80], desc[UR60][R10.64], P2 ;  /* 0x31d800000a077fae */ /* 0x004fe8000912187c */
[----:B------:R-:W2:Y:S04]  /*92a0*/  LDL.64 R10, [R1+0x140] ;  /* 0x00014000010a7983 */ /* 0x000ea80000100a00 */
[----:B------:R-:W-:Y:S04]  /*92b0*/  LDGSTS.E [R8+0x30200], desc[UR60][R16.64], P2 ;  /* 0x3020000010087fae */ /* 0x000fe8000912187c */
[----:B------:R-:W2:Y:S04]  /*92c0*/  LDL.64 R16, [R1+0x170] ;  /* 0x0001700001107983 */ /* 0x000ea80000100a00 */
[----:B---3--:R-:W-:Y:S04]  /*92d0*/  LDGSTS.E [R8+0x30600], desc[UR60][R156.64], P2 ;  /* 0x306000009c087fae */ /* 0x008fe8000912187c */
[----:B------:R-:W-:Y:S04]  /*92e0*/  LDGSTS.E [R8+0x30a00], desc[UR60][R136.64], P2 ;  /* 0x30a0000088087fae */ /* 0x000fe8000912187c */
[----:B------:R-:W-:Y:S04]  /*92f0*/  LDGSTS.E [R8+0x30e00], desc[UR60][R112.64], P2 ;  /* 0x30e0000070087fae */ /* 0x000fe8000912187c */
[----:B------:R-:W3:Y:S04]  /*9300*/  LDL.64 R156, [R1+0x130] ;  /* 0x00013000019c7983 */ /* 0x000ee80000100a00 */
[----:B------:R-:W3:Y:S04]  /*9310*/  LDL.LU.64 R136, [R1+0x860] ;  /* 0x0008600001887983 */ /* 0x000ee80000300a00 */
[----:B------:R-:W3:Y:S04]  /*9320*/  LDL.LU.64 R112, [R1+0x858] ;  /* 0x0008580001707983 */ /* 0x000ee80000300a00 */
[----:B------:R-:W-:Y:S04]  /*9330*/  LDGSTS.E [R8+0x31200], desc[UR60][R118.64], P2 ;  /* 0x3120000076087fae */ /* 0x000fe8000912187c */
[----:B------:R-:W-:Y:S04]  /*9340*/  LDGSTS.E [R8+0x31600], desc[UR60][R140.64], P2 ;  /* 0x316000008c087fae */ /* 0x000fe8000912187c */
[----:B------:R-:W-:Y:S04]  /*9350*/  LDGSTS.E [R8+0x31a00], desc[UR60][R114.64], P2 ;  /* 0x31a0000072087fae */ /* 0x000fe8000912187c */
[----:B------:R-:W3:Y:S04]  /*9360*/  LDL.LU.64 R118, [R1+0x850] ;  /* 0x0008500001767983 */ /* 0x000ee80000300a00 */
        /* <DEDUP_REMOVED lines=8> */
[----:B----4-:R-:W-:Y:S04]  /*93f0*/  LDGSTS.E [R9+0x30a80], desc[UR60][R98.64], P2 ;  /* 0x30a8000062097fae */ /* 0x010fe8000912187c */
[----:B------:R4:W-:Y:S04]  /*9400*/  LDGSTS.E [R9+0x30e80], desc[UR60][R12.64], P2 ;  /* 0x30e800000c097fae */ /* 0x0009e8000912187c */
[----:B------:R-:W4:Y:S04]  /*9410*/  LDL.LU.64 R98, [R1+0x820] ;  /* 0x0008200001627983 */ /* 0x000f280000300a00 */
[----:B------:R-:W4:Y:S04]  /*9420*/  LDL.LU.64 R12, [R1+0x38] ;  /* 0x00003800010c7983 */ /* 0x000f280000300a00 */
[----:B--2---:R2:W-:Y:S04]  /*9430*/  LDGSTS.E [R9+0x31280], desc[UR60][R10.64], P2 ;  /* 0x312800000a097fae */ /* 0x0045e8000912187c */
[----:B------:R-:W-:Y:S04]  /*9440*/  LDGSTS.E [R9+0x31680], desc[UR60][R96.64], P2 ;  /* 0x3168000060097fae */ /* 0x000fe8000912187c */
[----:B------:R-:W-:Y:S04]  /*9450*/  LDGSTS.E [R9+0x31a80], desc[UR60][R94.64], P2 ;  /* 0x31a800005e097fae */ /* 0x000fe8000912187c */
[----:B------:R-:W2:Y:S04]  /*9460*/  LDL.LU.64 R10, [R1+0x30] ;  /* 0x00003000010a7983 */ /* 0x000ea80000300a00 */
[----:B------:R-:W2:Y:S04]  /*9470*/  LDL.LU.64 R96, [R1+0x818] ;  /* 0x0008180001607983 */ /* 0x000ea80000300a00 */
[----:B------:R-:W2:Y:S04]  /*9480*/  LDL.LU.64 R94, [R1+0x810] ;  /* 0x00081000015e7983 */ /* 0x000ea80000300a00 */
[----:B------:R-:W-:Y:S04]  /*9490*/  LDGSTS.E [R9+0x31e80], desc[UR60][R122.64], P2 ;  /* 0x31e800007a097fae */ /* 0x000fe8000912187c */
        /* <DEDUP_REMOVED lines=24> */
[----:B---3--:R-:W-:Y:S04]  /*9620*/  LDGSTS.E [R241+0x31380], desc[UR60][R156.64], P2 ;  /* 0x313800009cf17fae */ /* 0x008fe8000912187c */
[----:B------:R3:W-:Y:S04]  /*9630*/  LDGSTS.E [R241+0x31780], desc[UR60][R220.64], P2 ;  /* 0x31780000dcf17fae */ /* 0x0007e8000912187c */
[----:B------:R-:W3:Y:S04]  /*9640*/  LDL.LU.64 R16, [R1+0x7b0] ;  /* 0x0007b00001107983 */ /* 0x000ee80000300a00 */
[----:B------:R-:W3:Y:S04]  /*9650*/  LDL.LU.64 R156, [R1+0x7a8] ;  /* 0x0007a800019c7983 */ /* 0x000ee80000300a00 */
[----:B------:R-:W-:Y:S01]  /*9660*/  LDGSTS.E [R241+0x31b80], desc[UR60][R2.64], P2 ;  /* 0x31b8000002f17fae */ /* 0x000fe2000912187c */
[----:B----4-:R-:W-:-:S04]  /*9670*/  IMAD.WIDE R12, R152, 0x4, R12 ;  /* 0x00000004980c7825 */ /* 0x010fc800078e020c */
[----:B--2---:R-:W-:Y:S01]  /*9680*/  IMAD.WIDE R10, R152, 0x4, R10 ;  /* 0x00000004980a7825 */ /* 0x004fe200078e020a */
[----:B---3--:R-:W-:Y:S04]  /*9690*/  LDGSTS.E [R241+0x31f80], desc[UR60][R156.64], P2 ;  /* 0x31f800009cf17fae */ /* 0x008fe8000912187c */
[----:B------:R-:W0:Y:S01]  /*96a0*/  LDGDEPBAR ;  /* 0x00000000000079af */ /* 0x000e220000000000 */
[----:B------:R-:W-:Y:S06]  /*96b0*/  BAR.SYNC.DEFER_BLOCKING 0x0 ;  /* 0x0000000000007b1d */ /* 0x000fec0000010000 */
[----:B------:R-:W-:Y:S01]  /*96c0*/  @!PT LDS RZ, [RZ] ;  /* 0x00000000fffff984 */ /* 0x000fe20000000800 */
[----:B------:R-:W-:Y:S01]  /*96d0*/  @!PT LDS RZ, [RZ] ;  /* 0x00000000fffff984 */ /* 0x000fe20000000800 */
[----:B------:R-:W-:Y:S01]  /*96e0*/  @!PT LDS RZ, [RZ] ;  /* 0x00000000fffff984 */ /* 0x000fe20000000800 */
[----:B------:R2:W-:Y:S04]  /*96f0*/  LDGSTS.E [R243+0x10000], desc[UR60][R14.64], !P5 ;  /* 0x100000000ef37fae */ /* 0x0005e8000e92187c */
[----:B------:R3:W-:Y:S04]  /*9700*/  LDGSTS.E [R243+0x10004], desc[UR60][R12.64], !P6 ;  /* 0x100040000cf37fae */ /* 0x0007e8000f12187c */
[----:B------:R4:W-:Y:S04]  /*9710*/  LDGSTS.E [R243+0x10008], desc[UR60][R10.64], !P4 ;  /* 0x100080000af37fae */ /* 0x0009e8000e12187c */
[----:B-1----:R-:W2:Y:S04]  /*9720*/  LDL.LU.64 R14, [R1+0x7a0] ;  /* 0x0007a000010e7983 */ /* 0x002ea80000300a00 */
[----:B------:R1:W-:Y:S04]  /*9730*/  STL.64 [R1+0x38], R12 ;  /* 0x0000380c01007387 */ /* 0x0003e80000100a00 */
[----:B-1----:R-:W3:Y:S04]  /*9740*/  LDL.LU.64 R12, [R1+0x798] ;  /* 0x00079800010c7983 */ /* 0x002ee80000300a00 */
[----:B------:R1:W-:Y:S04]  /*9750*/  STL.64 [R1+0x30], R10 ;  /* 0x0000300a01007387 */ /* 0x0003e80000100a00 */
[----:B-1----:R-:W4:Y:S01]  /*9760*/  LDL.LU.64 R10, [R1+0x790] ;  /* 0x00079000010a7983 */ /* 0x002f220000300a00 */
[----:B------:R-:W-:-:S02]  /*9770*/  VIADD R252, R252, 0xffffff7a ;  /* 0xffffff7afcfc7836 */ /* 0x000fc40000000000 */
[----:B------:R-:W-:Y:S02]  /*9780*/  VIADD R220, R21, 0xffffff5f ;  /* 0xffffff5f15dc7836 */ /* 0x000fe40000000000 */
[----:B------:R-:W1:Y:S01]  /*9790*/  LDC R21, c[0x0][0x230] ;  /* 0x00008c00ff157b82 */ /* 0x000e620000000800 */
[----:B------:R-:W-:Y:S01]  /*97a0*/  ISETP.GE.U32.AND P2, PT, R252, 0x7ffffefb, PT ;  /* 0x7ffffefbfc00780c */ /* 0x000fe20003f46070 */
[----:B------:R-:W-:Y:S01]  /*97b0*/  VIADD R221, R20, 0xffffff5e ;  /* 0xffffff5e14dd7836 */ /* 0x000fe20000000000 */
[----:B------:R-:W-:-:S05]  /*97c0*/  ISETP.GE.U32.AND P5, PT, R220, 0x7ffffee0, PT ;  /* 0x7ffffee0dc00780c */ /* 0x000fca0003fa6070 */
[----:B------:R-:W1:Y:S01]  /*97d0*/  LDC R252, c[0x0][0x230] ;  /* 0x00008c00fffc7b82 */ /* 0x000e620000000800 */
[----:B------:R-:W-:Y:S02]  /*97e0*/  VIADD R220, R89, 0xffffff5d ;  /* 0xffffff5d59dc7836 */ /* 0x000fe40000000000 */
[----:B------:R-:W-:-:S05]  /*97f0*/  IMAD.WIDE R110, R152, 0x4, R110 ;  /* 0x00000004986e7825 */ /* 0x000fca00078e026e */
[----:B------:R-:W1:Y:S01]  /*9800*/  LDC R20, c[0x0][0x230] ;  /* 0x00008c00ff147b82 */ /* 0x000e620000000800 */
[----:B------:R-:W-:Y:S01]  /*9810*/  ISETP.GE.U32.AND P4, PT, R220, 0x7ffffede, PT ;  /* 0x7ffffededc00780c */ /* 0x000fe20003f86070 */
[----:B------:R-:W-:Y:S01]  /*9820*/  VIADD R220, R106, 0xffffff5c ;  /* 0xffffff5c6adc7836 */ /* 0x000fe20000000000 */
[----:B------:R-:W-:Y:S01]  /*9830*/  ISETP.GE.U32.AND P6, PT, R221, 0x7ffffedf, PT ;  /* 0x7ffffedfdd00780c */ /* 0x000fe20003fc6070 */
[----:B------:R-:W-:Y:S04]  /*9840*/  LDGSTS.E [R243+0x1000c], desc[UR60][R110.64], !P3 ;  /* 0x1000c0006ef37fae */ /* 0x000fe8000d92187c */
[----:B------:R-:W1:Y:S01]  /*9850*/  LDC R89, c[0x0][0x230] ;  /* 0x00008c00ff597b82 */ /* 0x000e620000000800 */
[----:B------:R-:W-:Y:S01]  /*9860*/  ISETP.GE.U32.AND P3, PT, R220, 0x7ffffedd, PT ;  /* 0x7ffffedddc00780c */ /* 0x000fe20003f66070 */
[----:B------:R-:W-:Y:S06]  /*9870*/  STL.64 [R1+0x28], R110 ;  /* 0x0000286e01007387 */ /* 0x000fec0000100a00 */
[----:B------:R-:W1:Y:S08]  /*9880*/  LDC R221, c[0x0][0x230] ;  /* 0x00008c00ffdd7b82 */ /* 0x000e700000000800 */
[----:B------:R-:W1:Y:S01]  /*9890*/  LDC R220, c[0x0][0x230] ;  /* 0x00008c00ffdc7b82 */ /* 0x000e620000000800 */
[----:B------:R-:W-:-:S04]  /*98a0*/  IMAD.WIDE R16, R152, 0x4, R16 ;  /* 0x0000000498107825 */ /* 0x000fc800078e0210 */
[----:B------:R-:W-:-:S04]  /*98b0*/  IMAD.WIDE R18, R152, 0x4, R18 ;  /* 0x0000000498127825 */ /* 0x000fc800078e0212 */
[----:B--2---:R-:W-:-:S04]  /*98c0*/  IMAD.WIDE R14, R152, 0x4, R14 ;  /* 0x00000004980e7825 */ /* 0x004fc800078e020e */
[----:B---3--:R-:W-:-:S04]  /*98d0*/  IMAD.WIDE R12, R152, 0x4, R12 ;  /* 0x00000004980c7825 */ /* 0x008fc800078e020c */
[----:B----4-:R-:W-:-:S04]  /*98e0*/  IMAD.WIDE R106, R152, 0x4, R10 ;  /* 0x00000004986a7825 */ /* 0x010fc800078e020a */
[----:B------:R-:W-:Y:S01]  /*98f0*/  VIADD R10, R88, 0xffffff3f ;  /* 0xffffff3f580a7836 */ /* 0x000fe20000000000 */
[----:B------:R2:W-:Y:S01]  /*9900*/  STL.64 [R1+0x2e8], R106 ;  /* 0x0002e86a01007387 */ /* 0x0005e20000100a00 */
[----:B------:R-:W3:Y:S03]  /*9910*/  LDC R88, c[0x0][0x230] ;  /* 0x00008c00ff587b82 */ /* 0x000ee60000000800 */
[----:B------:R2:W-:Y:S01]  /*9920*/  LDGSTS.E [R243+0x14000], desc[UR60][R106.64], !P5 ;  /* 0x140000006af37fae */ /* 0x0005e2000e92187c */
[----:B------:R-:W-:Y:S01]  /*9930*/  ISETP.GE.U32.AND P5, PT, R10, 0x7ffffec0, PT ;  /* 0x7ffffec00a00780c */ /* 0x000fe20003fa6070 */
[----:B-1----:R-:W-:Y:S02]  /*9940*/  VIADD R10, R252, 0xffffff3e ;  /* 0xffffff3efc0a7836 */ /* 0x002fe40000000000 */
[----:B------:R-:W-:Y:S02]  /*9950*/  VIADD R11, R21, 0xffffff3d ;  /* 0xffffff3d150b7836 */ /* 0x000fe40000000000 */
[----:B--2---:R-:W-:-:S02]  /*9960*/  IMAD.WIDE R106, R152, 0x4, R24 ;  /* 0x00000004986a7825 */ /* 0x004fc400078e0218 */
[----:B------:R-:W1:Y:S03]  /*9970*/  LDC R24, c[0x0][0x230] ;  /* 0x00008c00ff187b82 */ /* 0x000e660000000800 */
[----:B------:R-:W-:Y:S01]  /*9980*/  LDGSTS.E [R243+0x14004], desc[UR60][R106.64], !P6 ;  /* 0x140040006af37fae */ /* 0x000fe2000f12187c */
[----:B------:R-:W-:Y:S01]  /*9990*/  ISETP.GE.U32.AND P6, PT, R10, 0x7ffffebf, PT ;  /* 0x7ffffebf0a00780c */ /* 0x000fe20003fc6070 */
[----:B------:R-:W-:Y:S02]  /*99a0*/  VIADD R10, R20, 0xffffff3c ;  /* 0xffffff3c140a7836 */ /* 0x000fe40000000000 */
[----:B------:R2:W-:Y:S01]  /*99b0*/  LDGSTS.E [R243+0x14008], desc[UR60][R12.64], !P4 ;  /* 0x140080000cf37fae */ /* 0x0005e2000e12187c */
[----:B------:R-:W-:Y:S01]  /*99c0*/  ISETP.GE.U32.AND P4, PT, R11, 0x7ffffebe, PT ;  /* 0x7ffffebe0b00780c */ /* 0x000fe20003f86070 */
[----:B------:R-:W-:Y:S01]  /*99d0*/  IMAD.WIDE R20, R152, 0x4, R28 ;  /* 0x0000000498147825 */ /* 0x000fe200078e021c */
[----:B------:R-:W4:Y:S01]  /*99e0*/  LDC R25, c[0x0][0x230] ;  /* 0x00008c00ff197b82 */ /* 0x000f220000000800 */
[----:B------:R-:W-:Y:S02]  /*99f0*/  STL.64 [R1+0x2f0], R106 ;  /* 0x0002f06a01007387 */ /* 0x000fe40000100a00 */
[----:B------:R-:W-:-:S02]  /*9a00*/  VIADD R11, R89, 0xffffff1f ;  /* 0xffffff1f590b7836 */ /* 0x000fc40000000000 */
[----:B------:R3:W-:Y:S01]  /*9a10*/  LDGSTS.E [R243+0x1400c], desc[UR60][R14.64], !P3 ;  /* 0x1400c0000ef37fae */ /* 0x0007e2000d92187c */
[----:B------:R-:W-:Y:S01]  /*9a20*/  ISETP.GE.U32.AND P3, PT, R10, 0x7ffffebd, PT ;  /* 0x7ffffebd0a00780c */ /* 0x000fe20003f66070 */
[C---:B------:R-:W-:Y:S01]  /*9a30*/  IMAD.WIDE R22, R152.reuse, 0x4, R22 ;  /* 0x0000000498167825 */ /* 0x040fe200078e0216 */
[----:B------:R-:W4:Y:S01]  /*9a40*/  LDC R28, c[0x0][0x230] ;  /* 0x00008c00ff1c7b82 */ /* 0x000f220000000800 */
[----:B------:R2:W-:Y:S04]  /*9a50*/  STL.64 [R1+0x2f8], R12 ;  /* 0x0002f80c01007387 */ /* 0x0005e80000100a00 */
[----:B------:R3:W-:Y:S01]  /*9a60*/  LDGSTS.E [R243+0x18000], desc[UR60][R20.64], !P5 ;  /* 0x1800000014f37fae */ /* 0x0007e2000e92187c */
[----:B------:R-:W-:Y:S01]  /*9a70*/  ISETP.GE.U32.AND P5, PT, R11, 0x7ffffea0, PT ;  /* 0x7ffffea00b00780c */ /* 0x000fe20003fa6070 */
[----:B------:R-:W-:Y:S01]  /*9a80*/  IMAD.WIDE R250, R152, 0x4, R250 ;  /* 0x0000000498fa7825 */ /* 0x000fe200078e02fa */
[----:B------:R-:W4:Y:S01]  /*9a90*/  LDC R29, c[0x0][0x230] ;  /* 0x00008c00ff1d7b82 */ /* 0x000f220000000800 */
[----:B------:R3:W-:Y:S04]  /*9aa0*/  STL.64 [R1+0x300], R14 ;  /* 0x0003000e01007387 */ /* 0x0007e80000100a00 */
[----:B------:R3:W-:Y:S01]  /*9ab0*/  STL.64 [R1+0x3f0], R20 ;  /* 0x0003f01401007387 */ /* 0x0007e20000100a00 */
[----:B------:R-:W-:Y:S01]  /*9ac0*/  IADD3 R10, R221, -0xe2, RZ ;  /* 0xffffff1edd0a7810 */ /* 0x000fe20007ffe0ff */
[----:B------:R-:W-:Y:S01]  /*9ad0*/  VIADD R11, R220, 0xffffff1d ;  /* 0xffffff1ddc0b7836 */ /* 0x000fe20000000000 */
[----:B--2---:R-:W2:Y:S01]  /*9ae0*/  LDC R12, c[0x0][0x230] ;  /* 0x00008c00ff0c7b82 */ /* 0x004ea20000000800 */
[----:B------:R1:W-:Y:S04]  /*9af0*/  STL.64 [R1+0x3f8], R16 ;  /* 0x0003f81001007387 */ /* 0x0003e80000100a00 */
[----:B------:R1:W-:Y:S03]  /*9b00*/  LDGSTS.E [R243+0x18004], desc[UR60][R16.64], !P6 ;  /* 0x1800400010f37fae */ /* 0x0003e6000f12187c */
[----:B---3--:R-:W3:Y:S01]  /*9b10*/  LDC R14, c[0x0][0x230] ;  /* 0x00008c00ff0e7b82 */ /* 0x008ee20000000800 */
[----:B------:R-:W-:Y:S01]  /*9b20*/  IMAD.WIDE R20, R152, 0x4, R38 ;  /* 0x0000000498147825 */ /* 0x000fe200078e0226 */
[----:B------:R-:W4:Y:S01]  /*9b30*/  LDL.LU.64 R220, [R1+0x20] ;  /* 0x0000200001dc7983 */ /* 0x000f220000300a00 */
[----:B------:R-:W-:-:S03]  /*9b40*/  ISETP.GE.U32.AND P6, PT, R10, 0x7ffffe9f, PT ;  /* 0x7ffffe9f0a00780c */ /* 0x000fc60003fc6070 */
[----:B------:R1:W-:Y:S01]  /*9b50*/  STL.64 [R1+0x400], R20 ;  /* 0x0004001401007387 */ /* 0x0003e20000100a00 */
[----:B------:R-:W-:Y:S01]  /*9b60*/  VIADD R10, R88, 0xffffff1c ;  /* 0xffffff1c580a7836 */ /* 0x000fe20000000000 */
[----:B------:R-:W2:Y:S02]  /*9b70*/  LDC R13, c[0x0][0x230] ;  /* 0x00008c00ff0d7b82 */ /* 0x000ea40000000800 */
[----:B------:R1:W-:Y:S04]  /*9b80*/  LDGSTS.E [R243+0x18008], desc[UR60][R20.64], !P4 ;  /* 0x1800800014f37fae */ /* 0x0003e8000e12187c */
[----:B------:R3:W-:Y:S02]  /*9b90*/  STL.64 [R1+0x408], R18 ;  /* 0x0004081201007387 */ /* 0x0007e40000100a00 */
[----:B-1----:R-:W1:Y:S02]  /*9ba0*/  LDC R16, c[0x0][0x230] ;  /* 0x00008c00ff107b82 */ /* 0x002e640000000800 */
[----:B------:R-:W4:Y:S01]  /*9bb0*/  LDL.LU.64 R106, [R1+0x18] ;  /* 0x00001800016a7983 */ /* 0x000f220000300a00 */
[----:B------:R-:W-:-:S03]  /*9bc0*/  IMAD.WIDE R20, R152, 0x4, R42 ;  /* 0x0000000498147825 */ /* 0x000fc600078e022a */
[----:B------:R-:W4:Y:S02]  /*9bd0*/  LDL.LU.64 R88, [R1+0x10] ;  /* 0x0000100001587983 */ /* 0x000f240000300a00 */
[----:B------:R-:W4:Y:S02]  /*9be0*/  LDC R15, c[0x0][0x230] ;  /* 0x00008c00ff0f7b82 */ /* 0x000f240000000800 */
[----:B------:R3:W-:Y:S04]  /*9bf0*/  LDGSTS.E [R243+0x1800c], desc[UR60][R18.64], !P3 ;  /* 0x1800c00012f37fae */ /* 0x0007e8000d92187c */
[----:B------:R-:W4:Y:S02]  /*9c00*/  LDL.LU.64 R110, [R1+0x8] ;  /* 0x00000800016e7983 */ /* 0x000f240000300a00 */
[----:B------:R-:W4:Y:S02]  /*9c10*/  LDC R17, c[0x0][0x230] ;  /* 0x00008c00ff117b82 */ /* 0x000f240000000800 */
[----:B------:R2:W-:Y:S04]  /*9c20*/  STL.64 [R1+0x590], R20 ;  /* 0x0005901401007387 */ /* 0x0005e80000100a00 */
[----:B------:R-:W-:Y:S02]  /*9c30*/  LDGSTS.E [R243+0x1c000], desc[UR60][R20.64], !P5 ;  /* 0x1c00000014f37fae */ /* 0x000fe4000e92187c */
[----:B---3--:R-:W3:Y:S01]  /*9c40*/  LDC R18, c[0x0][0x230] ;  /* 0x00008c00ff127b82 */ /* 0x008ee20000000800 */
[----:B------:R-:W-:-:S02]  /*9c50*/  ISETP.GE.U32.AND P4, PT, R11, 0x7ffffe9e, PT ;  /* 0x7ffffe9e0b00780c */ /* 0x000fc40003f86070 */
[----:B------:R-:W-:Y:S01]  /*9c60*/  ISETP.GE.U32.AND P3, PT, R10, 0x7ffffe9d, PT ;  /* 0x7ffffe9d0a00780c */ /* 0x000fe20003f66070 */
[----:B--2---:R-:W2:Y:S01]  /*9c70*/  LDL.LU.64 R20, [R1+0x788] ;  /* 0x0007880001147983 */ /* 0x004ea20000300a00 */
[----:B------:R-:W-:-:S03]  /*9c80*/  VIADD R10, R14, 0xffffff78 ;  /* 0xffffff780e0a7836 */ /* 0x000fc60000000000 */
[----:B------:R1:W-:Y:S04]  /*9c90*/  STL.64 [R1+0x5a0], R22 ;  /* 0x0005a01601007387 */ /* 0x0003e80000100a00 */
[----:B------:R1:W-:Y:S01]  /*9ca0*/  LDGSTS.E [R243+0x1c004], desc[UR60][R22.64], !P6 ;  /* 0x1c00400016f37fae */ /* 0x0003e2000f12187c */
[----:B------:R-:W-:Y:S01]  /*9cb0*/  ISETP.GE.U32.AND P6, PT, R10, 0x7ffffef9, PT ;  /* 0x7ffffef90a00780c */ /* 0x000fe20003fc6070 */
[----:B------:R-:W-:Y:S02]  /*9cc0*/  VIADD R11, R12, 0xffffff79 ;  /* 0xffffff790c0b7836 */ /* 0x000fe40000000000 */
[----:B------:R-:W-:Y:S01]  /*9cd0*/  VIADD R10, R13, 0xffffff77 ;  /* 0xffffff770d0a7836 */ /* 0x000fe20000000000 */
[----:B-1----:R-:W1:Y:S02]  /*9ce0*/  LDC R23, c[0x0][0x230] ;  /* 0x00008c00ff177b82 */ /* 0x002e640000000800 */
[----:B------:R-:W-:Y:S01]  /*9cf0*/  ISETP.GE.U32.AND P5, PT, R11, 0x7ffffefa, PT ;  /* 0x7ffffefa0b00780c */ /* 0x000fe20003fa6070 */
[----:B------:R-:W-:-:S05]  /*9d00*/  VIADD R11, R16, 0xffffff76 ;  /* 0xffffff76100b7836 */ /* 0x000fca0000000000 */
[----:B------:R-:W1:Y:S01]  /*9d10*/  LDC R22, c[0x0][0x230] ;  /* 0x00008c00ff167b82 */ /* 0x000e620000000800 */
[----:B--2---:R-:W-:-:S04]  /*9d20*/  IMAD.WIDE R20, R152, 0x4, R20 ;  /* 0x0000000498147825 */ /* 0x004fc800078e0214 */
[----:B------:R-:W-:Y:S02]  /*9d30*/  IMAD.MOV.U32 R12, RZ, RZ, R20 ;  /* 0x000000ffff0c7224 */ /* 0x000fe400078e0014 */
[----:B------:R-:W-:Y:S01]  /*9d40*/  IMAD.MOV.U32 R13, RZ, RZ, R21 ;  /* 0x000000ffff0d7224 */ /* 0x000fe200078e0015 */
[----:B------:R2:W-:Y:S04]  /*9d50*/  STL.64 [R1+0x5b0], R20 ;  /* 0x0005b01401007387 */ /* 0x0005e80000100a00 */
[----:B------:R3:W-:Y:S01]  /*9d60*/  LDGSTS.E [R243+0x1c008], desc[UR60][R12.64], !P4 ;  /* 0x1c0080000cf37fae */ /* 0x0007e2000e12187c */
[----:B------:R-:W-:Y:S01]  /*9d70*/  ISETP.GE.U32.AND P4, PT, R10, 0x7ffffef8, PT ;  /* 0x7ffffef80a00780c */ /* 0x000fe20003f86070 */
[----:B----4-:R-:W-:Y:S02]  /*9d80*/  VIADD R10, R15, 0xffffff5b ;  /* 0xffffff5b0f0a7836 */ /* 0x010fe40000000000 */
[----:B--2---:R-:W-:-:S02]  /*9d90*/  IMAD.WIDE R20, R152, 0x4, R30 ;  /* 0x0000000498147825 */ /* 0x004fc400078e021e */
[----:B------:R-:W2:Y:S02]  /*9da0*/  LDC R30, c[0x0][0x230] ;  /* 0x00008c00ff1e7b82 */ /* 0x000ea40000000800 */
[C---:B---3--:R-:W-:Y:S01]  /*9db0*/  IMAD.WIDE R12, R152.reuse, 0x4, R220 ;  /* 0x00000004980c7825 */ /* 0x048fe200078e02dc */
[----:B------:R3:W-:Y:S01]  /*9dc0*/  LDGSTS.E [R243+0x1c00c], desc[UR60][R20.64], !P3 ;  /* 0x1c00c00014f37fae */ /* 0x0007e2000d92187c */
[----:B------:R-:W-:Y:S02]  /*9dd0*/  ISETP.GE.U32.AND P3, PT, R11, 0x7ffffef7, PT ;  /* 0x7ffffef70b00780c */ /* 0x000fe40003f66070 */
[----:B------:R-:W-:Y:S01]  /*9de0*/  IMAD.WIDE R14, R152, 0x4, R106 ;  /* 0x00000004980e7825 */ /* 0x000fe200078e026a */
[----:B------:R-:W-:Y:S01]  /*9df0*/  LDGSTS.E [R244+0x10000], desc[UR60][R12.64], !P1 ;  /* 0x100000000cf47fae */ /* 0x000fe2000c92187c */
[----:B------:R-:W-:Y:S01]  /*9e00*/  ISETP.GE.U32.AND P1, PT, R10, 0x7ffffedc, PT ;  /* 0x7ffffedc0a00780c */ /* 0x000fe20003f26070 */
[----:B------:R-:W4:Y:S01]  /*9e10*/  LDC R31, c[0x0][0x230] ;  /* 0x00008c00ff1f7b82 */ /* 0x000f220000000800 */
[----:B------:R-:W-:Y:S01]  /*9e20*/  VIADD R11, R17, 0xffffff5a ;  /* 0xffffff5a110b7836 */ /* 0x000fe20000000000 */
[----:B------:R-:W-:Y:S01]  /*9e30*/  LDGSTS.E [R244+0x10004], desc[UR60][R14.64], !P2 ;  /* 0x100040000ef47fae */ /* 0x000fe2000d12187c */
[----:B------:R-:W-:-:S04]  /*9e40*/  IMAD.WIDE R16, R152, 0x4, R88 ;  /* 0x0000000498107825 */ /* 0x000fc800078e0258 */
[----:B------:R-:W-:Y:S01]  /*9e50*/  VIADD R10, R18, 0xffffff59 ;  /* 0xffffff59120a7836 */ /* 0x000fe20000000000 */
[----:B------:R-:W-:Y:S01]  /*9e60*/  ISETP.GE.U32.AND P2, PT, R11, 0x7ffffedb, PT ;  /* 0x7ffffedb0b00780c */ /* 0x000fe20003f46070 */
[----:B------:R-:W-:Y:S01]  /*9e70*/  LDGSTS.E [R244+0x10008], desc[UR60][R16.64], !P5 ;  /* 0x1000800010f47fae */ /* 0x000fe2000e92187c */
[----:B------:R-:W-:Y:S02]  /*9e80*/  IMAD.WIDE R18, R152, 0x4, R110 ;  /* 0x0000000498127825 */ /* 0x000fe400078e026e */
[----:B------:R-:W-:Y:S02]  /*9e90*/  ISETP.GE.U32.AND P5, PT, R10, 0x7ffffeda, PT ;  /* 0x7ffffeda0a00780c */ /* 0x000fe40003fa6070 */
[----:B-1----:R-:W-:Y:S01]  /*9ea0*/  VIADD R11, R23, 0xffffff58 ;  /* 0xffffff58170b7836 */ /* 0x002fe20000000000 */
[----:B------:R-:W-:Y:S01]  /*9eb0*/  LDGSTS.E [R244+0x1000c], desc[UR60][R18.64], !P6 ;  /* 0x1000c00012f47fae */ /* 0x000fe2000f12187c */
[C---:B------:R-:W-:Y:S01]  /*9ec0*/  IMAD.WIDE R88, R152.reuse, 0x4, R32 ;  /* 0x0000000498587825 */ /* 0x040fe200078e0220 */
[----:B------:R-:W1:Y:S02]  /*9ed0*/  LDC R23, c[0x0][0x230] ;  /* 0x00008c00ff177b82 */ /* 0x000e640000000800 */
[----:B------:R3:W-:Y:S01]  /*9ee0*/  STL.64 [R1+0x5b8], R20 ;  /* 0x0005b81401007387 */ /* 0x0007e20000100a00 */
[----:B------:R-:W-:Y:S01]  /*9ef0*/  ISETP.GE.U32.AND P6, PT, R11, 0x7ffffed9, PT ;  /* 0x7ffffed90b00780c */ /* 0x000fe20003fc6070 */
[----:B------:R-:W-:-:S02]  /*9f00*/  IMAD.WIDE R106, R152, 0x4, R62 ;  /* 0x00000004986a7825 */ /* 0x000fc400078e023e */
[----:B------:R2:W-:Y:S02]  /*9f10*/  STL.64 [R1+0x2b8], R88 ;  /* 0x0002b85801007387 */ /* 0x0005e40000100a00 */
[----:B------:R-:W-:Y:S01]  /*9f20*/  VIADD R10, R24, 0xffffff3b ;  /* 0xffffff3b180a7836 */ /* 0x000fe20000000000 */
[----:B------:R-:W4:Y:S01]  /*9f30*/  LDC R32, c[0x0][0x230] ;  /* 0x00008c00ff207b82 */ /* 0x000f220000000800 */
[----:B------:R2:W-:Y:S04]  /*9f40*/  LDGSTS.E [R244+0x14000], desc[UR60][R88.64], !P1 ;  /* 0x1400000058f47fae */ /* 0x0005e8000c92187c */
[----:B------:R2:W-:Y:S03]  /*9f50*/  STL.64 [R1+0x2c0], R106 ;  /* 0x0002c06a01007387 */ /* 0x0005e60000100a00 */
[----:B---3--:R-:W3:Y:S01]  /*9f60*/  LDC R21, c[0x0][0x230] ;  /* 0x00008c00ff157b82 */ /* 0x008ee20000000800 */
[----:B------:R2:W-:Y:S02]  /*9f70*/  LDGSTS.E [R244+0x14004], desc[UR60][R106.64], !P2 ;  /* 0x140040006af47fae */ /* 0x0005e4000d12187c */
[----:B--2---:R-:W-:-:S05]  /*9f80*/  IMAD.WIDE R88, R152, 0x4, R34 ;  /* 0x0000000498587825 */ /* 0x004fca00078e0222 */
[----:B------:R-:W2:Y:S01]  /*9f90*/  LDC R20, c[0x0][0x230] ;  /* 0x00008c00ff147b82 */ /* 0x000ea20000000800 */
[----:B------:R1:W-:Y:S04]  /*9fa0*/  STL.64 [R1+0x2c8], R88 ;  /* 0x0002c85801007387 */ /* 0x0003e80000100a00 */
[----:B------:R1:W-:Y:S01]  /*9fb0*/  LDGSTS.E [R244+0x14008], desc[UR60][R88.64], !P5 ;  /* 0x1400800058f47fae */ /* 0x0003e2000e92187c */
[C---:B------:R-:W-:Y:S02]  /*9fc0*/  IMAD.WIDE R106, R152.reuse, 0x4, R44 ;  /* 0x00000004986a7825 */ /* 0x040fe400078e022c */
[----:B------:R-:W4:Y:S02]  /*9fd0*/  LDC R24, c[0x0][0x230] ;  /* 0x00008c00ff187b82 */ /* 0x000f240000000800 */
[----:B-1----:R-:W-:-:S04]  /*9fe0*/  IMAD.WIDE R88, R152, 0x4, R26 ;  /* 0x0000000498587825 */ /* 0x002fc800078e021a */
[----:B------:R-:W-:Y:S01]  /*9ff0*/  VIADD R11, R22, 0xffffff3a ;  /* 0xffffff3a160b7836 */ /* 0x000fe20000000000 */
[----:B------:R1:W-:Y:S01]  /*a000*/  STL.64 [R1+0x2d0], R88 ;  /* 0x0002d05801007387 */ /* 0x0003e20000100a00 */
[----:B------:R-:W4:Y:S03]  /*a010*/  LDC R22, c[0x0][0x230] ;  /* 0x00008c00ff167b82 */ /* 0x000f260000000800 */
[----:B------:R1:W-:Y:S04]  /*a020*/  LDGSTS.E [R244+0x1400c], desc[UR60][R88.64], !P6 ;  /* 0x1400c00058f47fae */ /* 0x0003e8000f12187c */
[----:B------:R4:W-:Y:S01]  /*a030*/  STL.64 [R1+0x3b0], R106 ;  /* 0x0003b06a01007387 */ /* 0x0009e20000100a00 */
[----:B------:R-:W-:Y:S01]  /*a040*/  ISETP.GE.U32.AND P1, PT, R10, 0x7ffffebc, PT ;  /* 0x7ffffebc0a00780c */ /* 0x000fe20003f26070 */
[----:B------:R-:W4:Y:S01]  /*a050*/  LDC R26, c[0x0][0x230] ;  /* 0x00008c00ff1a7b82 */ /* 0x000f220000000800 */
[----:B-1----:R-:W-:-:S07]  /*a060*/  IMAD.WIDE R88, R152, 0x4, R46 ;  /* 0x0000000498587825 */ /* 0x002fce00078e022e */
[----:B------:R-:W1:Y:S01]  /*a070*/  LDC R27, c[0x0][0x230] ;  /* 0x00008c00ff1b7b82 */ /* 0x000e620000000800 */
[----:B------:R4:W-:Y:S04]  /*a080*/  STL.64 [R1+0x3b8], R88 ;  /* 0x0003b85801007387 */ /* 0x0009e80000100a00 */
[----:B------:R-:W4:Y:S01]  /*a090*/  LDL.LU.64 R110, [R1] ;  /* 0x00000000016e7983 */ /* 0x000f220000300a00 */
[----:B---3--:R-:W-:Y:S01]  /*a0a0*/  VIADD R10, R21, 0xffffff39 ;  /* 0xffffff39150a7836 */ /* 0x008fe20000000000 */
[----:B------:R-:W-:Y:S01]  /*a0b0*/  ISETP.GE.U32.AND P2, PT, R11, 0x7ffffebb, PT ;  /* 0x7ffffebb0b00780c */ /* 0x000fe20003f46070 */
[----:B------:R-:W3:Y:S01]  /*a0c0*/  LDC R21, c[0x0][0x230] ;  /* 0x00008c00ff157b82 */ /* 0x000ee20000000800 */
[----:B------:R4:W-:Y:S02]  /*a0d0*/  LDGSTS.E [R244+0x18000], desc[UR60][R106.64], !P1 ;  /* 0x180000006af47fae */ /* 0x0009e4000c92187c */
[----:B------:R-:W-:-:S02]  /*a0e0*/  ISETP.GE.U32.AND P5, PT, R10, 0x7ffffeba, PT ;  /* 0x7ffffeba0a00780c */ /* 0x000fc40003fa6070 */
[----:B--2---:R-:W-:-:S03]  /*a0f0*/  IADD3 R10, R20, -0xc8, RZ ;  /* 0xffffff38140a7810 */ /* 0x004fc60007ffe0ff */
[----:B------:R-:W2:Y:S01]  /*a100*/  LDC R20, c[0x0][0x230] ;  /* 0x00008c00ff147b82 */ /* 0x000ea20000000800 */
[----:B------:R-:W-:Y:S01]  /*a110*/  ISETP.GE.U32.AND P6, PT, R10, 0x7ffffeb9, PT ;  /* 0x7ffffeb90a00780c */ /* 0x000fe20003fc6070 */
[----:B------:R-:W-:Y:S02]  /*a120*/  VIADD R10, R23, 0xffffff1a ;  /* 0xffffff1a170a7836 */ /* 0x000fe40000000000 */
[----:B------:R-:W-:Y:S01]  /*a130*/  VIADD R11, R28, 0xffffff1b ;  /* 0xffffff1b1c0b7836 */ /* 0x000fe20000000000 */
[----:B------:R4:W-:Y:S02]  /*a140*/  LDGSTS.E [R244+0x18004], desc[UR60][R88.64], !P2 ;  /* 0x1800400058f47fae */ /* 0x0009e4000d12187c */
[----:B------:R-:W-:Y:S01]  /*a150*/  ISETP.GE.U32.AND P2, PT, R10, 0x7ffffe9b, PT ;  /* 0x7ffffe9b0a00780c */ /* 0x000fe20003f46070 */
[----:B----4-:R-:W-:Y:S01]  /*a160*/  VIADD R10, R22, 0xffffff18 ;  /* 0xffffff18160a7836 */ /* 0x010fe20000000000 */
[----:B------:R-:W4:Y:S01]  /*a170*/  LDC R23, c[0x0][0x230] ;  /* 0x00008c00ff177b82 */ /* 0x000f220000000800 */
[----:B------:R-:W-:Y:S01]  /*a180*/  ISETP.GE.U32.AND P1, PT, R11, 0x7ffffe9c, PT ;  /* 0x7ffffe9c0b00780c */ /* 0x000fe20003f26070 */
[----:B------:R-:W-:-:S06]  /*a190*/  IMAD.WIDE R106, R152, 0x4, R36 ;  /* 0x00000004986a7825 */ /* 0x000fcc00078e0224 */
[----:B------:R-:W1:Y:S01]  /*a1a0*/  LDC R22, c[0x0][0x230] ;  /* 0x00008c00ff167b82 */ /* 0x000e620000000800 */
[----:B------:R-:W-:Y:S01]  /*a1b0*/  VIADD R11, R25, 0xffffff19 ;  /* 0xffffff19190b7836 */ /* 0x000fe20000000000 */
[----:B------:R3:W-:Y:S01]  /*a1c0*/  LDGSTS.E [R244+0x18008], desc[UR60][R106.64], !P5 ;  /* 0x180080006af47fae */ /* 0x0007e2000e92187c */
[----:B------:R-:W-:-:S03]  /*a1d0*/  IMAD.WIDE R88, R152, 0x4, R238 ;  /* 0x0000000498587825 */ /* 0x000fc600078e02ee */
[----:B------:R-:W-:Y:S01]  /*a1e0*/  ISETP.GE.U32.AND P5, PT, R11, 0x7ffffe9a, PT ;  /* 0x7ffffe9a0b00780c */ /* 0x000fe20003fa6070 */
[----:B------:R3:W-:Y:S01]  /*a1f0*/  STL.64 [R1+0x3c0], R106 ;  /* 0x0003c06a01007387 */ /* 0x0007e20000100a00 */
[----:B------:R-:W4:Y:S03]  /*a200*/  LDC R28, c[0x0][0x230] ;  /* 0x00008c00ff1c7b82 */ /* 0x000f260000000800 */
[----:B------:R2:W-:Y:S01]  /*a210*/  LDGSTS.E [R244+0x1800c], desc[UR60][R88.64], !P6 ;  /* 0x1800c00058f47fae */ /* 0x0005e2000f12187c */
[----:B------:R-:W-:Y:S01]  /*a220*/  ISETP.GE.U32.AND P6, PT, R10, 0x7ffffe99, PT ;  /* 0x7ffffe990a00780c */ /* 0x000fe20003fc6070 */
[----:B------:R-:W-:Y:S02]  /*a230*/  VIADD R10, R26, 0xffffff74 ;  /* 0xffffff741a0a7836 */ /* 0x000fe40000000000 */
[----:B------:R2:W-:Y:S01]  /*a240*/  STL.64 [R1+0x3c8], R88 ;  /* 0x0003c85801007387 */ /* 0x0005e20000100a00 */
[----:B------:R-:W-:Y:S01]  /*a250*/  VIADD R11, R24, 0xffffff75 ;  /* 0xffffff75180b7836 */ /* 0x000fe20000000000 */
[----:B------:R-:W1:Y:S01]  /*a260*/  LDC R26, c[0x0][0x230] ;  /* 0x00008c00ff1a7b82 */ /* 0x000e620000000800 */
[----:B---3--:R-:W-:-:S07]  /*a270*/  IMAD.WIDE R106, R152, 0x4, R40 ;  /* 0x00000004986a7825 */ /* 0x008fce00078e0228 */
[----:B------:R-:W3:Y:S01]  /*a280*/  LDC R25, c[0x0][0x230] ;  /* 0x00008c00ff197b82 */ /* 0x000ee20000000800 */
[----:B--2---:R-:W-:Y:S01]  /*a290*/  IMAD.WIDE R88, R152, 0x4, R50 ;  /* 0x0000000498587825 */ /* 0x004fe200078e0232 */
[----:B------:R2:W-:Y:S04]  /*a2a0*/  STL.64 [R1+0x540], R106 ;  /* 0x0005406a01007387 */ /* 0x0005e80000100a00 */
[----:B------:R2:W-:Y:S02]  /*a2b0*/  LDGSTS.E [R244+0x1c000], desc[UR60][R106.64], !P1 ;  /* 0x1c0000006af47fae */ /* 0x0005e4000c92187c */
[----:B------:R-:W3:Y:S02]  /*a2c0*/  LDC R24, c[0x0][0x230] ;  /* 0x00008c00ff187b82 */ /* 0x000ee40000000800 */
[----:B------:R2:W-:Y:S04]  /*a2d0*/  STL.64 [R1+0x550], R88 ;  /* 0x0005505801007387 */ /* 0x0005e80000100a00 */
[----:B------:R1:W-:Y:S01]  /*a2e0*/  LDGSTS.E [R244+0x1c004], desc[UR60][R88.64], !P2 ;  /* 0x1c00400058f47fae */ /* 0x0003e2000d12187c */
[----:B------:R-:W-:Y:S01]  /*a2f0*/  ISETP.GE.U32.AND P2, PT, R10, 0x7ffffef5, PT ;  /* 0x7ffffef50a00780c */ /* 0x000fe20003f46070 */
[----:B------:R-:W-:-:S02]  /*a300*/  VIADD R10, R20, 0xffffff56 ;  /* 0xffffff56140a7836 */ /* 0x000fc40000000000 */
[----:B--2---:R-:W-:Y:S01]  /*a310*/  IMAD.WIDE R106, R152, 0x4, R52 ;  /* 0x00000004986a7825 */ /* 0x004fe200078e0234 */
[----:B------:R-:W-:-:S04]  /*a320*/  ISETP.GE.U32.AND P1, PT, R11, 0x7ffffef6, PT ;  /* 0x7ffffef60b00780c */ /* 0x000fc80003f26070 */
[----:B------:R2:W-:Y:S01]  /*a330*/  LDGSTS.E [R244+0x1c008], desc[UR60][R106.64], !P5 ;  /* 0x1c0080006af47fae */ /* 0x0005e2000e92187c */
[----:B-1----:R-:W-:-:S05]  /*a340*/  IMAD.WIDE R88, R152, 0x4, R48 ;  /* 0x0000000498587825 */ /* 0x002fca00078e0230 */
[----:B------:R1:W-:Y:S01]  /*a350*/  LDGSTS.E [R244+0x1c00c], desc[UR60][R88.64], !P6 ;  /* 0x1c00c00058f47fae */ /* 0x0003e2000f12187c */
[----:B------:R-:W-:Y:S01]  /*a360*/  ISETP.GE.U32.AND P6, PT, R10, 0x7ffffed7, PT ;  /* 0x7ffffed70a00780c */ /* 0x000fe20003fc6070 */
[----:B------:R-:W-:Y:S02]  /*a370*/  VIADD R10, R22, 0xffffff55 ;  /* 0xffffff55160a7836 */ /* 0x000fe40000000000 */
[----:B------:R-:W-:Y:S01]  /*a380*/  VIADD R11, R21, 0xffffff57 ;  /* 0xffffff57150b7836 */ /* 0x000fe20000000000 */
[----:B------:R-:W3:Y:S04]  /*a390*/  LDC R22, c[0x0][0x230] ;  /* 0x00008c00ff167b82 */ /* 0x000ee80000000800 */
[----:B------:R-:W-:Y:S01]  /*a3a0*/  ISETP.GE.U32.AND P5, PT, R11, 0x7ffffed8, PT ;  /* 0x7ffffed80b00780c */ /* 0x000fe20003fa6070 */
[----:B------:R2:W-:Y:S01]  /*a3b0*/  STL.64 [R1+0x560], R106 ;  /* 0x0005606a01007387 */ /* 0x0005e20000100a00 */
[----:B------:R-:W-:-:S03]  /*a3c0*/  IMAD.WIDE R238, R152, 0x4, R80 ;  /* 0x0000000498ee7825 */ /* 0x000fc600078e0250 */
[----:B------:R1:W-:Y:S01]  /*a3d0*/  STL.64 [R1+0x570], R88 ;  /* 0x0005705801007387 */ /* 0x0003e20000100a00 */
[----:B------:R-:W-:Y:S02]  /*a3e0*/  VIADD R11, R26, 0xffffff36 ;  /* 0xffffff361a0b7836 */ /* 0x000fe40000000000 */
[----:B------:R-:W3:Y:S01]  /*a3f0*/  LDC R26, c[0x0][0x230] ;  /* 0x00008c00ff1a7b82 */ /* 0x000ee20000000800 */
[----:B--2---:R-:W-:-:S04]  /*a400*/  IMAD.WIDE R106, R152, 0x4, R58 ;  /* 0x00000004986a7825 */ /* 0x004fc800078e023a */
[C---:B-1----:R-:W-:Y:S01]  /*a410*/  IMAD.WIDE R88, R152.reuse, 0x4, R54 ;  /* 0x0000000498587825 */ /* 0x042fe200078e0236 */
[----:B------:R1:W-:Y:S04]  /*a420*/  STL.64 [R1], R106 ;  /* 0x0000006a01007387 */ /* 0x0003e80000100a00 */
[----:B------:R2:W-:Y:S01]  /*a430*/  STL.64 [R1+0x298], R88 ;  /* 0x0002985801007387 */ /* 0x0005e20000100a00 */
[----:B------:R-:W-:-:S05]  /*a440*/  IMAD.WIDE R20, R152, 0x4, R110 ;  /* 0x0000000498147825 */ /* 0x000fca00078e026e */
[----:B------:R-:W-:Y:S01]  /*a450*/  LDGSTS.E [R245+0x10000], desc[UR60][R20.64], !P4 ;  /* 0x1000000014f57fae */ /* 0x000fe2000e12187c */
[----:B------:R-:W-:Y:S01]  /*a460*/  ISETP.GE.U32.AND P4, PT, R10, 0x7ffffed6, PT ;  /* 0x7ffffed60a00780c */ /* 0x000fe20003f86070 */
[----:B----4-:R-:W-:Y:S02]  /*a470*/  VIADD R10, R23, 0xffffff54 ;  /* 0xffffff54170a7836 */ /* 0x010fe40000000000 */
[----:B------:R-:W-:Y:S01]  /*a480*/  LDGSTS.E [R245+0x10004], desc[UR60][R250.64], !P3 ;  /* 0x10004000faf57fae */ /* 0x000fe2000d92187c */
[----:B------:R-:W-:Y:S01]  /*a490*/  IMAD.WIDE R110, R152, 0x4, R78 ;  /* 0x00000004986e7825 */ /* 0x000fe200078e024e */
[----:B------:R-:W4:Y:S01]  /*a4a0*/  LDC R23, c[0x0][0x230] ;  /* 0x00008c00ff177b82 */ /* 0x000f220000000800 */
[----:B------:R-:W-:Y:S01]  /*a4b0*/  ISETP.GE.U32.AND P3, PT, R10, 0x7ffffed5, PT ;  /* 0x7ffffed50a00780c */ /* 0x000fe20003f66070 */
[----:B------:R-:W-:Y:S01]  /*a4c0*/  LDGSTS.E [R245+0x10008], desc[UR60][R238.64], !P1 ;  /* 0x10008000eef57fae */ /* 0x000fe2000c92187c */
[----:B---3--:R-:W-:-:S03]  /*a4d0*/  VIADD R10, R24, 0xffffff37 ;  /* 0xffffff37180a7836 */ /* 0x008fc60000000000 */
[----:B------:R1:W-:Y:S01]  /*a4e0*/  LDGSTS.E [R245+0x1000c], desc[UR60][R106.64], !P2 ;  /* 0x1000c0006af57fae */ /* 0x0003e2000d12187c */
[----:B------:R-:W-:Y:S01]  /*a4f0*/  ISETP.GE.U32.AND P2, PT, R11, 0x7ffffeb7, PT ;  /* 0x7ffffeb70b00780c */ /* 0x000fe20003f46070 */
[----:B------:R-:W3:Y:S01]  /*a500*/  LDC R24, c[0x0][0x230] ;  /* 0x00008c00ff187b82 */ /* 0x000ee20000000800 */
[----:B------:R-:W-:Y:S01]  /*a510*/  ISETP.GE.U32.AND P1, PT, R10, 0x7ffffeb8, PT ;  /* 0x7ffffeb80a00780c */ /* 0x000fe20003f26070 */
[----:B------:R-:W-:Y:S01]  /*a520*/  VIADD R10, R28, 0xffffff35 ;  /* 0xffffff351c0a7836 */ /* 0x000fe20000000000 */
[----:B------:R2:W-:Y:S01]  /*a530*/  LDGSTS.E [R245+0x14000], desc[UR60][R88.64], !P5 ;  /* 0x1400000058f57fae */ /* 0x0005e2000e92187c */
[----:B------:R-:W-:Y:S02]  /*a540*/  VIADD R11, R22, 0xffffff34 ;  /* 0xffffff34160b7836 */ /* 0x000fe40000000000 */
[----:B-1----:R-:W-:Y:S01]  /*a550*/  IMAD.WIDE R106, R152, 0x4, R76 ;  /* 0x00000004986a7825 */ /* 0x002fe200078e024c */
[----:B------:R-:W-:Y:S01]  /*a560*/  ISETP.GE.U32.AND P5, PT, R10, 0x7ffffeb6, PT ;  /* 0x7ffffeb60a00780c */ /* 0x000fe20003fa6070 */
[----:B------:R-:W1:Y:S02]  /*a570*/  LDC R28, c[0x0][0x230] ;  /* 0x00008c00ff1c7b82 */ /* 0x000e640000000800 */
[C---:B--2---:R-:W-:Y:S01]  /*a580*/  IMAD.WIDE R88, R152.reuse, 0x4, R56 ;  /* 0x0000000498587825 */ /* 0x044fe200078e0238 */
[----:B------:R2:W-:Y:S03]  /*a590*/  STL.64 [R1+0x2a0], R106 ;  /* 0x0002a06a01007387 */ /* 0x0005e60000100a00 */
[----:B------:R-:W-:Y:S01]  /*a5a0*/  VIADD R10, R25, 0xffffff17 ;  /* 0xffffff17190a7836 */ /* 0x000fe20000000000 */
[----:B------:R2:W-:Y:S01]  /*a5b0*/  LDGSTS.E [R245+0x14004], desc[UR60][R106.64], !P6 ;  /* 0x140040006af57fae */ /* 0x0005e2000f12187c */
[----:B------:R-:W-:Y:S01]  /*a5c0*/  ISETP.GE.U32.AND P6, PT, R11, 0x7ffffeb5, PT ;  /* 0x7ffffeb50b00780c */ /* 0x000fe20003fc6070 */
[----:B------:R-:W4:Y:S02]  /*a5d0*/  LDC R25, c[0x0][0x230] ;  /* 0x00008c00ff197b82 */ /* 0x000f240000000800 */
[----:B------:R2:W-:Y:S04]  /*a5e0*/  STL.64 [R1+0x2a8], R88 ;  /* 0x0002a85801007387 */ /* 0x0005e80000100a00 */
[----:B------:R2:W-:Y:S02]  /*a5f0*/  LDGSTS.E [R245+0x14008], desc[UR60][R88.64], !P4 ;  /* 0x1400800058f57fae */ /* 0x0005e4000e12187c */
[----:B--2---:R-:W-:Y:S01]  /*a600*/  IMAD.WIDE R106, R152, 0x4, R236 ;  /* 0x00000004986a7825 */ /* 0x004fe200078e02ec */
[----:B------:R-:W-:Y:S01]  /*a610*/  ISETP.GE.U32.AND P4, PT, R10, 0x7ffffe98, PT ;  /* 0x7ffffe980a00780c */ /* 0x000fe20003f86070 */
[----:B------:R2:W-:Y:S04]  /*a620*/  STL.64 [R1+0x2b0], R110 ;  /* 0x0002b06e01007387 */ /* 0x0005e80000100a00 */
[----:B------:R2:W-:Y:S01]  /*a630*/  LDGSTS.E [R245+0x1400c], desc[UR60][R110.64], !P3 ;  /* 0x1400c0006ef57fae */ /* 0x0005e2000d92187c */
[----:B------:R-:W-:-:S03]  /*a640*/  IMAD.WIDE R88, R152, 0x4, R60 ;  /* 0x0000000498587825 */ /* 0x000fc600078e023c */
[----:B------:R3:W-:Y:S04]  /*a650*/  STL.64 [R1+0x390], R106 ;  /* 0x0003906a01007387 */ /* 0x0007e80000100a00 */
[----:B------:R3:W-:Y:S04]  /*a660*/  LDGSTS.E [R245+0x18000], desc[UR60][R106.64], !P1 ;  /* 0x180000006af57fae */ /* 0x0007e8000c92187c */
[----:B------:R1:W-:Y:S01]  /*a670*/  STL.64 [R1+0x398], R88 ;  /* 0x0003985801007387 */ /* 0x0003e20000100a00 */
[----:B--2---:R-:W-:-:S03]  /*a680*/  IMAD.WIDE R110, R152, 0x4, R66 ;  /* 0x00000004986e7825 */ /* 0x004fc600078e0242 */
[----:B------:R1:W-:Y:S01]  /*a690*/  LDGSTS.E [R245+0x18004], desc[UR60][R88.64], !P2 ;  /* 0x1800400058f57fae */ /* 0x0003e2000d12187c */
[----:B---3--:R-:W-:-:S04]  /*a6a0*/  IMAD.WIDE R106, R152, 0x4, R92 ;  /* 0x00000004986a7825 */ /* 0x008fc800078e025c */
[----:B------:R-:W-:-:S04]  /*a6b0*/  IMAD.WIDE R92, R152, 0x4, R68 ;  /* 0x00000004985c7825 */ /* 0x000fc800078e0244 */
[C---:B-1----:R-:W-:Y:S01]  /*a6c0*/  IMAD.WIDE R88, R152.reuse, 0x4, R64 ;  /* 0x0000000498587825 */ /* 0x042fe200078e0240 */
[----:B------:R1:W-:Y:S03]  /*a6d0*/  STL.64 [R1+0x3a0], R106 ;  /* 0x0003a06a01007387 */ /* 0x0003e60000100a00 */
[----:B------:R-:W-:Y:S01]  /*a6e0*/  IMAD.WIDE R236, R152, 0x4, R70 ;  /* 0x0000000498ec7825 */ /* 0x000fe200078e0246 */
[----:B------:R2:W-:Y:S04]  /*a6f0*/  STL.64 [R1+0x3a8], R88 ;  /* 0x0003a85801007387 */ /* 0x0005e80000100a00 */
[----:B------:R3:W-:Y:S04]  /*a700*/  STL.64 [R1+0x500], R110 ;  /* 0x0005006e01007387 */ /* 0x0007e80000100a00 */
[----:B------:R-:W-:Y:S04]  /*a710*/  LDGSTS.E [R245+0x18008], desc[UR60][R106.64], !P5 ;  /* 0x180080006af57fae */ /* 0x000fe8000e92187c */
[----:B------:R-:W-:Y:S04]  /*a720*/  LDGSTS.E [R245+0x1800c], desc[UR60][R88.64], !P6 ;  /* 0x1800c00058f57fae */ /* 0x000fe8000f12187c */
[----:B------:R-:W-:Y:S04]  /*a730*/  LDGSTS.E [R245+0x1c000], desc[UR60][R110.64], !P4 ;  /* 0x1c0000006ef57fae */ /* 0x000fe8000e12187c */
[----:B-1----:R-:W4:Y:S04]  /*a740*/  LDL.LU.64 R106, [R1+0x780] ;  /* 0x00078000016a7983 */ /* 0x002f280000300a00 */
[----:B------:R1:W-:Y:S04]  /*a750*/  STL.64 [R1+0x508], R92 ;  /* 0x0005085c01007387 */ /* 0x0003e80000100a00 */
[----:B--2---:R-:W2:Y:S04]  /*a760*/  LDL.LU.64 R88, [R1+0x778] ;  /* 0x0007780001587983 */ /* 0x004ea80000300a00 */
[----:B------:R-:W-:Y:S04]  /*a770*/  STL.64 [R1+0x518], R236 ;  /* 0x000518ec01007387 */ /* 0x000fe80000100a00 */
[----:B---3--:R-:W3:Y:S01]  /*a780*/  LDL.LU.64 R110, [R1+0x770] ;  /* 0x00077000016e7983 */ /* 0x008ee20000300a00 */
[----:B------:R-:W-:Y:S01]  /*a790*/  IADD3 R10, R24, -0xea, RZ ;  /* 0xffffff16180a7810 */ /* 0x000fe20007ffe0ff */
[----:B------:R-:W-:Y:S01]  /*a7a0*/  VIADD R11, R27, 0xffffff15 ;  /* 0xffffff151b0b7836 */ /* 0x000fe20000000000 */
[----:B------:R-:W1:Y:S02]  /*a7b0*/  LDC R24, c[0x0][0x230] ;  /* 0x00008c00ff187b82 */ /* 0x000e640000000800 */
[----:B------:R-:W-:Y:S01]  /*a7c0*/  ISETP.GE.U32.AND P3, PT, R10, 0x7ffffe97, PT ;  /* 0x7ffffe970a00780c */ /* 0x000fe20003f66070 */
[----:B------:R-:W-:Y:S01]  /*a7d0*/  VIADD R10, R26, 0xffffff14 ;  /* 0xffffff141a0a7836 */ /* 0x000fe20000000000 */
[----:B------:R-:W-:-:S04]  /*a7e0*/  ISETP.GE.U32.AND P1, PT, R11, 0x7ffffe96, PT ;  /* 0x7ffffe960b00780c */ /* 0x000fc80003f26070 */
[----:B------:R-:W1:Y:S01]  /*a7f0*/  LDC R26, c[0x0][0x230] ;  /* 0x00008c00ff1a7b82 */ /* 0x000e620000000800 */
[----:B------:R-:W-:-:S07]  /*a800*/  ISETP.GE.U32.AND P2, PT, R10, 0x7ffffe95, PT ;  /* 0x7ffffe950a00780c */ /* 0x000fce0003f46070 */
[----:B------:R-:W1:Y:S01]  /*a810*/  LDC R27, c[0x0][0x230] ;  /* 0x00008c00ff1b7b82 */ /* 0x000e620000000800 */
[----:B------:R-:W-:Y:S01]  /*a820*/  IMAD.WIDE R220, R152, 0x4, R72 ;  /* 0x0000000498dc7825 */ /* 0x000fe200078e0248 */
[----:B------:R1:W-:Y:S03]  /*a830*/  LDGSTS.E [R245+0x1c004], desc[UR60][R92.64], !P3 ;  /* 0x1c0040005cf57fae */ /* 0x0003e6000d92187c */
[----:B------:R-:W-:Y:S01]  /*a840*/  VIADD R22, R28, 0xffffff73 ;  /* 0xffffff731c167836 */ /* 0x000fe20000000000 */
[----:B------:R-:W-:Y:S01]  /*a850*/  LDGSTS.E [R245+0x1c008], desc[UR60][R236.64], !P1 ;  /* 0x1c008000ecf57fae */ /* 0x000fe2000c92187c */
[----:B----4-:R-:W-:Y:S01]  /*a860*/  VIADD R10, R23, 0xffffff71 ;  /* 0xffffff71170a7836 */ /* 0x010fe20000000000 */
[----:B------:R-:W4:Y:S02]  /*a870*/  LDC R28, c[0x0][0x230] ;  /* 0x00008c00ff1c7b82 */ /* 0x000f240000000800 */
[----:B------:R1:W-:Y:S01]  /*a880*/  LDGSTS.E [R245+0x1c00c], desc[UR60][R220.64], !P2 ;  /* 0x1c00c000dcf57fae */ /* 0x0003e2000d12187c */
[----:B------:R-:W-:Y:S01]  /*a890*/  ISETP.GE.U32.AND P2, PT, R22, 0x7ffffef4, PT ;  /* 0x7ffffef41600780c */ /* 0x000fe20003f46070 */
[----:B------:R-:W-:Y:S01]  /*a8a0*/  VIADD R11, R29, 0xffffff72 ;  /* 0xffffff721d0b7836 */ /* 0x000fe20000000000 */
[----:B------:R-:W-:Y:S01]  /*a8b0*/  ISETP.GE.U32.AND P4, PT, R10, 0x7ffffef2, PT ;  /* 0x7ffffef20a00780c */ /* 0x000fe20003f86070 */
[----:B------:R-:W-:-:S02]  /*a8c0*/  VIADD R10, R25, 0xffffff53 ;  /* 0xffffff53190a7836 */ /* 0x000fc40000000000 */
[----:B------:R-:W1:Y:S01]  /*a8d0*/  LDC R23, c[0x0][0x230] ;  /* 0x00008c00ff177b82 */ /* 0x000e620000000800 */
[----:B------:R-:W-:Y:S01]  /*a8e0*/  ISETP.GE.U32.AND P3, PT, R11, 0x7ffffef3, PT ;  /* 0x7ffffef30b00780c */ /* 0x000fe20003f66070 */
[----:B-1----:R-:W-:Y:S01]  /*a8f0*/  VIADD R22, R26, 0xffffff52 ;  /* 0xffffff521a167836 */ /* 0x002fe20000000000 */
[----:B------:R-:W-:Y:S01]  /*a900*/  ISETP.GE.U32.AND P6, PT, R10, 0x7ffffed4, PT ;  /* 0x7ffffed40a00780c */ /* 0x000fe20003fc6070 */
[----:B------:R-:W-:-:S04]  /*a910*/  IMAD.WIDE R92, R152, 0x4, R74 ;  /* 0x00000004985c7825 */ /* 0x000fc800078e024a */
[----:B------:R-:W-:Y:S01]  /*a920*/  VIADD R10, R27, 0xffffff51 ;  /* 0xffffff511b0a7836 */ /* 0x000fe20000000000 */
[----:B------:R-:W1:Y:S01]  /*a930*/  LDC R26, c[0x0][0x230] ;  /* 0x00008c00ff1a7b82 */ /* 0x000e620000000800 */
[----:B------:R-:W-:Y:S01]  /*a940*/  VIADD R11, R24, 0xffffff70 ;  /* 0xffffff70180b7836 */ /* 0x000fe20000000000 */
[----:B------:R1:W-:Y:S01]  /*a950*/  STL.64 [R1+0x528], R220 ;  /* 0x000528dc01007387 */ /* 0x0003e20000100a00 */
[----:B------:R-:W-:-:S03]  /*a960*/  ISETP.GE.U32.AND P1, PT, R22, 0x7ffffed3, PT ;  /* 0x7ffffed31600780c */ /* 0x000fc60003f26070 */
[----:B------:R-:W-:Y:S01]  /*a970*/  LDGSTS.E [R246+0x10000], desc[UR60][R92.64], !P2 ;  /* 0x100000005cf67fae */ /* 0x000fe2000d12187c */
[----:B------:R-:W-:Y:S01]  /*a980*/  ISETP.GE.U32.AND P2, PT, R10, 0x7ffffed2, PT ;  /* 0x7ffffed20a00780c */ /* 0x000fe20003f46070 */
[----:B------:R-:W4:Y:S01]  /*a990*/  LDC R22, c[0x0][0x230] ;  /* 0x00008c00ff167b82 */ /* 0x000f220000000800 */
[----:B------:R-:W-:Y:S01]  /*a9a0*/  VIADD R10, R30, 0xffffff50 ;  /* 0xffffff501e0a7836 */ /* 0x000fe20000000000 */
[----:B------:R-:W-:Y:S01]  /*a9b0*/  ISETP.GE.U32.AND P5, PT, R11, 0x7ffffef1, PT ;  /* 0x7ffffef10b00780c */ /* 0x000fe20003fa6070 */
[----:B-1----:R-:W-:-:S05]  /*a9c0*/  IMAD.WIDE R220, R152, 0x4, R84 ;  /* 0x0000000498dc7825 */ /* 0x002fca00078e0254 */
[----:B------:R-:W1:Y:S01]  /*a9d0*/  LDC R25, c[0x0][0x230] ;  /* 0x00008c00ff197b82 */ /* 0x000e620000000800 */
[----:B------:R-:W-:Y:S01]  /*a9e0*/  LDGSTS.E [R246+0x10004], desc[UR60][R220.64], !P3 ;  /* 0x10004000dcf67fae */ /* 0x000fe2000d92187c */
[----:B------:R-:W-:Y:S01]  /*a9f0*/  ISETP.GE.U32.AND P3, PT, R10, 0x7ffffed1, PT ;  /* 0x7ffffed10a00780c */ /* 0x000fe20003f66070 */
[----:B------:R-:W-:-:S05]  /*aa00*/  VIADD R10, R31, 0xffffff33 ;  /* 0xffffff331f0a7836 */ /* 0x000fca0000000000 */
[----:B------:R-:W1:Y:S01]  /*aa10*/  LDC R27, c[0x0][0x230] ;  /* 0x00008c00ff1b7b82 */ /* 0x000e620000000800 */
[----:B------:R-:W-:-:S07]  /*aa20*/  IMAD.WIDE R244, R152, 0x4, R82 ;  /* 0x0000000498f47825 */ /* 0x000fce00078e0252 */
[----:B------:R-:W1:Y:S01]  /*aa30*/  LDC R24, c[0x0][0x230] ;  /* 0x00008c00ff187b82 */ /* 0x000e620000000800 */
[----:B------:R-:W-:-:S07]  /*aa40*/  VIADD R11, R23, 0xffffff32 ;  /* 0xffffff32170b7836 */ /* 0x000fce0000000000 */
[----:B------:R-:W1:Y:S01]  /*aa50*/  LDC R23, c[0x0][0x230] ;  /* 0x00008c00ff177b82 */ /* 0x000e620000000800 */
[----:B------:R-:W-:Y:S01]  /*aa60*/  STL.64 [R1+0x278], R244 ;  /* 0x000278f401007387 */ /* 0x000fe20000100a00 */
[----:B------:R-:W-:-:S06]  /*aa70*/  IMAD.WIDE R108, R152, 0x4, R108 ;  /* 0x00000004986c7825 */ /* 0x000fcc00078e026c */
[----:B------:R-:W1:Y:S01]  /*aa80*/  LDC R29, c[0x0][0x230] ;  /* 0x00008c00ff1d7b82 */ /* 0x000e620000000800 */
[----:B------:R-:W-:-:S04]  /*aa90*/  IMAD.WIDE R94, R152, 0x4, R94 ;  /* 0x00000004985e7825 */ /* 0x000fc800078e025e */
[----:B------:R-:W-:-:S03]  /*aaa0*/  IMAD.WIDE R96, R152, 0x4, R96 ;  /* 0x0000000498607825 */ /* 0x000fc600078e0260 */
[----:B------:R-:W1:Y:S01]  /*aab0*/  LDC R30, c[0x0][0x230] ;  /* 0x00008c00ff1e7b82 */ /* 0x000e620000000800 */
[----:B------:R-:W-:-:S07]  /*aac0*/  IMAD.WIDE R98, R152, 0x4, R98 ;  /* 0x0000000498627825 */ /* 0x000fce00078e0262 */
[----:B------:R-:W1:Y:S01]  /*aad0*/  LDC R31, c[0x0][0x230] ;  /* 0x00008c00ff1f7b82 */ /* 0x000e620000000800 */
[----:B------:R-:W-:-:S04]  /*aae0*/  IMAD.WIDE R104, R152, 0x4, R104 ;  /* 0x0000000498687825 */ /* 0x000fc800078e0268 */
[----:B------:R-:W-:-:S04]  /*aaf0*/  IMAD.WIDE R114, R152, 0x4, R114 ;  /* 0x0000000498727825 */ /* 0x000fc800078e0272 */
[----:B------:R-:W-:-:S04]  /*ab00*/  IMAD.WIDE R140, R152, 0x4, R140 ;  /* 0x00000004988c7825 */ /* 0x000fc800078e028c */
[----:B------:R-:W-:-:S04]  /*ab10*/  IMAD.WIDE R118, R152, 0x4, R118 ;  /* 0x0000000498767825 */ /* 0x000fc800078e0276 */
[----:B------:R-:W-:-:S04]  /*ab20*/  IMAD.WIDE R134, R152, 0x4, R134 ;  /* 0x0000000498867825 */ /* 0x000fc800078e0286 */
[----:B------:R-:W-:-:S04]  /*ab30*/  IMAD.WIDE R180, R152, 0x4, R180 ;  /* 0x0000000498b47825 */ /* 0x000fc800078e02b4 */
[----:B------:R-:W-:-:S04]  /*ab40*/  IMAD.WIDE R148, R152, 0x4, R148 ;  /* 0x0000000498947825 */ /* 0x000fc800078e0294 */
[----:B------:R-:W-:-:S04]  /*ab50*/  IMAD.WIDE R106, R152, 0x4, R106 ;  /* 0x00000004986a7825 */ /* 0x000fc800078e026a */
[----:B--2---:R-:W-:-:S04]  /*ab60*/  IMAD.WIDE R236, R152, 0x4, R88 ;  /* 0x0000000498ec7825 */ /* 0x004fc800078e0258 */
[----:B---3--:R-:W-:-:S05]  /*ab70*/  IMAD.WIDE R110, R152, 0x4, R110 ;  /* 0x00000004986e7825 */ /* 0x008fca00078e026e */
[----:B------:R-:W-:Y:S01]  /*ab80*/  LDGSTS.E [R246+0x10008], desc[UR60][R110.64], !P4 ;  /* 0x100080006ef67fae */ /* 0x000fe2000e12187c */
[----:B------:R-:W-:Y:S01]  /*ab90*/  ISETP.GE.U32.AND P4, PT, R10, 0x7ffffeb4, PT ;  /* 0x7ffffeb40a00780c */ /* 0x000fe20003f86070 */
[----:B----4-:R-:W-:Y:S02]  /*aba0*/  VIADD R10, R28, 0xffffff31 ;  /* 0xffffff311c0a7836 */ /* 0x010fe40000000000 */
[----:B------:R-:W-:Y:S01]  /*abb0*/  LDGSTS.E [R246+0x1000c], desc[UR60][R236.64], !P5 ;  /* 0x1000c000ecf67fae */ /* 0x000fe2000e92187c */
[----:B------:R-:W2:Y:S01]  /*abc0*/  LDC R28, c[0x0][0x230] ;  /* 0x00008c00ff1c7b82 */ /* 0x000ea20000000800 */
[----:B------:R-:W-:Y:S02]  /*abd0*/  IMAD.WIDE R88, R152, 0x4, R86 ;  /* 0x0000000498587825 */ /* 0x000fe400078e0256 */
[----:B------:R-:W-:Y:S01]  /*abe0*/  LDGSTS.E [R246+0x14000], desc[UR60][R244.64], !P6 ;  /* 0x14000000f4f67fae */ /* 0x000fe2000f12187c */
[----:B------:R-:W-:Y:S01]  /*abf0*/  ISETP.GE.U32.AND P6, PT, R10, 0x7ffffeb2, PT ;  /* 0x7ffffeb20a00780c */ /* 0x000fe20003fc6070 */
[----:B------:R-:W-:Y:S01]  /*ac00*/  VIADD R10, R26, 0xffffff13 ;  /* 0xffffff131a0a7836 */ /* 0x000fe20000000000 */
[----:B------:R-:W-:Y:S01]  /*ac10*/  ISETP.GE.U32.AND P5, PT, R11, 0x7ffffeb3, PT ;  /* 0x7ffffeb30b00780c */ /* 0x000fe20003fa6070 */
[----:B------:R3:W-:Y:S01]  /*ac20*/  LDGSTS.E [R246+0x14004], desc[UR60][R106.64], !P1 ;  /* 0x140040006af67fae */ /* 0x0007e2000c92187c */
[----:B------:R-:W-:Y:S01]  /*ac30*/  VIADD R11, R22, 0xffffff30 ;  /* 0xffffff30160b7836 */ /* 0x000fe20000000000 */
[----:B------:R-:W4:Y:S02]  /*ac40*/  LDC R26, c[0x0][0x230] ;  /* 0x00008c00ff1a7b82 */ /* 0x000f240000000800 */
[----:B------:R3:W-:Y:S01]  /*ac50*/  LDGSTS.E [R246+0x14008], desc[UR60][R88.64], !P2 ;  /* 0x1400800058f67fae */ /* 0x0007e2000d12187c */
[----:B------:R-:W-:-:S02]  /*ac60*/  ISETP.GE.U32.AND P2, PT, R10, 0x7ffffe94, PT ;  /* 0x7ffffe940a00780c */ /* 0x000fc40003f46070 */
[----:B-1----:R-:W-:Y:S01]  /*ac70*/  IADD3 R10, R25, -0xee, RZ ;  /* 0xffffff12190a7810 */ /* 0x002fe20007ffe0ff */
[----:B------:R3:W-:Y:S02]  /*ac80*/  STL.64 [R1+0x280], R106 ;  /* 0x0002806a01007387 */ /* 0x0007e40000100a00 */
[----:B------:R-:W1:Y:S01]  /*ac90*/  LDC R25, c[0x0][0x230] ;  /* 0x00008c00ff197b82 */ /* 0x000e620000000800 */
[----:B------:R-:W-:Y:S01]  /*aca0*/  ISETP.GE.U32.AND P1, PT, R11, 0x7ffffeb1, PT ;  /* 0x7ffffeb10b00780c */ /* 0x000fe20003f26070 */
[----:B------:R-:W-:Y:S01]  /*acb0*/  VIADD R11, R27, 0xffffff11 ;  /* 0xffffff111b0b7836 */ /* 0x000fe20000000000 */
[----:B------:R-:W-:Y:S01]  /*acc0*/  LDGSTS.E [R246+0x1400c], desc[UR60][R108.64], !P3 ;  /* 0x1400c0006cf67fae */ /* 0x000fe2000d92187c */
[----:B------:R-:W-:Y:S01]  /*acd0*/  ISETP.GE.U32.AND P3, PT, R10, 0x7ffffe93, PT ;  /* 0x7ffffe930a00780c */ /* 0x000fe20003f66070 */
[----:B------:R-:W-:-:S03]  /*ace0*/  VIADD R10, R24, 0xffffff10 ;  /* 0xffffff10180a7836 */ /* 0x000fc60000000000 */
[----:B------:R-:W4:Y:S01]  /*acf0*/  LDC R27, c[0x0][0x230] ;  /* 0x00008c00ff1b7b82 */ /* 0x000f220000000800 */
[C---:B---3--:R-:W-:Y:S01]  /*ad00*/  IMAD.WIDE R106, R152.reuse, 0x4, R234 ;  /* 0x00000004986a7825 */ /* 0x048fe200078e02ea */
[----:B------:R3:W-:Y:S04]  /*ad10*/  STL.64 [R1+0x288], R88 ;  /* 0x0002885801007387 */ /* 0x0007e80000100a00 */
[----:B------:R2:W-:Y:S01]  /*ad20*/  LDGSTS.E [R246+0x18000], desc[UR60][R106.64], !P4 ;  /* 0x180000006af67fae */ /* 0x0005e2000e12187c */
[----:B------:R-:W-:Y:S01]  /*ad30*/  ISETP.GE.U32.AND P4, PT, R11, 0x7ffffe92, PT ;  /* 0x7ffffe920b00780c */ /* 0x000fe20003f86070 */
[----:B------:R-:W4:Y:S02]  /*ad40*/  LDC R24, c[0x0][0x230] ;  /* 0x00008c00ff187b82 */ /* 0x000f240000000800 */
[----:B------:R-:W-:Y:S01]  /*ad50*/  STL.64 [R1+0x290], R108 ;  /* 0x0002906c01007387 */ /* 0x000fe20000100a00 */
[----:B---3--:R-:W-:-:S03]  /*ad60*/  IMAD.WIDE R88, R152, 0x4, R90 ;  /* 0x0000000498587825 */ /* 0x008fc600078e025a */
[----:B------:R3:W-:Y:S01]  /*ad70*/  STL.64 [R1+0x370], R106 ;  /* 0x0003706a01007387 */ /* 0x0007e20000100a00 */
[----:B--2---:R-:W-:-:S03]  /*ad80*/  VIADD R22, R28, 0xffffff6f ;  /* 0xffffff6f1c167836 */ /* 0x004fc60000000000 */
[----:B------:R2:W-:Y:S01]  /*ad90*/  LDGSTS.E [R246+0x18004], desc[UR60][R88.64], !P5 ;  /* 0x1800400058f67fae */ /* 0x0005e2000e92187c */
[----:B------:R-:W-:Y:S01]  /*ada0*/  ISETP.GE.U32.AND P5, PT, R10, 0x7ffffe91, PT ;  /* 0x7ffffe910a00780c */ /* 0x000fe20003fa6070 */
[C---:B------:R-:W-:Y:S01]  /*adb0*/  IMAD.WIDE R90, R152.reuse, 0x4, R100 ;  /* 0x00000004985a7825 */ /* 0x040fe200078e0264 */
[----:B------:R-:W2:Y:S03]  /*adc0*/  LDC R28, c[0x0][0x230] ;  /* 0x00008c00ff1c7b82 */ /* 0x000ea60000000800 */
[----:B---3--:R-:W-:-:S04]  /*add0*/  IMAD.WIDE R106, R152, 0x4, R122 ;  /* 0x00000004986a7825 */ /* 0x008fc800078e027a */
[----:B------:R-:W-:Y:S01]  /*ade0*/  VIADD R10, R23, 0xffffff6d ;  /* 0xffffff6d170a7836 */ /* 0x000fe20000000000 */
[----:B------:R-:W-:Y:S01]  /*adf0*/  LDGSTS.E [R246+0x18008], desc[UR60][R106.64], !P6 ;  /* 0x180080006af67fae */ /* 0x000fe2000f12187c */
[----:B------:R-:W-:Y:S01]  /*ae00*/  VIADD R11, R29, 0xffffff6e ;  /* 0xffffff6e1d0b7836 */ /* 0x000fe20000000000 */
[----:B------:R-:W3:Y:S02]  /*ae10*/  LDC R23, c[0x0][0x230] ;  /* 0x00008c00ff177b82 */ /* 0x000ee40000000800 */
[----:B------:R-:W-:Y:S04]  /*ae20*/  LDGSTS.E [R246+0x1800c], desc[UR60][R94.64], !P1 ;  /* 0x1800c0005ef67fae */ /* 0x000fe8000c92187c */
[----:B------:R-:W-:Y:S01]  /*ae30*/  LDGSTS.E [R246+0x1c000], desc[UR60][R96.64], !P2 ;  /* 0x1c00000060f67fae */ /* 0x000fe2000d12187c */
[----:B------:R-:W-:Y:S01]  /*ae40*/  ISETP.GE.U32.AND P2, PT, R22, 0x7ffffef0, PT ;  /* 0x7ffffef01600780c */ /* 0x000fe20003f46070 */
[----:B------:R-:W3:Y:S02]  /*ae50*/  LDC R29, c[0x0][0x230] ;  /* 0x00008c00ff1d7b82 */ /* 0x000ee40000000800 */
[----:B------:R-:W-:Y:S04]  /*ae60*/  LDGSTS.E [R246+0x1c004], desc[UR60][R98.64], !P3 ;  /* 0x1c00400062f67fae */ /* 0x000fe8000d92187c */
[----:B------:R3:W-:Y:S01]  /*ae70*/  LDGSTS.E [R246+0x1c008], desc[UR60][R90.64], !P4 ;  /* 0x1c0080005af67fae */ /* 0x0007e2000e12187c */
[----:B------:R-:W-:Y:S01]  /*ae80*/  ISETP.GE.U32.AND P4, PT, R10, 0x7ffffeee, PT ;  /* 0x7ffffeee0a00780c */ /* 0x000fe20003f86070 */
[----:B-1----:R-:W-:Y:S01]  /*ae90*/  VIADD R10, R25, 0xffffff4f ;  /* 0xffffff4f190a7836 */ /* 0x002fe20000000000 */
[----:B------:R-:W-:Y:S01]  /*aea0*/  ISETP.GE.U32.AND P3, PT, R11, 0x7ffffeef, PT ;  /* 0x7ffffeef0b00780c */ /* 0x000fe20003f66070 */
[----:B------:R2:W-:Y:S01]  /*aeb0*/  STL.64 [R1+0x378], R88 ;  /* 0x0003785801007387 */ /* 0x0005e20000100a00 */
[----:B----4-:R-:W-:Y:S01]  /*aec0*/  VIADD R22, R26, 0xffffff4e ;  /* 0xffffff4e1a167836 */ /* 0x010fe20000000000 */
[----:B------:R-:W1:Y:S01]  /*aed0*/  LDC R25, c[0x0][0x230] ;  /* 0x00008c00ff197b82 */ /* 0x000e620000000800 */
[----:B------:R-:W-:Y:S01]  /*aee0*/  ISETP.GE.U32.AND P6, PT, R10, 0x7ffffed0, PT ;  /* 0x7ffffed00a00780c */ /* 0x000fe20003fc6070 */
[----:B------:R-:W-:-:S02]  /*aef0*/  VIADD R10, R27, 0xffffff4d ;  /* 0xffffff4d1b0a7836 */ /* 0x000fc40000000000 */
[----:B------:R-:W-:-:S04]  /*af00*/  VIADD R11, R24, 0xffffff6c ;  /* 0xffffff6c180b7836 */ /* 0x000fc80000000000 */
[----:B------:R-:W4:Y:S01]  /*af10*/  LDC R26, c[0x0][0x230] ;  /* 0x00008c00ff1a7b82 */ /* 0x000f220000000800 */
[----:B--2---:R-:W-:Y:S01]  /*af20*/  IMAD.WIDE R88, R152, 0x4, R102 ;  /* 0x0000000498587825 */ /* 0x004fe200078e0266 */
[----:B------:R-:W-:-:S04]  /*af30*/  ISETP.GE.U32.AND P1, PT, R22, 0x7ffffecf, PT ;  /* 0x7ffffecf1600780c */ /* 0x000fc80003f26070 */
[----:B------:R2:W-:Y:S02]  /*af40*/  LDGSTS.E [R246+0x1c00c], desc[UR60][R88.64], !P5 ;  /* 0x1c00c00058f67fae */ /* 0x0005e4000e92187c */
[----:B------:R-:W1:Y:S02]  /*af50*/  LDC R22, c[0x0][0x230] ;  /* 0x00008c00ff167b82 */ /* 0x000e640000000800 */
[----:B------:R-:W-:Y:S01]  /*af60*/  LDGSTS.E [R247+0x10000], desc[UR60][R104.64], !P2 ;  /* 0x1000000068f77fae */ /* 0x000fe2000d12187c */
[----:B------:R-:W-:Y:S01]  /*af70*/  ISETP.GE.U32.AND P2, PT, R10, 0x7ffffece, PT ;  /* 0x7ffffece0a00780c */ /* 0x000fe20003f46070 */
[----:B------:R-:W-:Y:S01]  /*af80*/  VIADD R10, R30, 0xffffff4c ;  /* 0xffffff4c1e0a7836 */ /* 0x000fe20000000000 */
[----:B------:R-:W-:Y:S01]  /*af90*/  ISETP.GE.U32.AND P5, PT, R11, 0x7ffffeed, PT ;  /* 0x7ffffeed0b00780c */ /* 0x000fe20003fa6070 */
[----:B------:R-:W-:Y:S02]  /*afa0*/  LDGSTS.E [R247+0x10004], desc[UR60][R114.64], !P3 ;  /* 0x1000400072f77fae */ /* 0x000fe4000d92187c */
[----:B------:R-:W1:Y:S01]  /*afb0*/  LDC R27, c[0x0][0x230] ;  /* 0x00008c00ff1b7b82 */ /* 0x000e620000000800 */
[----:B------:R-:W-:Y:S01]  /*afc0*/  ISETP.GE.U32.AND P3, PT, R10, 0x7ffffecd, PT ;  /* 0x7ffffecd0a00780c */ /* 0x000fe20003f66070 */
[----:B------:R-:W-:Y:S01]  /*afd0*/  STL.64 [R1+0x380], R106 ;  /* 0x0003806a01007387 */ /* 0x000fe20000100a00 */
[----:B------:R-:W-:-:S03]  /*afe0*/  VIADD R10, R31, 0xffffff2f ;  /* 0xffffff2f1f0a7836 */ /* 0x000fc60000000000 */
[----:B------:R-:W-:Y:S02]  /*aff0*/  STL.64 [R1+0x388], R94 ;  /* 0x0003885e01007387 */ /* 0x000fe40000100a00 */
[----:B------:R-:W1:Y:S02]  /*b000*/  LDC R24, c[0x0][0x230] ;  /* 0x00008c00ff187b82 */ /* 0x000e640000000800 */
[----:B------:R-:W-:Y:S04]  /*b010*/  STL.64 [R1+0x4c0], R96 ;  /* 0x0004c06001007387 */ /* 0x000fe80000100a00 */
[----:B------:R-:W-:Y:S01]  /*b020*/  STL.64 [R1+0x4c8], R98 ;  /* 0x0004c86201007387 */ /* 0x000fe20000100a00 */
[----:B---3--:R-:W-:Y:S01]  /*b030*/  VIADD R11, R23, 0xffffff2e ;  /* 0xffffff2e170b7836 */ /* 0x008fe20000000000 */
[----:B------:R-:W3:Y:S02]  /*b040*/  LDC R30, c[0x0][0x230] ;  /* 0x00008c00ff1e7b82 */ /* 0x000ee40000000800 */
[----:B------:R2:W-:Y:S04]  /*b050*/  STL.64 [R1+0x4d0], R90 ;  /* 0x0004d05a01007387 */ /* 0x0005e80000100a00 */
[----:B------:R4:W-:Y:S02]  /*b060*/  STL.64 [R1+0x4d8], R88 ;  /* 0x0004d85801007387 */ /* 0x0009e40000100a00 */
[----:B------:R-:W3:Y:S02]  /*b070*/  LDC R23, c[0x0][0x230] ;  /* 0x00008c00ff177b82 */ /* 0x000ee40000000800 */
[----:B------:R-:W-:Y:S01]  /*b080*/  LDGSTS.E [R247+0x10008], desc[UR60][R140.64], !P4 ;  /* 0x100080008cf77fae */ /* 0x000fe2000e12187c */
[----:B------:R-:W-:Y:S01]  /*b090*/  ISETP.GE.U32.AND P4, PT, R10, 0x7ffffeb0, PT ;  /* 0x7ffffeb00a00780c */ /* 0x000fe20003f86070 */
[----:B------:R-:W-:-:S02]  /*b0a0*/  VIADD R10, R28, 0xffffff2d ;  /* 0xffffff2d1c0a7836 */ /* 0x000fc40000000000 */
[----:B------:R-:W-:Y:S01]  /*b0b0*/  LDGSTS.E [R247+0x1000c], desc[UR60][R118.64], !P5 ;  /* 0x1000c00076f77fae */ /* 0x000fe2000e92187c */
[C---:B--2---:R-:W-:Y:S01]  /*b0c0*/  IMAD.WIDE R90, R152.reuse, 0x4, R136 ;  /* 0x00000004985a7825 */ /* 0x044fe200078e0288 */
[----:B------:R-:W2:Y:S03]  /*b0d0*/  LDC R28, c[0x0][0x230] ;  /* 0x00008c00ff1c7b82 */ /* 0x000ea60000000800 */
[----:B----4-:R-:W-:-:S05]  /*b0e0*/  IMAD.WIDE R88, R152, 0x4, R112 ;  /* 0x0000000498587825 */ /* 0x010fca00078e0270 */
[----:B------:R4:W-:Y:S01]  /*b0f0*/  STL.64 [R1+0x8], R88 ;  /* 0x0000085801007387 */ /* 0x0009e20000100a00 */
[----:B------:R-:W-:Y:S01]  /*b100*/  IMAD.WIDE R100, R152, 0x4, R154 ;  /* 0x0000000498647825 */ /* 0x000fe200078e029a */
[----:B------:R-:W3:Y:S02]  /*b110*/  LDC R31, c[0x0][0x230] ;  /* 0x00008c00ff1f7b82 */ /* 0x000ee40000000800 */
[----:B------:R4:W-:Y:S01]  /*b120*/  LDGSTS.E [R247+0x14000], desc[UR60][R88.64], !P6 ;  /* 0x1400000058f77fae */ /* 0x0009e2000f12187c */
[----:B------:R-:W-:Y:S01]  /*b130*/  ISETP.GE.U32.AND P6, PT, R10, 0x7ffffeae, PT ;  /* 0x7ffffeae0a00780c */ /* 0x000fe20003fc6070 */
[----:B------:R-:W-:Y:S01]  /*b140*/  VIADD R10, R26, 0xffffff0f ;  /* 0xffffff0f1a0a7836 */ /* 0x000fe20000000000 */
[----:B------:R-:W-:Y:S01]  /*b150*/  ISETP.GE.U32.AND P5, PT, R11, 0x7ffffeaf, PT ;  /* 0x7ffffeaf0b00780c */ /* 0x000fe20003fa6070 */
[----:B------:R2:W-:Y:S01]  /*b160*/  LDGSTS.E [R247+0x14004], desc[UR60][R90.64], !P1 ;  /* 0x140040005af77fae */ /* 0x0005e2000c92187c */
[----:B-1----:R-:W-:Y:S01]  /*b170*/  VIADD R11, R22, 0xffffff2c ;  /* 0xffffff2c160b7836 */ /* 0x002fe20000000000 */
[----:B------:R-:W1:Y:S01]  /*b180*/  LDC R26, c[0x0][0x230] ;  /* 0x00008c00ff1a7b82 */ /* 0x000e620000000800 */
[----:B----4-:R-:W-:-:S05]  /*b190*/  IMAD.WIDE R88, R152, 0x4, R116 ;  /* 0x0000000498587825 */ /* 0x010fca00078e0274 */
[----:B------:R4:W-:Y:S01]  /*b1a0*/  LDGSTS.E [R247+0x14008], desc[UR60][R88.64], !P2 ;  /* 0x1400800058f77fae */ /* 0x0009e2000d12187c */
[----:B------:R-:W-:Y:S02]  /*b1b0*/  ISETP.GE.U32.AND P2, PT, R10, 0x7ffffe90, PT ;  /* 0x7ffffe900a00780c */ /* 0x000fe40003f46070 */
[----:B------:R-:W-:Y:S01]  /*b1c0*/  IADD3 R10, R25, -0xf2, RZ ;  /* 0xffffff0e190a7810 */ /* 0x000fe20007ffe0ff */
[----:B------:R-:W-:Y:S01]  /*b1d0*/  IMAD.WIDE R94, R152, 0x4, R138 ;  /* 0x00000004985e7825 */ /* 0x000fe200078e028a */
[----:B------:R-:W1:Y:S01]  /*b1e0*/  LDC R25, c[0x0][0x230] ;  /* 0x00008c00ff197b82 */ /* 0x000e620000000800 */
[----:B------:R2:W-:Y:S01]  /*b1f0*/  STL.64 [R1+0x10], R90 ;  /* 0x0000105a01007387 */ /* 0x0005e20000100a00 */
[----:B------:R-:W-:Y:S01]  /*b200*/  ISETP.GE.U32.AND P1, PT, R11, 0x7ffffead, PT ;  /* 0x7ffffead0b00780c */ /* 0x000fe20003f26070 */
[----:B------:R-:W-:Y:S02]  /*b210*/  VIADD R11, R27, 0xffffff0d ;  /* 0xffffff0d1b0b7836 */ /* 0x000fe40000000000 */
[----:B------:R3:W-:Y:S01]  /*b220*/  LDGSTS.E [R247+0x1400c], desc[UR60][R94.64], !P3 ;  /* 0x1400c0005ef77fae */ /* 0x0007e2000d92187c */
[----:B------:R-:W-:-:S02]  /*b230*/  ISETP.GE.U32.AND P3, PT, R10, 0x7ffffe8f, PT ;  /* 0x7ffffe8f0a00780c */ /* 0x000fc40003f66070 */
[----:B------:R-:W1:Y:S01]  /*b240*/  LDC R27, c[0x0][0x230] ;  /* 0x00008c00ff1b7b82 */ /* 0x000e620000000800 */
[----:B--2---:R-:W-:Y:S01]  /*b250*/  IMAD.WIDE R90, R152, 0x4, R232 ;  /* 0x00000004985a7825 */ /* 0x004fe200078e02e8 */
[----:B------:R4:W-:Y:S03]  /*b260*/  STL.64 [R1+0x18], R88 ;  /* 0x0000185801007387 */ /* 0x0009e60000100a00 */
[----:B------:R-:W-:Y:S01]  /*b270*/  VIADD R10, R24, 0xffffff0c ;  /* 0xffffff0c180a7836 */ /* 0x000fe20000000000 */
[----:B------:R2:W-:Y:S01]  /*b280*/  LDGSTS.E [R247+0x18000], desc[UR60][R90.64], !P4 ;  /* 0x180000005af77fae */ /* 0x0005e2000e12187c */
[----:B------:R-:W-:Y:S01]  /*b290*/  ISETP.GE.U32.AND P4, PT, R11, 0x7ffffe8e, PT ;  /* 0x7ffffe8e0b00780c */ /* 0x000fe20003f86070 */
[----:B------:R-:W1:Y:S01]  /*b2a0*/  LDC R24, c[0x0][0x230] ;  /* 0x00008c00ff187b82 */ /* 0x000e620000000800 */
[C---:B------:R-:W-:Y:S01]  /*b2b0*/  IMAD.WIDE R98, R152.reuse, 0x4, R124 ;  /* 0x0000000498627825 */ /* 0x040fe200078e027c */
[----:B------:R3:W-:Y:S03]  /*b2c0*/  STL.64 [R1+0x20], R94 ;  /* 0x0000205e01007387 */ /* 0x0007e60000100a00 */
[C---:B----4-:R-:W-:Y:S01]  /*b2d0*/  IMAD.WIDE R88, R152.reuse, 0x4, R120 ;  /* 0x0000000498587825 */ /* 0x050fe200078e0278 */
[----:B------:R2:W-:Y:S03]  /*b2e0*/  STL.64 [R1+0x348], R90 ;  /* 0x0003485a01007387 */ /* 0x0005e60000100a00 */
[----:B------:R-:W-:Y:S01]  /*b2f0*/  IMAD.WIDE R96, R152, 0x4, R126 ;  /* 0x0000000498607825 */ /* 0x000fe200078e027e */
[----:B------:R4:W-:Y:S01]  /*b300*/  LDGSTS.E [R247+0x18004], desc[UR60][R88.64], !P5 ;  /* 0x1800400058f77fae */ /* 0x0009e2000e92187c */
[----:B------:R-:W-:-:S02]  /*b310*/  ISETP.GE.U32.AND P5, PT, R10, 0x7ffffe8d, PT ;  /* 0x7ffffe8d0a00780c */ /* 0x000fc40003fa6070 */
[----:B------:R-:W-:Y:S01]  /*b320*/  VIADD R22, R28, 0xffffff6b ;  /* 0xffffff6b1c167836 */ /* 0x000fe20000000000 */
[----:B------:R-:W-:Y:S01]  /*b330*/  LDGSTS.E [R247+0x18008], desc[UR60][R100.64], !P6 ;  /* 0x1800800064f77fae */ /* 0x000fe2000f12187c */
[C---:B---3--:R-:W-:Y:S01]  /*b340*/  IMAD.WIDE R94, R152.reuse, 0x4, R128 ;  /* 0x00000004985e7825 */ /* 0x048fe200078e0280 */
[----:B------:R-:W3:Y:S02]  /*b350*/  LDC R28, c[0x0][0x230] ;  /* 0x00008c00ff1c7b82 */ /* 0x000ee40000000800 */
[----:B------:R-:W-:Y:S01]  /*b360*/  LDGSTS.E [R247+0x1800c], desc[UR60][R98.64], !P1 ;  /* 0x1800c00062f77fae */ /* 0x000fe2000c92187c */
[----:B--2---:R-:W-:-:S03]  /*b370*/  IMAD.WIDE R90, R152, 0x4, R130 ;  /* 0x00000004985a7825 */ /* 0x004fc600078e0282 */
[----:B------:R-:W-:Y:S01]  /*b380*/  LDGSTS.E [R247+0x1c000], desc[UR60][R96.64], !P2 ;  /* 0x1c00000060f77fae */ /* 0x000fe2000d12187c */
[----:B------:R-:W-:Y:S01]  /*b390*/  VIADD R10, R23, 0xffffff69 ;  /* 0xffffff69170a7836 */ /* 0x000fe20000000000 */
[----:B------:R-:W-:Y:S01]  /*b3a0*/  ISETP.GE.U32.AND P2, PT, R22, 0x7ffffeec, PT ;  /* 0x7ffffeec1600780c */ /* 0x000fe20003f46070 */
[----:B------:R-:W-:Y:S01]  /*b3b0*/  VIADD R11, R29, 0xffffff6a ;  /* 0xffffff6a1d0b7836 */ /* 0x000fe20000000000 */
[----:B------:R-:W-:Y:S01]  /*b3c0*/  LDGSTS.E [R247+0x1c004], desc[UR60][R94.64], !P3 ;  /* 0x1c0040005ef77fae */ /* 0x000fe2000d92187c */
[----:B-1----:R-:W-:Y:S01]  /*b3d0*/  VIADD R22, R26, 0xffffff4a ;  /* 0xffffff4a1a167836 */ /* 0x002fe20000000000 */
[----:B------:R-:W1:Y:S02]  /*b3e0*/  LDC R23, c[0x0][0x230] ;  /* 0x00008c00ff177b82 */ /* 0x000e640000000800 */
[----:B------:R-:W-:Y:S01]  /*b3f0*/  LDGSTS.E [R247+0x1c008], desc[UR60][R90.64], !P4 ;  /* 0x1c0080005af77fae */ /* 0x000fe2000e12187c */
[----:B------:R-:W-:Y:S01]  /*b400*/  ISETP.GE.U32.AND P4, PT, R10, 0x7ffffeea, PT ;  /* 0x7ffffeea0a00780c */ /* 0x000fe20003f86070 */
[----:B------:R-:W-:Y:S01]  /*b410*/  VIADD R10, R25, 0xffffff4b ;  /* 0xffffff4b190a7836 */ /* 0x000fe20000000000 */
[----:B------:R-:W-:Y:S01]  /*b420*/  ISETP.GE.U32.AND P3, PT, R11, 0x7ffffeeb, PT ;  /* 0x7ffffeeb0b00780c */ /* 0x000fe20003f66070 */
[----:B------:R4:W-:Y:S02]  /*b430*/  STL.64 [R1+0x358], R88 ;  /* 0x0003585801007387 */ /* 0x0009e40000100a00 */
[----:B------:R-:W2:Y:S01]  /*b440*/  LDC R26, c[0x0][0x230] ;  /* 0x00008c00ff1a7b82 */ /* 0x000ea20000000800 */
[----:B------:R-:W-:Y:S01]  /*b450*/  ISETP.GE.U32.AND P6, PT, R10, 0x7ffffecc, PT ;  /* 0x7ffffecc0a00780c */ /* 0x000fe20003fc6070 */
[----:B------:R-:W-:-:S02]  /*b460*/  VIADD R10, R27, 0xffffff49 ;  /* 0xffffff491b0a7836 */ /* 0x000fc40000000000 */
[----:B------:R-:W-:Y:S02]  /*b470*/  VIADD R11, R24, 0xffffff68 ;  /* 0xffffff68180b7836 */ /* 0x000fe40000000000 */
[C---:B------:R-:W-:Y:S02]  /*b480*/  IMAD.WIDE R106, R152.reuse, 0x4, R144 ;  /* 0x00000004986a7825 */ /* 0x040fe400078e0290 */
[----:B------:R-:W2:Y:S02]  /*b490*/  LDC R25, c[0x0][0x230] ;  /* 0x00008c00ff197b82 */ /* 0x000ea40000000800 */
[----:B----4-:R-:W-:-:S05]  /*b4a0*/  IMAD.WIDE R88, R152, 0x4, R132 ;  /* 0x0000000498587825 */ /* 0x010fca00078e0284 */
[----:B------:R4:W-:Y:S01]  /*b4b0*/  LDGSTS.E [R247+0x1c00c], desc[UR60][R88.64], !P5 ;  /* 0x1c00c00058f77fae */ /* 0x0009e2000e92187c */
[----:B------:R-:W-:Y:S01]  /*b4c0*/  ISETP.GE.U32.AND P1, PT, R22, 0x7ffffecb, PT ;  /* 0x7ffffecb1600780c */ /* 0x000fe20003f26070 */
[----:B------:R-:W4:Y:S02]  /*b4d0*/  LDC R24, c[0x0][0x230] ;  /* 0x00008c00ff187b82 */ /* 0x000f240000000800 */
[----:B------:R-:W-:Y:S01]  /*b4e0*/  LDGSTS.E [R248+0x10000], desc[UR60][R134.64], !P2 ;  /* 0x1000000086f87fae */ /* 0x000fe2000d12187c */
[----:B------:R-:W-:Y:S01]  /*b4f0*/  ISETP.GE.U32.AND P2, PT, R10, 0x7ffffeca, PT ;  /* 0x7ffffeca0a00780c */ /* 0x000fe20003f46070 */
[----:B------:R-:W-:Y:S01]  /*b500*/  VIADD R10, R30, 0xffffff48 ;  /* 0xffffff481e0a7836 */ /* 0x000fe20000000000 */
[----:B------:R-:W-:Y:S01]  /*b510*/  ISETP.GE.U32.AND P5, PT, R11, 0x7ffffee9, PT ;  /* 0x7ffffee90b00780c */ /* 0x000fe20003fa6070 */
[----:B------:R-:W-:Y:S02]  /*b520*/  LDGSTS.E [R248+0x10004], desc[UR60][R106.64], !P3 ;  /* 0x100040006af87fae */ /* 0x000fe4000d92187c */
[----:B------:R-:W4:Y:S01]  /*b530*/  LDC R22, c[0x0][0x230] ;  /* 0x00008c00ff167b82 */ /* 0x000f220000000800 */
[----:B------:R-:W-:Y:S01]  /*b540*/  ISETP.GE.U32.AND P3, PT, R10, 0x7ffffec9, PT ;  /* 0x7ffffec90a00780c */ /* 0x000fe20003f66070 */
[----:B------:R-:W-:Y:S01]  /*b550*/  VIADD R10, R31, 0xffffff2b ;  /* 0xffffff2b1f0a7836 */ /* 0x000fe20000000000 */
[----:B------:R-:W-:Y:S01]  /*b560*/  LDGSTS.E [R248+0x10008], desc[UR60][R180.64], !P4 ;  /* 0x10008000b4f87fae */ /* 0x000fe2000e12187c */
[----:B------:R-:W-:-:S03]  /*b570*/  IMAD.WIDE R232, R152, 0x4, R142 ;  /* 0x0000000498e87825 */ /* 0x000fc600078e028e */
[----:B------:R-:W-:Y:S01]  /*b580*/  ISETP.GE.U32.AND P4, PT, R10, 0x7ffffeac, PT ;  /* 0x7ffffeac0a00780c */ /* 0x000fe20003f86070 */
[----:B------:R-:W4:Y:S01]  /*b590*/  LDC R27, c[0x0][0x230] ;  /* 0x00008c00ff1b7b82 */ /* 0x000f220000000800 */
[----:B---3--:R-:W-:Y:S01]  /*b5a0*/  VIADD R10, R28, 0xffffff29 ;  /* 0xffffff291c0a7836 */ /* 0x008fe20000000000 */
[----:B------:R-:W-:Y:S01]  /*b5b0*/  LDGSTS.E [R248+0x1000c], desc[UR60][R148.64], !P5 ;  /* 0x1000c00094f87fae */ /* 0x000fe2000e92187c */
[----:B------:R-:W-:-:S03]  /*b5c0*/  IMAD.WIDE R234, R152, 0x4, R170 ;  /* 0x0000000498ea7825 */ /* 0x000fc600078e02aa */
[----:B------:R-:W-:Y:S01]  /*b5d0*/  LDGSTS.E [R248+0x14000], desc[UR60][R232.64], !P6 ;  /* 0x14000000e8f87fae */ /* 0x000fe2000f12187c */
[----:B------:R-:W-:Y:S01]  /*b5e0*/  ISETP.GE.U32.AND P6, PT, R10, 0x7ffffeaa, PT ;  /* 0x7ffffeaa0a00780c */ /* 0x000fe20003fc6070 */
[----:B------:R-:W-:Y:S01]  /*b5f0*/  IMAD.WIDE R244, R152, 0x4, R146 ;  /* 0x0000000498f47825 */ /* 0x000fe200078e0292 */
[----:B------:R-:W3:Y:S01]  /*b600*/  LDC R28, c[0x0][0x230] ;  /* 0x00008c00ff1c7b82 */ /* 0x000ee20000000800 */
[----:B------:R-:W-:Y:S02]  /*b610*/  LDGSTS.E [R248+0x14004], desc[UR60][R234.64], !P1 ;  /* 0x14004000eaf87fae */ /* 0x000fe4000c92187c */
[----:B-1----:R-:W-:Y:S02]  /*b620*/  VIADD R11, R23, 0xffffff2a ;  /* 0xffffff2a170b7836 */ /* 0x002fe40000000000 */
[----:B--2---:R-:W-:Y:S01]  /*b630*/  VIADD R10, R26, 0xffffff0b ;  /* 0xffffff0b1a0a7836 */ /* 0x004fe20000000000 */
[----:B------:R-:W-:Y:S02]  /*b640*/  LDGSTS.E [R248+0x14008], desc[UR60][R244.64], !P2 ;  /* 0x14008000f4f87fae */ /* 0x000fe4000d12187c */
[----:B------:R-:W1:Y:S01]  /*b650*/  LDC R23, c[0x0][0x230] ;  /* 0x00008c00ff177b82 */ /* 0x000e620000000800 */
[----:B----4-:R-:W-:Y:S01]  /*b660*/  IMAD.WIDE R246, R152, 0x4, R174 ;  /* 0x0000000498f67825 */ /* 0x010fe200078e02ae */
[----:B------:R-:W-:-:S02]  /*b670*/  ISETP.GE.U32.AND P2, PT, R10, 0x7ffffe8c, PT ;  /* 0x7ffffe8c0a00780c */ /* 0x000fc40003f46070 */
[----:B------:R-:W-:Y:S02]  /*b680*/  IADD3 R10, R25, -0xf6, RZ ;  /* 0xffffff0a190a7810 */ /* 0x000fe40007ffe0ff */
[----:B------:R-:W-:Y:S02]  /*b690*/  LDGSTS.E [R248+0x1400c], desc[UR60][R246.64], !P3 ;  /* 0x1400c000f6f87fae */ /* 0x000fe4000d92187c */
[----:B------:R-:W2:Y:S01]  /*b6a0*/  LDC R29, c[0x0][0x230] ;  /* 0x00008c00ff1d7b82 */ /* 0x000ea20000000800 */
[----:B------:R-:W-:Y:S01]  /*b6b0*/  ISETP.GE.U32.AND P5, PT, R11, 0x7ffffeab, PT ;  /* 0x7ffffeab0b00780c */ /* 0x000fe20003fa6070 */
[----:B------:R-:W-:Y:S01]  /*b6c0*/  STL.64 [R1+0x360], R100 ;  /* 0x0003606401007387 */ /* 0x000fe20000100a00 */
[----:B------:R-:W-:Y:S01]  /*b6d0*/  ISETP.GE.U32.AND P3, PT, R10, 0x7ffffe8b, PT ;  /* 0x7ffffe8b0a00780c */ /* 0x000fe20003f66070 */
[----:B------:R-:W-:Y:S02]  /*b6e0*/  VIADD R11, R22, 0xffffff28 ;  /* 0xffffff28160b7836 */ /* 0x000fe40000000000 */
[----:B------:R-:W-:Y:S01]  /*b6f0*/  VIADD R10, R24, 0xffffff08 ;  /* 0xffffff08180a7836 */ /* 0x000fe20000000000 */
[----:B------:R-:W-:Y:S01]  /*b700*/  STL.64 [R1+0x368], R98 ;  /* 0x0003686201007387 */ /* 0x000fe20000100a00 */
[----:B------:R-:W4:Y:S03]  /*b710*/  LDC R24, c[0x0][0x230] ;  /* 0x00008c00ff187b82 */ /* 0x000f260000000800 */
[----:B------:R-:W-:Y:S01]  /*b720*/  STL.64 [R1+0x478], R96 ;  /* 0x0004786001007387 */ /* 0x000fe20000100a00 */
[----:B------:R-:W-:-:S03]  /*b730*/  ISETP.GE.U32.AND P1, PT, R11, 0x7ffffea9, PT ;  /* 0x7ffffea90b00780c */ /* 0x000fc60003f26070 */
[----:B------:R-:W-:Y:S01]  /*b740*/  STL.64 [R1+0x488], R94 ;  /* 0x0004885e01007387 */ /* 0x000fe20000100a00 */
[----:B------:R-:W4:Y:S01]  /*b750*/  LDC R26, c[0x0][0x230] ;  /* 0x00008c00ff1a7b82 */ /* 0x000f220000000800 */
[----:B------:R-:W-:Y:S02]  /*b760*/  VIADD R11, R27, 0xffffff09 ;  /* 0xffffff091b0b7836 */ /* 0x000fe40000000000 */
[----:B------:R3:W-:Y:S05]  /*b770*/  STL.64 [R1+0x490], R90 ;  /* 0x0004905a01007387 */ /* 0x0007ea0000100a00 */
[----:B------:R-:W4:Y:S01]  /*b780*/  LDC R25, c[0x0][0x230] ;  /* 0x00008c00ff197b82 */ /* 0x000f220000000800 */
[----:B------:R1:W-:Y:S01]  /*b790*/  STL.64 [R1+0x498], R88 ;  /* 0x0004985801007387 */ /* 0x0003e20000100a00 */
[----:B---3--:R-:W-:-:S06]  /*b7a0*/  IMAD.WIDE R90, R152, 0x4, R230 ;  /* 0x00000004985a7825 */ /* 0x008fcc00078e02e6 */
[----:B------:R-:W3:Y:S01]  /*b7b0*/  LDC R31, c[0x0][0x230] ;  /* 0x00008c00ff1f7b82 */ /* 0x000ee20000000800 */
[----:B------:R2:W-:Y:S01]  /*b7c0*/  LDGSTS.E [R248+0x18000], desc[UR60][R90.64], !P4 ;  /* 0x180000005af87fae */ /* 0x0005e2000e12187c */
[----:B-1----:R-:W-:Y:S01]  /*b7d0*/  IMAD.WIDE R88, R152, 0x4, R150 ;  /* 0x0000000498587825 */ /* 0x002fe200078e0296 */
[----:B------:R-:W-:-:S05]  /*b7e0*/  ISETP.GE.U32.AND P4, PT, R11, 0x7ffffe8a, PT ;  /* 0x7ffffe8a0b00780c */ /* 0x000fca0003f86070 */
[----:B------:R-:W1:Y:S01]  /*b7f0*/  LDC R30, c[0x0][0x230] ;  /* 0x00008c00ff1e7b82 */ /* 0x000e620000000800 */
[----:B------:R4:W-:Y:S01]  /*b800*/  LDGSTS.E [R248+0x18004], desc[UR60][R88.64], !P5 ;  /* 0x1800400058f87fae */ /* 0x0009e2000e92187c */
[----:B------:R-:W-:Y:S01]  /*b810*/  ISETP.GE.U32.AND P5, PT, R10, 0x7ffffe89, PT ;  /* 0x7ffffe890a00780c */ /* 0x000fe20003fa6070 */
[----:B------:R-:W-:Y:S02]  /*b820*/  VIADD R10, R23, 0xffffff65 ;  /* 0xffffff65170a7836 */ /* 0x000fe40000000000 */
[----:B------:R-:W-:-:S03]  /*b830*/  IMAD.WIDE R100, R152, 0x4, R226 ;  /* 0x0000000498647825 */ /* 0x000fc600078e02e2 */
[----:B------:R-:W1:Y:S01]  /*b840*/  LDC R23, c[0x0][0x230] ;  /* 0x00008c00ff177b82 */ /* 0x000e620000000800 */
[C---:B------:R-:W-:Y:S01]  /*b850*/  IMAD.WIDE R98, R152.reuse, 0x4, R158 ;  /* 0x0000000498627825 */ /* 0x040fe200078e029e */
[----:B------:R2:W-:Y:S03]  /*b860*/  STL.64 [R1+0x328], R90 ;  /* 0x0003285a01007387 */ /* 0x0005e60000100a00 */
[----:B------:R-:W-:Y:S01]  /*b870*/  IMAD.WIDE R96, R152, 0x4, R160 ;  /* 0x0000000498607825 */ /* 0x000fe200078e02a0 */
[----:B------:R1:W-:Y:S02]  /*b880*/  LDGSTS.E [R248+0x18008], desc[UR60][R100.64], !P6 ;  /* 0x1800800064f87fae */ /* 0x0003e4000f12187c */
[----:B------:R-:W1:Y:S01]  /*b890*/  LDC R27, c[0x0][0x230] ;  /* 0x00008c00ff1b7b82 */ /* 0x000e620000000800 */
[----:B------:R-:W-:Y:S01]  /*b8a0*/  VIADD R22, R28, 0xffffff67 ;  /* 0xffffff671c167836 */ /* 0x000fe20000000000 */
[----:B------:R1:W-:Y:S01]  /*b8b0*/  LDGSTS.E [R248+0x1800c], desc[UR60][R98.64], !P1 ;  /* 0x1800c00062f87fae */ /* 0x0003e2000c92187c */
[----:B------:R-:W-:-:S03]  /*b8c0*/  IMAD.WIDE R94, R152, 0x4, R162 ;  /* 0x00000004985e7825 */ /* 0x000fc600078e02a2 */
[----:B------:R1:W-:Y:S01]  /*b8d0*/  LDGSTS.E [R248+0x1c000], desc[UR60][R96.64], !P2 ;  /* 0x1c00000060f87fae */ /* 0x0003e2000d12187c */
[----:B--2---:R-:W-:Y:S02]  /*b8e0*/  VIADD R11, R29, 0xffffff66 ;  /* 0xffffff661d0b7836 */ /* 0x004fe40000000000 */
[----:B------:R-:W-:Y:S01]  /*b8f0*/  IMAD.WIDE R90, R152, 0x4, R164 ;  /* 0x00000004985a7825 */ /* 0x000fe200078e02a4 */
[----:B------:R-:W-:Y:S01]  /*b900*/  LDGSTS.E [R248+0x1c004], desc[UR60][R94.64], !P3 ;  /* 0x1c0040005ef87fae */ /* 0x000fe2000d92187c */
[----:B------:R-:W-:Y:S01]  /*b910*/  ISETP.GE.U32.AND P2, PT, R22, 0x7ffffee8, PT ;  /* 0x7ffffee81600780c */ /* 0x000fe20003f46070 */
[----:B------:R-:W2:Y:S01]  /*b920*/  LDC R29, c[0x0][0x230] ;  /* 0x00008c00ff1d7b82 */ /* 0x000ea20000000800 */
[----:B------:R-:W-:Y:S01]  /*b930*/  ISETP.GE.U32.AND P3, PT, R11, 0x7ffffee7, PT ;  /* 0x7ffffee70b00780c */ /* 0x000fe20003f66070 */
[----:B------:R3:W-:Y:S01]  /*b940*/  STL.64 [R1+0x330], R88 ;  /* 0x0003305801007387 */ /* 0x0007e20000100a00 */
[----:B----4-:R-:W-:-:S03]  /*b950*/  VIADD R22, R24, 0xffffff64 ;  /* 0xffffff6418167836 */ /* 0x010fc60000000000 */
[----:B------:R4:W-:Y:S01]  /*b960*/  LDGSTS.E [R248+0x1c008], desc[UR60][R90.64], !P4 ;  /* 0x1c0080005af87fae */ /* 0x0009e2000e12187c */
[----:B------:R-:W-:Y:S01]  /*b970*/  ISETP.GE.U32.AND P4, PT, R10, 0x7ffffee6, PT ;  /* 0x7ffffee60a00780c */ /* 0x000fe20003f86070 */
[----:B------:R-:W-:Y:S01]  /*b980*/  VIADD R10, R26, 0xffffff46 ;  /* 0xffffff461a0a7836 */ /* 0x000fe20000000000 */
[----:B------:R-:W2:Y:S01]  /*b990*/  LDC R24, c[0x0][0x230] ;  /* 0x00008c00ff187b82 */ /* 0x000ea20000000800 */
[----:B------:R-:W-:Y:S02]  /*b9a0*/  VIADD R11, R25, 0xffffff47 ;  /* 0xffffff47190b7836 */ /* 0x000fe40000000000 */
[----:B---3--:R-:W-:Y:S01]  /*b9b0*/  IMAD.WIDE R88, R152, 0x4, R166 ;  /* 0x0000000498587825 */ /* 0x008fe200078e02a6 */
[----:B------:R-:W-:-:S03]  /*b9c0*/  ISETP.GE.U32.AND P1, PT, R10, 0x7ffffec7, PT ;  /* 0x7ffffec70a00780c */ /* 0x000fc60003f26070 */
[----:B------:R-:W-:Y:S01]  /*b9d0*/  IMAD.WIDE R198, R152, 0x4, R198 ;  /* 0x0000000498c67825 */ /* 0x000fe200078e02c6 */
[----:B------:R3:W-:Y:S01]  /*b9e0*/  LDGSTS.E [R248+0x1c00c], desc[UR60][R88.64], !P5 ;  /* 0x1c00c00058f87fae */ /* 0x0007e2000e92187c */
[----:B------:R-:W-:Y:S01]  /*b9f0*/  ISETP.GE.U32.AND P5, PT, R22, 0x7ffffee5, PT ;  /* 0x7ffffee51600780c */ /* 0x000fe20003fa6070 */
[----:B------:R-:W2:Y:S01]  /*ba00*/  LDC R25, c[0x0][0x230] ;  /* 0x00008c00ff197b82 */ /* 0x000ea20000000800 */
[----:B------:R-:W-:Y:S01]  /*ba10*/  IMAD.WIDE R172, R152, 0x4, R172 ;  /* 0x0000000498ac7825 */ /* 0x000fe200078e02ac */
[----:B------:R-:W-:Y:S01]  /*ba20*/  ISETP.GE.U32.AND P6, PT, R11, 0x7ffffec8, PT ;  /* 0x7ffffec80b00780c */ /* 0x000fe20003fc6070 */
[----:B------:R-:W-:Y:S02]  /*ba30*/  LDGSTS.E [R249+0x10000], desc[UR60][R198.64], !P2 ;  /* 0x10000000c6f97fae */ /* 0x000fe4000d12187c */
[----:B------:R-:W-:Y:S02]  /*ba40*/  VIADD R10, R31, 0xffffff44 ;  /* 0xffffff441f0a7836 */ /* 0x000fe40000000000 */
[----:B-1----:R-:W-:Y:S01]  /*ba50*/  VIADD R11, R30, 0xffffff45 ;  /* 0xffffff451e0b7836 */ /* 0x002fe20000000000 */
[----:B------:R-:W-:Y:S01]  /*ba60*/  LDGSTS.E [R249+0x10004], desc[UR60][R172.64], !P3 ;  /* 0x10004000acf97fae */ /* 0x000fe2000d92187c */
[----:B------:R-:W-:Y:S01]  /*ba70*/  IMAD.WIDE R168, R152, 0x4, R168 ;  /* 0x0000000498a87825 */ /* 0x000fe200078e02a8 */
[----:B------:R-:W-:Y:S01]  /*ba80*/  ISETP.GE.U32.AND P3, PT, R10, 0x7ffffec5, PT ;  /* 0x7ffffec50a00780c */ /* 0x000fe20003f66070 */
[----:B------:R-:W1:Y:S01]  /*ba90*/  LDC R28, c[0x0][0x230] ;  /* 0x00008c00ff1c7b82 */ /* 0x000e620000000800 */
[----:B------:R-:W-:Y:S01]  /*baa0*/  ISETP.GE.U32.AND P2, PT, R11, 0x7ffffec6, PT ;  /* 0x7ffffec60b00780c */ /* 0x000fe20003f46070 */
[----:B------:R-:W-:Y:S01]  /*bab0*/  VIADD R10, R32, 0xffffff27 ;  /* 0xffffff27200a7836 */ /* 0x000fe20000000000 */
[----:B------:R-:W-:Y:S01]  /*bac0*/  LDGSTS.E [R249+0x10008], desc[UR60][R168.64], !P4 ;  /* 0x10008000a8f97fae */ /* 0x000fe2000e12187c */
[----:B------:R-:W-:-:S04]  /*bad0*/  IMAD.WIDE R184, R152, 0x4, R184 ;  /* 0x0000000498b87825 */ /* 0x000fc800078e02b8 */
[----:B------:R-:W-:Y:S01]  /*bae0*/  VIADD R11, R23, 0xffffff26 ;  /* 0xffffff26170b7836 */ /* 0x000fe20000000000 */
[----:B------:R-:W-:Y:S01]  /*baf0*/  ISETP.GE.U32.AND P4, PT, R10, 0x7ffffea8, PT ;  /* 0x7ffffea80a00780c */ /* 0x000fe20003f86070 */
[----:B------:R-:W-:Y:S01]  /*bb00*/  LDGSTS.E [R249+0x1000c], desc[UR60][R184.64], !P5 ;  /* 0x1000c000b8f97fae */ /* 0x000fe2000e92187c */
[C---:B------:R-:W-:Y:S01]  /*bb10*/  IMAD.WIDE R150, R152.reuse, 0x4, R176 ;  /* 0x0000000498967825 */ /* 0x040fe200078e02b0 */
[----:B------:R-:W1:Y:S01]  /*bb20*/  LDC R23, c[0x0][0x230] ;  /* 0x00008c00ff177b82 */ /* 0x000e620000000800 */
[----:B------:R-:W-:Y:S01]  /*bb30*/  ISETP.GE.U32.AND P5, PT, R11, 0x7ffffea7, PT ;  /* 0x7ffffea70b00780c */ /* 0x000fe20003fa6070 */
[----:B------:R4:W-:Y:S01]  /*bb40*/  STL.64 [R1+0x338], R100 ;  /* 0x0003386401007387 */ /* 0x0009e20000100a00 */
[----:B------:R-:W-:-:S03]  /*bb50*/  IMAD.WIDE R202, R152, 0x4, R202 ;  /* 0x0000000498ca7825 */ /* 0x000fc600078e02ca */
[----:B------:R3:W-:Y:S01]  /*bb60*/  STL.64 [R1+0x340], R98 ;  /* 0x0003406201007387 */ /* 0x0007e20000100a00 */
[C---:B------:R-:W-:Y:S01]  /*bb70*/  IMAD.WIDE R158, R152.reuse, 0x4, R182 ;  /* 0x00000004989e7825 */ /* 0x040fe200078e02b6 */
[----:B------:R-:W1:Y:S02]  /*bb80*/  LDC R26, c[0x0][0x230] ;  /* 0x00008c00ff1a7b82 */ /* 0x000e640000000800 */
[----:B------:R2:W-:Y:S01]  /*bb90*/  STL.64 [R1+0x438], R96 ;  /* 0x0004386001007387 */ /* 0x0005e20000100a00 */
[----:B------:R-:W-:-:S03]  /*bba0*/  IMAD.WIDE R226, R152, 0x4, R178 ;  /* 0x0000000498e27825 */ /* 0x000fc600078e02b2 */
[----:B------:R-:W-:Y:S01]  /*bbb0*/  STL.64 [R1+0x440], R94 ;  /* 0x0004405e01007387 */ /* 0x000fe20000100a00 */
[C---:B----4-:R-:W-:Y:S01]  /*bbc0*/  IMAD.WIDE R100, R152.reuse, 0x4, R222 ;  /* 0x0000000498647825 */ /* 0x050fe200078e02de */
[----:B------:R-:W4:Y:S02]  /*bbd0*/  LDC R22, c[0x0][0x230] ;  /* 0x00008c00ff167b82 */ /* 0x000f240000000800 */
[----:B------:R2:W-:Y:S01]  /*bbe0*/  STL.64 [R1+0x450], R90 ;  /* 0x0004505a01007387 */ /* 0x0005e20000100a00 */
[----:B---3--:R-:W-:-:S03]  /*bbf0*/  IMAD.WIDE R98, R152, 0x4, R188 ;  /* 0x0000000498627825 */ /* 0x008fc600078e02bc */
[----:B------:R3:W-:Y:S01]  /*bc00*/  STL.64 [R1+0x458], R88 ;  /* 0x0004585801007387 */ /* 0x0007e20000100a00 */
[C---:B--2---:R-:W-:Y:S01]  /*bc10*/  IMAD.WIDE R96, R152.reuse, 0x4, R190 ;  /* 0x0000000498607825 */ /* 0x044fe200078e02be */
[----:B------:R-:W2:Y:S02]  /*bc20*/  LDC R30, c[0x0][0x230] ;  /* 0x00008c00ff1e7b82 */ /* 0x000ea40000000800 */
[----:B------:R-:W-:Y:S01]  /*bc30*/  LDGSTS.E [R249+0x14000], desc[UR60][R150.64], !P6 ;  /* 0x1400000096f97fae */ /* 0x000fe2000f12187c */
[----:B------:R-:W-:-:S03]  /*bc40*/  IMAD.WIDE R90, R152, 0x4, R186 ;  /* 0x00000004985a7825 */ /* 0x000fc600078e02ba */
[----:B------:R-:W-:Y:S01]  /*bc50*/  LDGSTS.E [R249+0x14004], desc[UR60][R202.64], !P1 ;  /* 0x14004000caf97fae */ /* 0x000fe2000c92187c */
[----:B---3--:R-:W-:-:S03]  /*bc60*/  IMAD.WIDE R88, R152, 0x4, R228 ;  /* 0x0000000498587825 */ /* 0x008fc600078e02e4 */
[----:B------:R-:W-:Y:S01]  /*bc70*/  LDGSTS.E [R249+0x14008], desc[UR60][R158.64], !P2 ;  /* 0x140080009ef97fae */ /* 0x000fe2000d12187c */
[----:B------:R-:W-:-:S03]  /*bc80*/  IMAD.WIDE R94, R152, 0x4, R192 ;  /* 0x00000004985e7825 */ /* 0x000fc600078e02c0 */
[----:B------:R-:W-:Y:S04]  /*bc90*/  LDGSTS.E [R249+0x1400c], desc[UR60][R226.64], !P3 ;  /* 0x1400c000e2f97fae */ /* 0x000fe8000d92187c */
[----:B------:R3:W-:Y:S04]  /*bca0*/  STL.64 [R1+0x308], R90 ;  /* 0x0003085a01007387 */ /* 0x0007e80000100a00 */
[----:B------:R3:W-:Y:S04]  /*bcb0*/  LDGSTS.E [R249+0x18000], desc[UR60][R90.64], !P4 ;  /* 0x180000005af97fae */ /* 0x0007e8000e12187c */
[----:B------:R1:W-:Y:S04]  /*bcc0*/  STL.64 [R1+0x310], R88 ;  /* 0x0003105801007387 */ /* 0x0003e80000100a00 */
[----:B------:R1:W-:Y:S01]  /*bcd0*/  LDGSTS.E [R249+0x18004], desc[UR60][R88.64], !P5 ;  /* 0x1800400058f97fae */ /* 0x0003e2000e92187c */
[----:B---3--:R-:W-:-:S03]  /*bce0*/  IMAD.WIDE R90, R152, 0x4, R194 ;  /* 0x00000004985a7825 */ /* 0x008fc600078e02c2 */
[----:B------:R3:W-:Y:S04]  /*bcf0*/  STL.64 [R1+0x318], R100 ;  /* 0x0003186401007387 */ /* 0x0007e80000100a00 */
[----:B------:R-:W-:Y:S01]  /*bd00*/  STL.64 [R1+0x320], R98 ;  /* 0x0003206201007387 */ /* 0x000fe20000100a00 */
[----:B-1----:R-:W-:-:S03]  /*bd10*/  IMAD.WIDE R88, R152, 0x4, R196 ;  /* 0x0000000498587825 */ /* 0x002fc600078e02c4 */
[----:B------:R-:W-:Y:S04]  /*bd20*/  STL.64 [R1+0x410], R96 ;  /* 0x0004106001007387 */ /* 0x000fe80000100a00 */
[----:B------:R1:W-:Y:S04]  /*bd30*/  STL.64 [R1+0x418], R94 ;  /* 0x0004185e01007387 */ /* 0x0003e80000100a00 */
[----:B------:R1:W-:Y:S04]  /*bd40*/  STL.64 [R1+0x420], R90 ;  /* 0x0004205a01007387 */ /* 0x0003e80000100a00 */
[----:B------:R1:W-:Y:S04]  /*bd50*/  STL.64 [R1+0x428], R88 ;  /* 0x0004285801007387 */ /* 0x0003e80000100a00 */
[----:B------:R-:W2:Y:S01]  /*bd60*/  LDL.LU.64 R136, [R1+0x68] ;  /* 0x0000680001887983 */ /* 0x000ea20000300a00 */
[----:B------:R-:W-:-:S02]  /*bd70*/  VIADD R11, R27, 0xffffff24 ;  /* 0xffffff241b0b7836 */ /* 0x000fc40000000000 */
[----:B------:R-:W-:Y:S01]  /*bd80*/  VIADD R10, R25, 0xffffff25 ;  /* 0xffffff25190a7836 */ /* 0x000fe20000000000 */
[----:B------:R-:W1:Y:S01]  /*bd90*/  LDC R27, c[0x0][0x230] ;  /* 0x00008c00ff1b7b82 */ /* 0x000e620000000800 */
[----:B------:R-:W-:Y:S01]  /*bda0*/  IMAD.WIDE R206, R152, 0x4, R206 ;  /* 0x0000000498ce7825 */ /* 0x000fe200078e02ce */
[----:B------:R-:W-:Y:S01]  /*bdb0*/  ISETP.GE.U32.AND P1, PT, R11, 0x7ffffea5, PT ;  /* 0x7ffffea50b00780c */ /* 0x000fe20003f26070 */
[----:B------:R-:W2:Y:S01]  /*bdc0*/  LDL.LU.64 R108, [R1+0x60] ;  /* 0x00006000016c7983 */ /* 0x000ea20000300a00 */
[----:B------:R-:W-:Y:S02]  /*bdd0*/  IADD3 R11, R24, -0xfa, RZ ;  /* 0xffffff06180b7810 */ /* 0x000fe40007ffe0ff */
[----:B------:R-:W-:Y:S01]  /*bde0*/  ISETP.GE.U32.AND P6, PT, R10, 0x7ffffea6, PT ;  /* 0x7ffffea60a00780c */ /* 0x000fe20003fc6070 */
[----:B------:R-:W-:Y:S01]  /*bdf0*/  IMAD.WIDE R200, R152, 0x4, R200 ;  /* 0x0000000498c87825 */ /* 0x000fe200078e02c8 */
[----:B------:R-:W4:Y:S01]  /*be00*/  LDC R24, c[0x0][0x230] ;  /* 0x00008c00ff187b82 */ /* 0x000f220000000800 */
[----:B------:R-:W2:Y:S02]  /*be10*/  LDL.LU.64 R102, [R1+0x58] ;  /* 0x0000580001667983 */ /* 0x000ea40000300a00 */
[----:B------:R-:W-:-:S05]  /*be20*/  VIADD R10, R29, 0xffffff07 ;  /* 0xffffff071d0a7836 */ /* 0x000fca0000000000 */
[----:B------:R-:W-:Y:S01]  /*be30*/  ISETP.GE.U32.AND P2, PT, R10, 0x7ffffe88, PT ;  /* 0x7ffffe880a00780c */ /* 0x000fe20003f46070 */
[----:B------:R-:W1:Y:S01]  /*be40*/  LDC R25, c[0x0][0x230] ;  /* 0x00008c00ff197b82 */ /* 0x000e620000000800 */
[----:B------:R-:W-:Y:S01]  /*be50*/  VIADD R10, R28, 0xffffff05 ;  /* 0xffffff051c0a7836 */ /* 0x000fe20000000000 */
[----:B------:R-:W-:Y:S01]  /*be60*/  ISETP.GE.U32.AND P3, PT, R11, 0x7ffffe87, PT ;  /* 0x7ffffe870b00780c */ /* 0x000fe20003f66070 */
[----:B------:R-:W-:Y:S05]  /*be70*/  LDGSTS.E [R249+0x18008], desc[UR60][R100.64], !P6 ;  /* 0x1800800064f97fae */ /* 0x000fea000f12187c */
[----:B------:R-:W1:Y:S01]  /*be80*/  LDC R29, c[0x0][0x230] ;  /* 0x00008c00ff1d7b82 */ /* 0x000e620000000800 */
[----:B------:R-:W-:Y:S01]  /*be90*/  ISETP.GE.U32.AND P4, PT, R10, 0x7ffffe86, PT ;  /* 0x7ffffe860a00780c */ /* 0x000fe20003f86070 */
[----:B------:R-:W-:Y:S01]  /*bea0*/  VIADD R10, R23, 0xffffff04 ;  /* 0xffffff04170a7836 */ /* 0x000fe20000000000 */
[----:B------:R-:W-:Y:S05]  /*beb0*/  LDGSTS.E [R249+0x1800c], desc[UR60][R98.64], !P1 ;  /* 0x1800c00062f97fae */ /* 0x000fea000c92187c */
[----:B------:R-:W2:Y:S01]  /*bec0*/  LDC R28, c[0x0][0x230] ;  /* 0x00008c00ff1c7b82 */ /* 0x000ea20000000800 */
[----:B------:R-:W-:Y:S01]  /*bed0*/  VIADD R11, R26, 0xffffff63 ;  /* 0xffffff631a0b7836 */ /* 0x000fe20000000000 */
[----:B---3--:R-:W3:Y:S06]  /*bee0*/  LDL.LU.64 R100, [R1+0x50] ;  /* 0x0000500001647983 */ /* 0x008eec0000300a00 */
[----:B------:R-:W2:Y:S01]  /*bef0*/  LDC R23, c[0x0][0x230] ;  /* 0x00008c00ff177b82 */ /* 0x000ea20000000800 */
[----:B------:R-:W-:Y:S01]  /*bf00*/  ISETP.GE.U32.AND P5, PT, R10, 0x7ffffe85, PT ;  /* 0x7ffffe850a00780c */ /* 0x000fe20003fa6070 */
[----:B------:R-:W-:Y:S01]  /*bf10*/  LDGSTS.E [R249+0x1c000], desc[UR60][R96.64], !P2 ;  /* 0x1c00000060f97fae */ /* 0x000fe2000d12187c */
[----:B------:R-:W-:Y:S01]  /*bf20*/  ISETP.GE.U32.AND P2, PT, R11, 0x7ffffee4, PT ;  /* 0x7ffffee40b00780c */ /* 0x000fe20003f46070 */
[----:B----4-:R-:W-:-:S02]  /*bf30*/  VIADD R11, R24, 0xffffff61 ;  /* 0xffffff61180b7836 */ /* 0x010fc40000000000 */
[----:B------:R-:W-:Y:S01]  /*bf40*/  VIADD R10, R22, 0xffffff62 ;  /* 0xffffff62160a7836 */ /* 0x000fe20000000000 */
[----:B------:R4:W-:Y:S01]  /*bf50*/  LDGSTS.E [R249+0x1c004], desc[UR60][R94.64], !P3 ;  /* 0x1c0040005ef97fae */ /* 0x0009e2000d92187c */
[----:B------:R-:W4:Y:S03]  /*bf60*/  LDC R24, c[0x0][0x230] ;  /* 0x00008c00ff187b82 */ /* 0x000f260000000800 */
[----:B------:R-:W-:Y:S01]  /*bf70*/  ISETP.GE.U32.AND P3, PT, R10, 0x7ffffee3, PT ;  /* 0x7ffffee30a00780c */ /* 0x000fe20003f66070 */
[----:B------:R4:W-:Y:S01]  /*bf80*/  LDGSTS.E [R249+0x1c008], desc[UR60][R90.64], !P4 ;  /* 0x1c0080005af97fae */ /* 0x0009e2000e12187c */
[----:B-1----:R-:W-:Y:S01]  /*bf90*/  VIADD R10, R25, 0xffffff60 ;  /* 0xffffff60190a7836 */ /* 0x002fe20000000000 */
[----:B------:R-:W-:Y:S01]  /*bfa0*/  ISETP.GE.U32.AND P4, PT, R11, 0x7ffffee2, PT ;  /* 0x7ffffee20b00780c */ /* 0x000fe20003f86070 */
[----:B------:R-:W-:Y:S01]  /*bfb0*/  VIADD R11, R29, 0xffffff41 ;  /* 0xffffff411d0b7836 */ /* 0x000fe20000000000 */
[----:B------:R1:W-:Y:S01]  /*bfc0*/  LDGSTS.E [R249+0x1c00c], desc[UR60][R88.64], !P5 ;  /* 0x1c00c00058f97fae */ /* 0x0003e2000e92187c */
[----:B------:R-:W-:Y:S01]  /*bfd0*/  VIADD R22, R27, 0xffffff43 ;  /* 0xffffff431b167836 */ /* 0x000fe20000000000 */
[----:B------:R-:W-:Y:S01]  /*bfe0*/  ISETP.GE.U32.AND P5, PT, R10, 0x7ffffee1, PT ;  /* 0x7ffffee10a00780c */ /* 0x000fe20003fa6070 */
[----:B--2---:R-:W-:Y:S01]  /*bff0*/  VIADD R10, R28, 0xffffff42 ;  /* 0xffffff421c0a7836 */ /* 0x004fe20000000000 */
[----:B------:R-:W-:Y:S01]  /*c000*/  LDGSTS.E [R242+0x10000], desc[UR60][R206.64], !P2 ;  /* 0x10000000cef27fae */ /* 0x000fe2000d12187c */
[----:B------:R-:W-:Y:S01]  /*c010*/  ISETP.GE.U32.AND P2, PT, R11, 0x7ffffec2, PT ;  /* 0x7ffffec20b00780c */ /* 0x000fe20003f46070 */
[----:B------:R-:W-:Y:S01]  /*c020*/  IMAD.WIDE R216, R152, 0x4, R216 ;  /* 0x0000000498d87825 */ /* 0x000fe200078e02d8 */
[----:B------:R-:W-:Y:S01]  /*c030*/  ISETP.GE.U32.AND P6, PT, R22, 0x7ffffec4, PT ;  /* 0x7ffffec41600780c */ /* 0x000fe20003fc6070 */
[----:B------:R-:W-:Y:S01]  /*c040*/  LDGSTS.E [R242+0x10004], desc[UR60][R200.64], !P3 ;  /* 0x10004000c8f27fae */ /* 0x000fe2000d92187c */
[----:B------:R-:W-:Y:S01]  /*c050*/  ISETP.GE.U32.AND P1, PT, R10, 0x7ffffec3, PT ;  /* 0x7ffffec30a00780c */ /* 0x000fe20003f26070 */
[----:B------:R-:W-:Y:S01]  /*c060*/  VIADD R11, R23, 0xffffff23 ;  /* 0xffffff23170b7836 */ /* 0x000fe20000000000 */
[----:B------:R-:W2:Y:S01]  /*c070*/  LDC R22, c[0x0][0x230] ;  /* 0x00008c00ff167b82 */ /* 0x000ea20000000800 */
[----:B------:R-:W-:Y:S01]  /*c080*/  VIADD R10, R30, 0xffffff40 ;  /* 0xffffff401e0a7836 */ /* 0x000fe20000000000 */
[----:B------:R-:W-:Y:S01]  /*c090*/  LDGSTS.E [R242+0x10008], desc[UR60][R216.64], !P4 ;  /* 0x10008000d8f27fae */ /* 0x000fe2000e12187c */
[----:B------:R-:W-:-:S03]  /*c0a0*/  IMAD.WIDE R204, R152, 0x4, R204 ;  /* 0x0000000498cc7825 */ /* 0x000fc600078e02cc */
[----:B------:R-:W3:Y:S02]  /*c0b0*/  LDL.LU.64 R120, [R1+0x48] ;  /* 0x0000480001787983 */ /* 0x000ee40000300a00 */
[----:B------:R-:W1:Y:S01]  /*c0c0*/  LDC R23, c[0x0][0x230] ;  /* 0x00008c00ff177b82 */ /* 0x000e620000000800 */
[----:B------:R-:W-:Y:S01]  /*c0d0*/  ISETP.GE.U32.AND P3, PT, R10, 0x7ffffec1, PT ;  /* 0x7ffffec10a00780c */ /* 0x000fe20003f66070 */
[----:B----4-:R-:W-:Y:S01]  /*c0e0*/  VIADD R10, R24, 0xffffff22 ;  /* 0xffffff22180a7836 */ /* 0x010fe20000000000 */
[----:B------:R-:W-:Y:S01]  /*c0f0*/  ISETP.GE.U32.AND P4, PT, R11, 0x7ffffea4, PT ;  /* 0x7ffffea40b00780c */ /* 0x000fe20003f86070 */
[----:B------:R-:W-:Y:S03]  /*c100*/  LDGSTS.E [R242+0x1000c], desc[UR60][R204.64], !P5 ;  /* 0x1000c000ccf27fae */ /* 0x000fe6000e92187c */
[----:B------:R-:W-:Y:S01]  /*c110*/  ISETP.GE.U32.AND P5, PT, R10, 0x7ffffea3, PT ;  /* 0x7ffffea30a00780c */ /* 0x000fe20003fa6070 */
[----:B------:R-:W4:Y:S01]  /*c120*/  LDL.LU.64 R122, [R1+0x40] ;  /* 0x00004000017a7983 */ /* 0x000f220000300a00 */
[C---:B------:R-:W-:Y:S01]  /*c130*/  IMAD.WIDE R212, R152.reuse, 0x4, R212 ;  /* 0x0000000498d47825 */ /* 0x040fe200078e02d4 */
[----:B------:R-:W2:Y:S03]  /*c140*/  LDC R26, c[0x0][0x230] ;  /* 0x00008c00ff1a7b82 */ /* 0x000ea60000000800 */
[C---:B------:R-:W-:Y:S01]  /*c150*/  IMAD.WIDE R94, R152.reuse, 0x4, R218 ;  /* 0x00000004985e7825 */ /* 0x040fe200078e02da */
[----:B------:R-:W-:Y:S03]  /*c160*/  LDGSTS.E [R242+0x14000], desc[UR60][R212.64], !P6 ;  /* 0x14000000d4f27fae */ /* 0x000fe6000f12187c */
[----:B------:R-:W-:-:S04]  /*c170*/  IMAD.WIDE R210, R152, 0x4, R210 ;  /* 0x0000000498d27825 */ /* 0x000fc800078e02d2 */
[C---:B------:R-:W-:Y:S01]  /*c180*/  IMAD.WIDE R90, R152.reuse, 0x4, R214 ;  /* 0x00000004985a7825 */ /* 0x040fe200078e02d6 */
[----:B------:R1:W-:Y:S01]  /*c190*/  STL.64 [R1+0x2d8], R94 ;  /* 0x0002d85e01007387 */ /* 0x0003e20000100a00 */
[----:B------:R-:W2:Y:S02]  /*c1a0*/  LDC R25, c[0x0][0x230] ;  /* 0x00008c00ff197b82 */ /* 0x000ea40000000800 */
[C---:B------:R-:W-:Y:S01]  /*c1b0*/  IMAD.WIDE R208, R152.reuse, 0x4, R208 ;  /* 0x0000000498d07825 */ /* 0x040fe200078e02d0 */
[----:B------:R-:W-:Y:S03]  /*c1c0*/  LDGSTS.E [R242+0x14004], desc[UR60][R210.64], !P1 ;  /* 0x14004000d2f27fae */ /* 0x000fe6000c92187c */
[----:B------:R-:W-:Y:S01]  /*c1d0*/  IMAD.WIDE R224, R152, 0x4, R224 ;  /* 0x0000000498e07825 */ /* 0x000fe200078e02e0 */
[----:B------:R1:W-:Y:S01]  /*c1e0*/  STL.64 [R1+0x2e0], R90 ;  /* 0x0002e05a01007387 */ /* 0x0003e20000100a00 */
[----:B------:R-:W2:Y:S02]  /*c1f0*/  LDC R27, c[0x0][0x230] ;  /* 0x00008c00ff1b7b82 */ /* 0x000ea40000000800 */
[----:B-1----:R-:W-:Y:S01]  /*c200*/  VIADD R88, R23, 0xffffff00 ;  /* 0xffffff0017587836 */ /* 0x002fe20000000000 */
[----:B------:R-:W-:Y:S04]  /*c210*/  LDGSTS.E [R242+0x14008], desc[UR60][R208.64], !P2 ;  /* 0x14008000d0f27fae */ /* 0x000fe8000d12187c */
[----:B------:R-:W4:Y:S01]  /*c220*/  LDL.LU.64 R112, [R1+0x268] ;  /* 0x0002680001707983 */ /* 0x000f220000300a00 */
[----:B------:R-:W1:Y:S03]  /*c230*/  LDC R28, c[0x0][0x230] ;  /* 0x00008c00ff1c7b82 */ /* 0x000e660000000800 */
[----:B------:R-:W-:Y:S04]  /*c240*/  LDGSTS.E [R242+0x1400c], desc[UR60][R224.64], !P3 ;  /* 0x1400c000e0f27fae */ /* 0x000fe8000d92187c */
[----:B------:R-:W4:Y:S04]  /*c250*/  LDL.LU.64 R98, [R1+0x228] ;  /* 0x0002280001627983 */ /* 0x000f280000300a00 */
[----:B------:R4:W-:Y:S04]  /*c260*/  LDGSTS.E [R242+0x18000], desc[UR60][R94.64], !P4 ;  /* 0x180000005ef27fae */ /* 0x0009e8000e12187c */
[----:B------:R-:W4:Y:S04]  /*c270*/  LDL.LU.64 R96, [R1+0x1e8] ;  /* 0x0001e80001607983 */ /* 0x000f280000300a00 */
[----:B------:R4:W-:Y:S01]  /*c280*/  LDGSTS.E [R242+0x18004], desc[UR60][R90.64], !P5 ;  /* 0x180040005af27fae */ /* 0x0009e2000e92187c */
[----:B------:R-:W-:-:S03]  /*c290*/  ISETP.GE.U32.AND P5, PT, R88, 0x7ffffe81, PT ;  /* 0x7ffffe815800780c */ /* 0x000fc60003fa6070 */
[----:B------:R-:W4:Y:S04]  /*c2a0*/  LDL.LU.64 R94, [R1+0x1a8] ;  /* 0x0001a800015e7983 */ /* 0x000f280000300a00 */
[----:B------:R-:W4:Y:S04]  /*c2b0*/  LDL.LU.64 R90, [R1+0x168] ;  /* 0x00016800015a7983 */ /* 0x000f280000300a00 */
[----:B------:R-:W4:Y:S04]  /*c2c0*/  LDL.LU.64 R88, [R1+0x128] ;  /* 0x0001280001587983 */ /* 0x000f280000300a00 */
[----:B------:R-:W4:Y:S01]  /*c2d0*/  LDL.LU.64 R138, [R1+0xe8] ;  /* 0x0000e800018a7983 */ /* 0x000f220000300a00 */
[----:B------:R-:W-:-:S03]  /*c2e0*/  IMAD.WIDE R116, R152, 0x4, R136 ;  /* 0x0000000498747825 */ /* 0x000fc600078e0288 */
[----:B------:R-:W4:Y:S01]  /*c2f0*/  LDL.LU.64 R136, [R1+0xa8] ;  /* 0x0000a80001887983 */ /* 0x000f220000300a00 */
[----:B--2---:R-:W-:Y:S02]  /*c300*/  VIADD R10, R22, 0xffffff21 ;  /* 0xffffff21160a7836 */ /* 0x004fe40000000000 */
[----:B------:R-:W-:-:S03]  /*c310*/  VIADD R11, R26, 0xffffff20 ;  /* 0xffffff201a0b7836 */ /* 0x000fc60000000000 */
[----:B------:R-:W-:Y:S01]  /*c320*/  ISETP.GE.U32.AND P6, PT, R10, 0x7ffffea2, PT ;  /* 0x7ffffea20a00780c */ /* 0x000fe20003fc6070 */
[----:B------:R-:W-:Y:S01]  /*c330*/  VIADD R10, R25, 0xffffff03 ;  /* 0xffffff03190a7836 */ /* 0x000fe20000000000 */
[----:B------:R-:W-:Y:S01]  /*c340*/  ISETP.GE.U32.AND P1, PT, R11, 0x7ffffea1, PT ;  /* 0x7ffffea10b00780c */ /* 0x000fe20003f26070 */
[----:B-1----:R-:W-:-:S03]  /*c350*/  VIADD R11, R28, 0xffffff01 ;  /* 0xffffff011c0b7836 */ /* 0x002fc60000000000 */
[----:B------:R-:W-:Y:S02]  /*c360*/  ISETP.GE.U32.AND P2, PT, R10, 0x7ffffe84, PT ;  /* 0x7ffffe840a00780c */ /* 0x000fe40003f46070 */
[----:B------:R-:W-:Y:S01]  /*c370*/  IADD3 R10, R27, -0xfe, RZ ;  /* 0xffffff021b0a7810 */ /* 0x000fe20007ffe0ff */
[----:B------:R-:W-:Y:S01]  /*c380*/  IMAD.WIDE R108, R152, 0x4, R108 ;  /* 0x00000004986c7825 */ /* 0x000fe200078e026c */
[----:B------:R-:W-:Y:S02]  /*c390*/  ISETP.GE.U32.AND P4, PT, R11, 0x7ffffe82, PT ;  /* 0x7ffffe820b00780c */ /* 0x000fe40003f86070 */
[----:B------:R-:W-:Y:S01]  /*c3a0*/  ISETP.GE.U32.AND P3, PT, R10, 0x7ffffe83, PT ;  /* 0x7ffffe830a00780c */ /* 0x000fe20003f66070 */
[----:B------:R-:W-:Y:S01]  /*c3b0*/  IMAD.WIDE R102, R152, 0x4, R102 ;  /* 0x0000000498667825 */ /* 0x000fe200078e0266 */
[----:B------:R1:W-:Y:S04]  /*c3c0*/  STL.64 [R1+0x68], R116 ;  /* 0x0000687401007387 */ /* 0x0003e80000100a00 */
[----:B------:R2:W-:Y:S01]  /*c3d0*/  STL.64 [R1+0x60], R108 ;  /* 0x0000606c01007387 */ /* 0x0005e20000100a00 */
[----:B------:R-:W-:-:S03]  /*c3e0*/  IMAD.SHL.U32 R154, R153, 0x80, RZ ;  /* 0x00000080999a7824 */ /* 0x000fc600078e00ff */
[----:B------:R2:W-:Y:S04]  /*c3f0*/  STL.64 [R1+0x3d0], R102 ;  /* 0x0003d06601007387 */ /* 0x0005e80000100a00 */
[----:B------:R-:W-:Y:S01]  /*c400*/  LDGSTS.E [R242+0x18008], desc[UR60][R116.64], !P6 ;  /* 0x1800800074f27fae */ /* 0x000fe2000f12187c */
[----:B---3--:R-:W-:-:S03]  /*c410*/  IMAD.WIDE R100, R152, 0x4, R100 ;  /* 0x0000000498647825 */ /* 0x008fc600078e0264 */
[----:B------:R-:W-:Y:S04]  /*c420*/  LDGSTS.E [R242+0x1800c], desc[UR60][R108.64], !P1 ;  /* 0x1800c0006cf27fae */ /* 0x000fe8000c92187c */
[----:B------:R3:W-:Y:S04]  /*c430*/  STL.64 [R1+0x3d8], R100 ;  /* 0x0003d86401007387 */ /* 0x0007e80000100a00 */
[----:B------:R-:W-:Y:S04]  /*c440*/  LDGSTS.E [R242+0x1c000], desc[UR60][R102.64], !P2 ;  /* 0x1c00000066f27fae */ /* 0x000fe8000d12187c */
[----:B------:R-:W-:Y:S01]  /*c450*/  LDGSTS.E [R242+0x1c004], desc[UR60][R100.64], !P3 ;  /* 0x1c00400064f27fae */ /* 0x000fe2000d92187c */
[----:B------:R-:W-:-:S05]  /*c460*/  IMAD.WIDE R22, R152, 0x4, R120 ;  /* 0x0000000498167825 */ /* 0x000fca00078e0278 */
[----:B------:R3:W-:Y:S04]  /*c470*/  STL.64 [R1+0x3e0], R22 ;  /* 0x0003e01601007387 */ /* 0x0007e80000100a00 */
[----:B------:R3:W-:Y:S01]  /*c480*/  LDGSTS.E [R242+0x1c008], desc[UR60][R22.64], !P4 ;  /* 0x1c00800016f27fae */ /* 0x0007e2000e12187c */
[----:B----4-:R-:W-:-:S05]  /*c490*/  IMAD.WIDE R10, R152, 0x4, R122 ;  /* 0x00000004980a7825 */ /* 0x010fca00078e027a */
[----:B------:R4:W-:Y:S04]  /*c4a0*/  STL.64 [R1+0x3e8], R10 ;  /* 0x0003e80a01007387 */ /* 0x0009e80000100a00 */
[----:B------:R-:W4:Y:S04]  /*c4b0*/  LDL.LU.64 R122, [R1+0x260] ;  /* 0x00026000017a7983 */ /* 0x000f280000300a00 */
[----:B-1----:R-:W4:Y:S04]  /*c4c0*/  LDL.LU.64 R116, [R1+0x220] ;  /* 0x0002200001747983 */ /* 0x002f280000300a00 */
[----:B--2---:R-:W2:Y:S04]  /*c4d0*/  LDL.LU.64 R108, [R1+0x1e0] ;  /* 0x0001e000016c7983 */ /* 0x004ea80000300a00 */
[----:B------:R-:W2:Y:S04]  /*c4e0*/  LDL.LU.64 R102, [R1+0x1a0] ;  /* 0x0001a00001667983 */ /* 0x000ea80000300a00 */
[----:B---3--:R-:W3:Y:S04]  /*c4f0*/  LDL.LU.64 R100, [R1+0x160] ;  /* 0x0001600001647983 */ /* 0x008ee80000300a00 */
[----:B------:R4:W-:Y:S01]  /*c500*/  LDGSTS.E [R242+0x1c00c], desc[UR60][R10.64], !P5 ;  /* 0x1c00c0000af27fae */ /* 0x0009e2000e92187c */
[----:B------:R-:W-:-:S03]  /*c510*/  IMAD.WIDE R120, R154, 0x4, R112 ;  /* 0x000000049a787825 */ /* 0x000fc600078e0270 */
[----:B------:R-:W3:Y:S01]  /*c520*/  LDL.LU.64 R112, [R1+0x120] ;  /* 0x0001200001707983 */ /* 0x000ee20000300a00 */
[----:B------:R-:W-:-:S03]  /*c530*/  IMAD.WIDE R98, R154, 0x4, R98 ;  /* 0x000000049a627825 */ /* 0x000fc600078e0262 */
[----:B------:R-:W-:Y:S01]  /*c540*/  STL.64 [R1+0x268], R120 ;  /* 0x0002687801007387 */ /* 0x000fe20000100a00 */
[----:B------:R-:W-:-:S03]  /*c550*/  IMAD.WIDE R96, R154, 0x4, R96 ;  /* 0x000000049a607825 */ /* 0x000fc600078e0260 */
[----:B------:R1:W-:Y:S01]  /*c560*/  STL.64 [R1+0x228], R98 ;  /* 0x0002286201007387 */ /* 0x0003e20000100a00 */
[----:B------:R-:W-:-:S03]  /*c570*/  IMAD.WIDE R94, R154, 0x4, R94 ;  /* 0x000000049a5e7825 */ /* 0x000fc600078e025e */
[----:B------:R1:W-:Y:S01]  /*c580*/  STL.64 [R1+0x4a0], R96 ;  /* 0x0004a06001007387 */ /* 0x0003e20000100a00 */
[----:B------:R-:W-:-:S03]  /*c590*/  IMAD.WIDE R90, R154, 0x4, R90 ;  /* 0x000000049a5a7825 */ /* 0x000fc600078e025a */
[----:B------:R1:W-:Y:S01]  /*c5a0*/  STL.64 [R1+0x510], R94 ;  /* 0x0005105e01007387 */ /* 0x0003e20000100a00 */
[----:B------:R-:W-:-:S03]  /*c5b0*/  IMAD.WIDE R88, R154, 0x4, R88 ;  /* 0x000000049a587825 */ /* 0x000fc600078e0258 */
[----:B------:R1:W-:Y:S04]  /*c5c0*/  STL.64 [R1+0x580], R90 ;  /* 0x0005805a01007387 */ /* 0x0003e80000100a00 */
[----:B------:R-:W3:Y:S04]  /*c5d0*/  LDL.LU.64 R126, [R1+0xe0] ;  /* 0x0000e000017e7983 */ /* 0x000ee80000300a00 */
[----:B------:R1:W-:Y:S01]  /*c5e0*/  STL.64 [R1+0x5d8], R88 ;  /* 0x0005d85801007387 */ /* 0x0003e20000100a00 */
[----:B------:R-:W-:-:S03]  /*c5f0*/  IMAD.WIDE R22, R154, 0x4, R138 ;  /* 0x000000049a167825 */ /* 0x000fc600078e028a */
[----:B------:R-:W0:Y:S04]  /*c600*/  LDGDEPBAR ;  /* 0x00000000000079af */ /* 0x000e280000000000 */
[----:B------:R-:W-:Y:S04]  /*c610*/  LDGSTS.E [R4+0x38000], desc[UR60][R120.64], P0 ;  /* 0x3800000078047fae */ /* 0x000fe8000812187c */
[----:B------:R-:W-:Y:S04]  /*c620*/  LDGSTS.E [R4+0x38400], desc[UR60][R98.64], P0 ;  /* 0x3840000062047fae */ /* 0x000fe8000812187c */
[----:B------:R-:W-:Y:S04]  /*c630*/  LDGSTS.E [R4+0x38800], desc[UR60][R96.64], P0 ;  /* 0x3880000060047fae */ /* 0x000fe8000812187c */
[----:B------:R-:W-:Y:S04]  /*c640*/  LDGSTS.E [R4+0x38c00], desc[UR60][R94.64], P0 ;  /* 0x38c000005e047fae */ /* 0x000fe8000812187c */
[----:B------:R-:W-:Y:S04]  /*c650*/  LDGSTS.E [R4+0x39000], desc[UR60][R90.64], P0 ;  /* 0x390000005a047fae */ /* 0x000fe8000812187c */
[----:B------:R-:W-:Y:S04]  /*c660*/  LDGSTS.E [R4+0x39400], desc[UR60][R88.64], P0 ;  /* 0x3940000058047fae */ /* 0x000fe8000812187c */
[----:B------:R3:W-:Y:S01]  /*c670*/  LDGSTS.E [R4+0x39800], desc[UR60][R22.64], P0 ;  /* 0x3980000016047fae */ /* 0x0007e2000812187c */
[----:B----4-:R-:W-:-:S03]  /*c680*/  IMAD.WIDE R10, R154, 0x4, R136 ;  /* 0x000000049a0a7825 */ /* 0x010fc600078e0288 */
[----:B------:R-:W4:Y:S04]  /*c690*/  LDL.LU.64 R136, [R1+0xa0] ;  /* 0x0000a00001887983 */ /* 0x000f280000300a00 */
[----:B------:R3:W-:Y:S04]  /*c6a0*/  STL.64 [R1+0x600], R22 ;  /* 0x0006001601007387 */ /* 0x0007e80000100a00 */
[----:B------:R4:W-:Y:S04]  /*c6b0*/  STL.64 [R1+0x618], R10 ;  /* 0x0006180a01007387 */ /* 0x0009e80000100a00 */
[----:B-1----:R-:W4:Y:S04]  /*c6c0*/  LDL.LU.64 R98, [R1+0x258] ;  /* 0x0002580001627983 */ /* 0x002f280000300a00 */
[----:B------:R-:W4:Y:S04]  /*c6d0*/  LDL.LU.64 R96, [R1+0x218] ;  /* 0x0002180001607983 */ /* 0x000f280000300a00 */
[----:B------:R-:W4:Y:S04]  /*c6e0*/  LDL.LU.64 R94, [R1+0x1d8] ;  /* 0x0001d800015e7983 */ /* 0x000f280000300a00 */
[----:B------:R-:W4:Y:S04]  /*c6f0*/  LDL.LU.64 R90, [R1+0x198] ;  /* 0x00019800015a7983 */ /* 0x000f280000300a00 */
[----:B------:R-:W4:Y:S04]  /*c700*/  LDL.LU.64 R88, [R1+0x158] ;  /* 0x0001580001587983 */ /* 0x000f280000300a00 */
[----:B------:R4:W-:Y:S01]  /*c710*/  LDGSTS.E [R4+0x39c00], desc[UR60][R10.64], P0 ;  /* 0x39c000000a047fae */ /* 0x0009e2000812187c */
[----:B------:R-:W-:-:S04]  /*c720*/  IMAD.WIDE R122, R154, 0x4, R122 ;  /* 0x000000049a7a7825 */ /* 0x000fc800078e027a */
[C---:B------:R-:W-:Y:S01]  /*c730*/  IMAD.WIDE R116, R154.reuse, 0x4, R116 ;  /* 0x000000049a747825 */ /* 0x040fe200078e0274 */
[----:B------:R-:W-:Y:S03]  /*c740*/  STL.64 [R1+0x1a8], R122 ;  /* 0x0001a87a01007387 */ /* 0x000fe60000100a00 */
[C---:B--2---:R-:W-:Y:S01]  /*c750*/  IMAD.WIDE R108, R154.reuse, 0x4, R108 ;  /* 0x000000049a6c7825 */ /* 0x044fe200078e026c */
[----:B------:R-:W-:Y:S03]  /*c760*/  STL.64 [R1+0x1e8], R116 ;  /* 0x0001e87401007387 */ /* 0x000fe60000100a00 */
[C---:B------:R-:W-:Y:S01]  /*c770*/  IMAD.WIDE R102, R154.reuse, 0x4, R102 ;  /* 0x000000049a667825 */ /* 0x040fe200078e0266 */
[----:B------:R-:W-:Y:S03]  /*c780*/  STL.64 [R1+0x460], R108 ;  /* 0x0004606c01007387 */ /* 0x000fe60000100a00 */
[C---:B---3--:R-:W-:Y:S01]  /*c790*/  IMAD.WIDE R100, R154.reuse, 0x4, R100 ;  /* 0x000000049a647825 */ /* 0x048fe200078e0264 */
[----:B------:R-:W2:Y:S04]  /*c7a0*/  LDL.LU.64 R124, [R1+0x118] ;  /* 0x00011800017c7983 */ /* 0x000ea80000300a00 */
[----:B------:R1:W-:Y:S04]  /*c7b0*/  STL.64 [R1+0x4e0], R102 ;  /* 0x0004e06601007387 */ /* 0x0003e80000100a00 */
[----:B------:R-:W3:Y:S01]  /*c7c0*/  LDL.LU.64 R120, [R1+0xd8] ;  /* 0x0000d80001787983 */ /* 0x000ee20000300a00 */
[----:B------:R-:W-:-:S03]  /*c7d0*/  IMAD.WIDE R112, R154, 0x4, R112 ;  /* 0x000000049a707825 */ /* 0x000fc600078e0270 */
[----:B------:R1:W-:Y:S04]  /*c7e0*/  STL.64 [R1+0x548], R100 ;  /* 0x0005486401007387 */ /* 0x0003e80000100a00 */
[----:B------:R-:W3:Y:S04]  /*c7f0*/  LDL.LU.64 R138, [R1+0x98] ;  /* 0x00009800018a7983 */ /* 0x000ee80000300a00 */
[----:B------:R-:W-:Y:S04]  /*c800*/  LDGSTS.E [R5+0x38080], desc[UR60][R122.64], P0 ;  /* 0x380800007a057fae */ /* 0x000fe8000812187c */
[----:B------:R1:W-:Y:S04]  /*c810*/  STL.64 [R1+0x5c0], R112 ;  /* 0x0005c07001007387 */ /* 0x0003e80000100a00 */
[----:B------:R-:W-:Y:S04]  /*c820*/  LDGSTS.E [R5+0x38480], desc[UR60][R116.64], P0 ;  /* 0x3848000074057fae */ /* 0x000fe8000812187c */
[----:B------:R-:W-:Y:S04]  /*c830*/  LDGSTS.E [R5+0x38880], desc[UR60][R108.64], P0 ;  /* 0x388800006c057fae */ /* 0x000fe8000812187c */
[----:B------:R-:W-:Y:S04]  /*c840*/  LDGSTS.E [R5+0x38c80], desc[UR60][R102.64], P0 ;  /* 0x38c8000066057fae */ /* 0x000fe8000812187c */
[----:B------:R-:W-:Y:S04]  /*c850*/  LDGSTS.E [R5+0x39080], desc[UR60][R100.64], P0 ;  /* 0x3908000064057fae */ /* 0x000fe8000812187c */
[----:B------:R1:W-:Y:S01]  /*c860*/  LDGSTS.E [R5+0x39480], desc[UR60][R112.64], P0 ;  /* 0x3948000070057fae */ /* 0x0003e2000812187c */
[----:B------:R-:W-:-:S05]  /*c870*/  IMAD.WIDE R22, R154, 0x4, R126 ;  /* 0x000000049a167825 */ /* 0x000fca00078e027e */
[----:B------:R2:W-:Y:S04]  /*c880*/  STL.64 [R1+0x5f0], R22 ;  /* 0x0005f01601007387 */ /* 0x0005e80000100a00 */
[----:B------:R2:W-:Y:S01]  /*c890*/  LDGSTS.E [R5+0x39880], desc[UR60][R22.64], P0 ;  /* 0x3988000016057fae */ /* 0x0005e2000812187c */
[----:B----4-:R-:W-:-:S05]  /*c8a0*/  IMAD.WIDE R10, R154, 0x4, R136 ;  /* 0x000000049a0a7825 */ /* 0x010fca00078e0288 */
[----:B------:R3:W-:Y:S04]  /*c8b0*/  STL.64 [R1+0x610], R10 ;  /* 0x0006100a01007387 */ /* 0x0007e80000100a00 */
[----:B-1----:R-:W4:Y:S04]  /*c8c0*/  LDL.LU.64 R102, [R1+0x250] ;  /* 0x0002500001667983 */ /* 0x002f280000300a00 */
[----:B------:R-:W4:Y:S04]  /*c8d0*/  LDL.LU.64 R108, [R1+0x210] ;  /* 0x00021000016c7983 */ /* 0x000f280000300a00 */
[----:B------:R-:W4:Y:S04]  /*c8e0*/  LDL.LU.64 R100, [R1+0x1d0] ;  /* 0x0001d00001647983 */ /* 0x000f280000300a00 */
[----:B------:R-:W4:Y:S01]  /*c8f0*/  LDL.LU.64 R122, [R1+0x190] ;  /* 0x00019000017a7983 */ /* 0x000f220000300a00 */
[----:B------:R-:W-:-:S03]  /*c900*/  IMAD.WIDE R112, R154, 0x4, R98 ;  /* 0x000000049a707825 */ /* 0x000fc600078e0262 */
[----:B------:R3:W-:Y:S01]  /*c910*/  LDGSTS.E [R5+0x39c80], desc[UR60][R10.64], P0 ;  /* 0x39c800000a057fae */ /* 0x0007e2000812187c */
[----:B------:R-:W-:-:S04]  /*c920*/  IMAD.WIDE R96, R154, 0x4, R96 ;  /* 0x000000049a607825 */ /* 0x000fc800078e0260 */
[C---:B------:R-:W-:Y:S01]  /*c930*/  IMAD.WIDE R94, R154.reuse, 0x4, R94 ;  /* 0x000000049a5e7825 */ /* 0x040fe200078e025e */
[----:B------:R-:W-:Y:S03]  /*c940*/  STL.64 [R1+0x160], R112 ;  /* 0x0001607001007387 */ /* 0x000fe60000100a00 */
[C---:B------:R-:W-:Y:S01]  /*c950*/  IMAD.WIDE R90, R154.reuse, 0x4, R90 ;  /* 0x000000049a5a7825 */ /* 0x040fe200078e025a */
[----:B------:R1:W-:Y:S03]  /*c960*/  STL.64 [R1+0x1a0], R96 ;  /* 0x0001a06001007387 */ /* 0x0003e60000100a00 */
[C---:B------:R-:W-:Y:S01]  /*c970*/  IMAD.WIDE R88, R154.reuse, 0x4, R88 ;  /* 0x000000049a587825 */ /* 0x040fe200078e0258 */
[----:B------:R-:W4:Y:S04]  /*c980*/  LDL.LU.64 R98, [R1+0x150] ;  /* 0x0001500001627983 */ /* 0x000f280000300a00 */
[----:B------:R1:W-:Y:S04]  /*c990*/  STL.64 [R1+0x258], R94 ;  /* 0x0002585e01007387 */ /* 0x0003e80000100a00 */
[----:B------:R-:W4:Y:S04]  /*c9a0*/  LDL.LU.64 R126, [R1+0x110] ;  /* 0x00011000017e7983 */ /* 0x000f280000300a00 */
[----:B------:R1:W-:Y:S04]  /*c9b0*/  STL.64 [R1+0x4a8], R90 ;  /* 0x0004a85a01007387 */ /* 0x0003e80000100a00 */
[----:B------:R-:W4:Y:S04]  /*c9c0*/  LDL.LU.64 R116, [R1+0xd0] ;  /* 0x0000d00001747983 */ /* 0x000f280000300a00 */
[----:B------:R1:W-:Y:S04]  /*c9d0*/  STL.64 [R1+0x520], R88 ;  /* 0x0005205801007387 */ /* 0x0003e80000100a00 */
[----:B------:R-:W4:Y:S04]  /*c9e0*/  LDL.LU.64 R136, [R1+0x90] ;  /* 0x0000900001887983 */ /* 0x000f280000300a00 */
[----:B------:R4:W-:Y:S04]  /*c9f0*/  LDGSTS.E [R6+0x38100], desc[UR60][R112.64], P0 ;  /* 0x3810000070067fae */ /* 0x0009e8000812187c */
[----:B------:R-:W-:Y:S04]  /*ca00*/  LDGSTS.E [R6+0x38500], desc[UR60][R96.64], P0 ;  /* 0x3850000060067fae */ /* 0x000fe8000812187c */
[----:B------:R-:W-:Y:S04]  /*ca10*/  LDGSTS.E [R6+0x38900], desc[UR60][R94.64], P0 ;  /* 0x389000005e067fae */ /* 0x000fe8000812187c */
[----:B------:R-:W-:Y:S04]  /*ca20*/  LDGSTS.E [R6+0x38d00], desc[UR60][R90.64], P0 ;  /* 0x38d000005a067fae */ /* 0x000fe8000812187c */
[----:B------:R-:W-:Y:S01]  /*ca30*/  LDGSTS.E [R6+0x39100], desc[UR60][R88.64], P0 ;  /* 0x3910000058067fae */ /* 0x000fe2000812187c */
[----:B--2---:R-:W-:-:S04]  /*ca40*/  IMAD.WIDE R22, R154, 0x4, R124 ;  /* 0x000000049a167825 */ /* 0x004fc800078e027c */
[C---:B---3--:R-:W-:Y:S01]  /*ca50*/  IMAD.WIDE R10, R154.reuse, 0x4, R120 ;  /* 0x000000049a0a7825 */ /* 0x048fe200078e0278 */
[----:B------:R2:W-:Y:S03]  /*ca60*/  STL.64 [R1+0x588], R22 ;  /* 0x0005881601007387 */ /* 0x0005e60000100a00 */
[C---:B------:R-:W-:Y:S01]  /*ca70*/  IMAD.WIDE R4, R154.reuse, 0x4, R138 ;  /* 0x000000049a047825 */ /* 0x040fe200078e028a */
[----:B------:R3:W-:Y:S04]  /*ca80*/  STL.64 [R1+0x5e0], R10 ;  /* 0x0005e00a01007387 */ /* 0x0007e80000100a00 */
[----:B------:R3:W-:Y:S04]  /*ca90*/  STL.64 [R1+0x608], R4 ;  /* 0x0006080401007387 */ /* 0x0007e80000100a00 */
[----:B-1----:R-:W3:Y:S04]  /*caa0*/  LDL.LU.64 R96, [R1+0x248] ;  /* 0x0002480001607983 */ /* 0x002ee80000300a00 */
[----:B------:R-:W3:Y:S04]  /*cab0*/  LDL.LU.64 R94, [R1+0x208] ;  /* 0x00020800015e7983 */ /* 0x000ee80000300a00 */
[----:B------:R-:W3:Y:S04]  /*cac0*/  LDL.LU.64 R90, [R1+0x1c8] ;  /* 0x0001c800015a7983 */ /* 0x000ee80000300a00 */
[----:B------:R-:W3:Y:S04]  /*cad0*/  LDL.LU.64 R88, [R1+0x188] ;  /* 0x0001880001587983 */ /* 0x000ee80000300a00 */
[----:B------:R-:W3:Y:S04]  /*cae0*/  LDL.LU.64 R124, [R1+0x148] ;  /* 0x00014800017c7983 */ /* 0x000ee80000300a00 */
[----:B------:R2:W-:Y:S04]  /*caf0*/  LDGSTS.E [R6+0x39500], desc[UR60][R22.64], P0 ;  /* 0x3950000016067fae */ /* 0x0005e8000812187c */
[----:B------:R3:W-:Y:S04]  /*cb00*/  LDGSTS.E [R6+0x39900], desc[UR60][R10.64], P0 ;  /* 0x399000000a067fae */ /* 0x0007e8000812187c */
[----:B------:R1:W-:Y:S01]  /*cb10*/  LDGSTS.E [R6+0x39d00], desc[UR60][R4.64], P0 ;  /* 0x39d0000004067fae */ /* 0x0003e2000812187c */
[----:B----4-:R-:W-:-:S04]  /*cb20*/  IMAD.WIDE R112, R154, 0x4, R102 ;  /* 0x000000049a707825 */ /* 0x010fc800078e0266 */
[C---:B------:R-:W-:Y:S01]  /*cb30*/  IMAD.WIDE R108, R154.reuse, 0x4, R108 ;  /* 0x000000049a6c7825 */ /* 0x040fe200078e026c */
[----:B------:R-:W-:Y:S03]  /*cb40*/  STL.64 [R1+0x168], R112 ;  /* 0x0001687001007387 */ /* 0x000fe60000100a00 */
[C---:B------:R-:W-:Y:S01]  /*cb50*/  IMAD.WIDE R102, R154.reuse, 0x4, R100 ;  /* 0x000000049a667825 */ /* 0x040fe200078e0264 */
[----:B------:R4:W-:Y:S04]  /*cb60*/  STL.64 [R1+0x1e0], R108 ;  /* 0x0001e06c01007387 */ /* 0x0009e80000100a00 */
[----:B------:R-:W4:Y:S01]  /*cb70*/  LDL.LU.64 R120, [R1+0x108] ;  /* 0x0001080001787983 */ /* 0x000f220000300a00 */
[----:B------:R-:W-:-:S03]  /*cb80*/  IMAD.WIDE R100, R154, 0x4, R122 ;  /* 0x000000049a647825 */ /* 0x000fc600078e027a */
[----:B------:R4:W-:Y:S04]  /*cb90*/  STL.64 [R1+0x220], R102 ;  /* 0x0002206601007387 */ /* 0x0009e80000100a00 */
[----:B------:R-:W4:Y:S04]  /*cba0*/  LDL.LU.64 R138, [R1+0xc8] ;  /* 0x0000c800018a7983 */ /* 0x000f280000300a00 */
[----:B------:R-:W4:Y:S01]  /*cbb0*/  LDL.LU.64 R122, [R1+0x88] ;  /* 0x00008800017a7983 */ /* 0x000f220000300a00 */
[----:B------:R-:W-:-:S03]  /*cbc0*/  IMAD.WIDE R98, R154, 0x4, R98 ;  /* 0x000000049a627825 */ /* 0x000fc600078e0262 */
[----:B------:R4:W-:Y:S01]  /*cbd0*/  STL.64 [R1+0x468], R100 ;  /* 0x0004686401007387 */ /* 0x0009e20000100a00 */
[----:B--2---:R-:W-:-:S03]  /*cbe0*/  IMAD.WIDE R22, R154, 0x4, R126 ;  /* 0x000000049a167825 */ /* 0x004fc600078e027e */
[----:B------:R2:W-:Y:S01]  /*cbf0*/  STL.64 [R1+0x4e8], R98 ;  /* 0x0004e86201007387 */ /* 0x0005e20000100a00 */
[----:B---3--:R-:W-:-:S03]  /*cc00*/  IMAD.WIDE R10, R154, 0x4, R116 ;  /* 0x000000049a0a7825 */ /* 0x008fc600078e0274 */
[----:B------:R3:W-:Y:S04]  /*cc10*/  STL.64 [R1+0x558], R22 ;  /* 0x0005581601007387 */ /* 0x0007e80000100a00 */
[----:B------:R-:W-:Y:S01]  /*cc20*/  LDGSTS.E [R7+0x38180], desc[UR60][R112.64], P0 ;  /* 0x3818000070077fae */ /* 0x000fe2000812187c */
[----:B-1----:R-:W-:-:S03]  /*cc30*/  IMAD.WIDE R4, R154, 0x4, R136 ;  /* 0x000000049a047825 */ /* 0x002fc600078e0288 */
[----:B------:R1:W-:Y:S04]  /*cc40*/  STL.64 [R1+0x5c8], R10 ;  /* 0x0005c80a01007387 */ /* 0x0003e80000100a00 */
[----:B------:R-:W-:Y:S04]  /*cc50*/  LDGSTS.E [R7+0x38580], desc[UR60][R108.64], P0 ;  /* 0x385800006c077fae */ /* 0x000fe8000812187c */
[----:B------:R1:W-:Y:S04]  /*cc60*/  STL.64 [R1+0x5f8], R4 ;  /* 0x0005f80401007387 */ /* 0x0003e80000100a00 */
[----:B------:R2:W-:Y:S04]  /*cc70*/  LDGSTS.E [R7+0x38980], desc[UR60][R102.64], P0 ;  /* 0x3898000066077fae */ /* 0x0005e8000812187c */
[----:B----4-:R-:W4:Y:S04]  /*cc80*/  LDL.LU.64 R108, [R1+0x240] ;  /* 0x00024000016c7983 */ /* 0x010f280000300a00 */
[----:B------:R1:W-:Y:S04]  /*cc90*/  LDGSTS.E [R7+0x38d80], desc[UR60][R100.64], P0 ;  /* 0x38d8000064077fae */ /* 0x0003e8000812187c */
[----:B------:R-:W4:Y:S04]  /*cca0*/  LDL.LU.64 R136, [R1+0x200] ;  /* 0x0002000001887983 */ /* 0x000f280000300a00 */
[----:B------:R-:W4:Y:S04]  /*ccb0*/  LDL.LU.64 R112, [R1+0x1c0] ;  /* 0x0001c00001707983 */ /* 0x000f280000300a00 */
[----:B------:R1:W-:Y:S04]  /*ccc0*/  LDGSTS.E [R7+0x39180], desc[UR60][R98.64], P0 ;  /* 0x3918000062077fae */ /* 0x0003e8000812187c */
[----:B------:R3:W-:Y:S04]  /*ccd0*/  LDGSTS.E [R7+0x39580], desc[UR60][R22.64], P0 ;  /* 0x3958000016077fae */ /* 0x0007e8000812187c */
[----:B------:R3:W-:Y:S04]  /*cce0*/  LDGSTS.E [R7+0x39980], desc[UR60][R10.64], P0 ;  /* 0x399800000a077fae */ /* 0x0007e8000812187c */
[----:B------:R3:W-:Y:S01]  /*ccf0*/  LDGSTS.E [R7+0x39d80], desc[UR60][R4.64], P0 ;  /* 0x39d8000004077fae */ /* 0x0007e2000812187c */
[----:B------:R-:W-:-:S04]  /*cd00*/  IMAD.WIDE R116, R154, 0x4, R96 ;  /* 0x000000049a747825 */ /* 0x000fc800078e0260 */
[C---:B--2---:R-:W-:Y:S01]  /*cd10*/  IMAD.WIDE R102, R154.reuse, 0x4, R94 ;  /* 0x000000049a667825 */ /* 0x044fe200078e025e */
[----:B------:R-:W-:Y:S03]  /*cd20*/  STL.64 [R1+0x198], R116 ;  /* 0x0001987401007387 */ /* 0x000fe60000100a00 */
[C---:B-1----:R-:W-:Y:S01]  /*cd30*/  IMAD.WIDE R100, R154.reuse, 0x4, R90 ;  /* 0x000000049a647825 */ /* 0x042fe200078e025a */
[----:B------:R-:W2:Y:S04]  /*cd40*/  LDL.LU.64 R96, [R1+0x180] ;  /* 0x0001800001607983 */ /* 0x000ea80000300a00 */
[----:B------:R-:W2:Y:S01]  /*cd50*/  LDL.LU.64 R94, [R1+0x140] ;  /* 0x00014000015e7983 */ /* 0x000ea20000300a00 */
[----:B------:R-:W-:-:S03]  /*cd60*/  IMAD.WIDE R98, R154, 0x4, R88 ;  /* 0x000000049a627825 */ /* 0x000fc600078e0258 */
[----:B------:R1:W-:Y:S01]  /*cd70*/  STL.64 [R1+0x1d8], R102 ;  /* 0x0001d86601007387 */ /* 0x0003e20000100a00 */
[----:B---3--:R-:W-:-:S03]  /*cd80*/  IMAD.WIDE R22, R154, 0x4, R124 ;  /* 0x000000049a167825 */ /* 0x008fc600078e027c */
[----:B------:R3:W-:Y:S04]  /*cd90*/  STL.64 [R1+0x218], R100 ;  /* 0x0002186401007387 */ /* 0x0007e80000100a00 */
[----:B------:R-:W2:Y:S04]  /*cda0*/  LDL.LU.64 R90, [R1+0x100] ;  /* 0x00010000015a7983 */ /* 0x000ea80000300a00 */
[----:B------:R-:W2:Y:S04]  /*cdb0*/  LDL.LU.64 R88, [R1+0xc0] ;  /* 0x0000c00001587983 */ /* 0x000ea80000300a00 */
[----:B------:R3:W-:Y:S04]  /*cdc0*/  STL.64 [R1+0x260], R98 ;  /* 0x0002606201007387 */ /* 0x0007e80000100a00 */
[----:B------:R2:W-:Y:S04]  /*cdd0*/  STL.64 [R1+0x4b0], R22 ;  /* 0x0004b01601007387 */ /* 0x0005e80000100a00 */
[----:B------:R-:W-:Y:S04]  /*cde0*/  LDGSTS.E [R8+0x38200], desc[UR60][R116.64], P0 ;  /* 0x3820000074087fae */ /* 0x000fe8000812187c */
[----:B------:R-:W-:Y:S04]  /*cdf0*/  LDGSTS.E [R8+0x38600], desc[UR60][R102.64], P0 ;  /* 0x3860000066087fae */ /* 0x000fe8000812187c */
[----:B------:R-:W-:Y:S04]  /*ce00*/  LDGSTS.E [R8+0x38a00], desc[UR60][R100.64], P0 ;  /* 0x38a0000064087fae */ /* 0x000fe8000812187c */
[----:B------:R-:W-:Y:S04]  /*ce10*/  LDGSTS.E [R8+0x38e00], desc[UR60][R98.64], P0 ;  /* 0x38e0000062087fae */ /* 0x000fe8000812187c */
[----:B------:R2:W-:Y:S01]  /*ce20*/  LDGSTS.E [R8+0x39200], desc[UR60][R22.64], P0 ;  /* 0x3920000016087fae */ /* 0x0005e2000812187c */
[----:B------:R-:W-:-:S04]  /*ce30*/  IMAD.WIDE R10, R154, 0x4, R120 ;  /* 0x000000049a0a7825 */ /* 0x000fc800078e0278 */
[C---:B------:R-:W-:Y:S01]  /*ce40*/  IMAD.WIDE R6, R154.reuse, 0x4, R138 ;  /* 0x000000049a067825 */ /* 0x040fe200078e028a */
[----:B------:R2:W-:Y:S03]  /*ce50*/  STL.64 [R1+0x530], R10 ;  /* 0x0005300a01007387 */ /* 0x0005e60000100a00 */
[C---:B------:R-:W-:Y:S01]  /*ce60*/  IMAD.WIDE R4, R154.reuse, 0x4, R122 ;  /* 0x000000049a047825 */ /* 0x040fe200078e027a */
[----:B------:R2:W-:Y:S04]  /*ce70*/  STL.64 [R1+0x598], R6 ;  /* 0x0005980601007387 */ /* 0x0005e80000100a00 */
[----:B------:R2:W-:Y:S04]  /*ce80*/  STL.64 [R1+0x5e8], R4 ;  /* 0x0005e80401007387 */ /* 0x0005e80000100a00 */
[----:B------:R-:W2:Y:S04]  /*ce90*/  LDL.LU.64 R122, [R1+0x80] ;  /* 0x00008000017a7983 */ /* 0x000ea80000300a00 */
[----:B-1----:R-:W2:Y:S04]  /*cea0*/  LDL.LU.64 R102, [R1+0x238] ;  /* 0x0002380001667983 */ /* 0x002ea80000300a00 */
[----:B---3--:R-:W3:Y:S04]  /*ceb0*/  LDL.LU.64 R100, [R1+0x1f8] ;  /* 0x0001f80001647983 */ /* 0x008ee80000300a00 */
[----:B------:R-:W3:Y:S04]  /*cec0*/  LDL.LU.64 R98, [R1+0x1b8] ;  /* 0x0001b80001627983 */ /* 0x000ee80000300a00 */
[----:B------:R-:W3:Y:S04]  /*ced0*/  LDL.LU.64 R120, [R1+0x178] ;  /* 0x0001780001787983 */ /* 0x000ee80000300a00 */
[----:B------:R-:W3:Y:S04]  /*cee0*/  LDL.LU.64 R138, [R1+0x138] ;  /* 0x00013800018a7983 */ /* 0x000ee80000300a00 */
[----:B------:R-:W3:Y:S04]  /*cef0*/  LDL.LU.64 R116, [R1+0xf8] ;  /* 0x0000f80001747983 */ /* 0x000ee80000300a00 */
[----:B------:R1:W-:Y:S04]  /*cf00*/  LDGSTS.E [R8+0x39600], desc[UR60][R10.64], P0 ;  /* 0x396000000a087fae */ /* 0x0003e8000812187c */
[----:B------:R1:W-:Y:S04]  /*cf10*/  LDGSTS.E [R8+0x39a00], desc[UR60][R6.64], P0 ;  /* 0x39a0000006087fae */ /* 0x0003e8000812187c */
[----:B------:R1:W-:Y:S01]  /*cf20*/  LDGSTS.E [R8+0x39e00], desc[UR60][R4.64], P0 ;  /* 0x39e0000004087fae */ /* 0x0003e2000812187c */
[----:B----4-:R-:W-:-:S05]  /*cf30*/  IMAD.WIDE R108, R154, 0x4, R108 ;  /* 0x000000049a6c7825 */ /* 0x010fca00078e026c */
[----:B------:R-:W-:Y:S01]  /*cf40*/  LDGSTS.E [R9+0x38280], desc[UR60][R108.64], P0 ;  /* 0x382800006c097fae */ /* 0x000fe2000812187c */
[----:B------:R-:W-:-:S03]  /*cf50*/  IMAD.WIDE R128, R154, 0x4, R136 ;  /* 0x000000049a807825 */ /* 0x000fc600078e0288 */
[----:B------:R-:W4:Y:S01]  /*cf60*/  LDL.LU.64 R136, [R1+0xb8] ;  /* 0x0000b80001887983 */ /* 0x000f220000300a00 */
[----:B------:R-:W-:-:S03]  /*cf70*/  IMAD.WIDE R126, R154, 0x4, R112 ;  /* 0x000000049a7e7825 */ /* 0x000fc600078e0270 */
[----:B------:R1:W-:Y:S04]  /*cf80*/  STL.64 [R1+0x190], R108 ;  /* 0x0001906c01007387 */ /* 0x0003e80000100a00 */
[----:B------:R-:W4:Y:S04]  /*cf90*/  LDL.LU.64 R112, [R1+0x78] ;  /* 0x0000780001707983 */ /* 0x000f280000300a00 */
[----:B------:R-:W-:Y:S04]  /*cfa0*/  STL.64 [R1+0x1d0], R128 ;  /* 0x0001d08001007387 */ /* 0x000fe80000100a00 */
[----:B------:R-:W-:Y:S04]  /*cfb0*/  STL.64 [R1+0x210], R126 ;  /* 0x0002107e01007387 */ /* 0x000fe80000100a00 */
[----:B------:R-:W-:Y:S04]  /*cfc0*/  LDGSTS.E [R9+0x38680], desc[UR60][R128.64], P0 ;  /* 0x3868000080097fae */ /* 0x000fe8000812187c */
[----:B------:R-:W-:Y:S01]  /*cfd0*/  LDGSTS.E [R9+0x38a80], desc[UR60][R126.64], P0 ;  /* 0x38a800007e097fae */ /* 0x000fe2000812187c */
[----:B--2---:R-:W-:-:S04]  /*cfe0*/  IMAD.WIDE R124, R154, 0x4, R96 ;  /* 0x000000049a7c7825 */ /* 0x004fc800078e0260 */
[C---:B------:R-:W-:Y:S01]  /*cff0*/  IMAD.WIDE R22, R154.reuse, 0x4, R94 ;  /* 0x000000049a167825 */ /* 0x040fe200078e025e */
[----:B------:R-:W-:Y:S04]  /*d000*/  STL.64 [R1+0x250], R124 ;  /* 0x0002507c01007387 */ /* 0x000fe80000100a00 */
[----:B------:R-:W2:Y:S04]  /*d010*/  LDL.LU.64 R94, [R1+0x230] ;  /* 0x00023000015e7983 */ /* 0x000ea80000300a00 */
[----:B------:R3:W-:Y:S01]  /*d020*/  STL.64 [R1+0x470], R22 ;  /* 0x0004701601007387 */ /* 0x0007e20000100a00 */
[----:B-1----:R-:W-:-:S03]  /*d030*/  IMAD.WIDE R10, R154, 0x4, R90 ;  /* 0x000000049a0a7825 */ /* 0x002fc600078e025a */
[----:B------:R-:W-:Y:S01]  /*d040*/  LDGSTS.E [R9+0x38e80], desc[UR60][R124.64], P0 ;  /* 0x38e800007c097fae */ /* 0x000fe2000812187c */
[----:B------:R-:W-:-:S03]  /*d050*/  IMAD.WIDE R6, R154, 0x4, R88 ;  /* 0x000000049a067825 */ /* 0x000fc600078e0258 */
[----:B------:R-:W2:Y:S04]  /*d060*/  LDL.LU.64 R90, [R1+0x1f0] ;  /* 0x0001f000015a7983 */ /* 0x000ea80000300a00 */
[----:B------:R1:W-:Y:S04]  /*d070*/  STL.64 [R1+0x4f0], R10 ;  /* 0x0004f00a01007387 */ /* 0x0003e80000100a00 */
[----:B------:R-:W2:Y:S04]  /*d080*/  LDL.LU.64 R88, [R1+0x1b0] ;  /* 0x0001b00001587983 */ /* 0x000ea80000300a00 */
[----:B------:R4:W-:Y:S04]  /*d090*/  STL.64 [R1+0x568], R6 ;  /* 0x0005680601007387 */ /* 0x0009e80000100a00 */
[----:B------:R-:W2:Y:S04]  /*d0a0*/  LDL.LU.64 R96, [R1+0x170] ;  /* 0x0001700001607983 */ /* 0x000ea80000300a00 */
[----:B------:R1:W-:Y:S04]  /*d0b0*/  LDGSTS.E [R9+0x39280], desc[UR60][R22.64], P0 ;  /* 0x3928000016097fae */ /* 0x0003e8000812187c */
[----:B------:R1:W-:Y:S04]  /*d0c0*/  LDGSTS.E [R9+0x39680], desc[UR60][R10.64], P0 ;  /* 0x396800000a097fae */ /* 0x0003e8000812187c */
[----:B------:R-:W-:Y:S01]  /*d0d0*/  LDGSTS.E [R9+0x39a80], desc[UR60][R6.64], P0 ;  /* 0x39a8000006097fae */ /* 0x000fe2000812187c */
[----:B------:R-:W-:-:S03]  /*d0e0*/  IMAD.WIDE R4, R154, 0x4, R122 ;  /* 0x000000049a047825 */ /* 0x000fc600078e027a */
[----:B------:R-:W2:Y:S01]  /*d0f0*/  LDL.LU.64 R122, [R1+0x130] ;  /* 0x00013000017a7983 */ /* 0x000ea20000300a00 */
[----:B------:R-:W-:-:S03]  /*d100*/  IMAD.WIDE R102, R154, 0x4, R102 ;  /* 0x000000049a667825 */ /* 0x000fc600078e0266 */
[----:B------:R-:W2:Y:S01]  /*d110*/  LDL.LU.64 R108, [R1+0xf0] ;  /* 0x0000f000016c7983 */ /* 0x000ea20000300a00 */
[----:B---3--:R-:W-:-:S03]  /*d120*/  IMAD.WIDE R100, R154, 0x4, R100 ;  /* 0x000000049a647825 */ /* 0x008fc600078e0264 */
[----:B------:R3:W-:Y:S01]  /*d130*/  STL.64 [R1+0x5d0], R4 ;  /* 0x0005d00401007387 */ /* 0x0007e20000100a00 */
[----:B------:R-:W-:-:S03]  /*d140*/  IMAD.WIDE R98, R154, 0x4, R98 ;  /* 0x000000049a627825 */ /* 0x000fc600078e0262 */
[----:B------:R3:W-:Y:S01]  /*d150*/  LDGSTS.E [R9+0x39e80], desc[UR60][R4.64], P0 ;  /* 0x39e8000004097fae */ /* 0x0007e2000812187c */
[----:B-1----:R-:W-:-:S03]  /*d160*/  IMAD.WIDE R22, R154, 0x4, R120 ;  /* 0x000000049a167825 */ /* 0x002fc600078e0278 */
[----:B------:R-:W-:Y:S01]  /*d170*/  STL.64 [R1+0x180], R102 ;  /* 0x0001806601007387 */ /* 0x000fe20000100a00 */
[----:B------:R-:W-:-:S03]  /*d180*/  IMAD.WIDE R10, R154, 0x4, R138 ;  /* 0x000000049a0a7825 */ /* 0x000fc600078e028a */
[----:B------:R-:W-:Y:S01]  /*d190*/  STL.64 [R1+0x1c0], R100 ;  /* 0x0001c06401007387 */ /* 0x000fe20000100a00 */
[----:B---3--:R-:W-:-:S03]  /*d1a0*/  IMAD.WIDE R8, R154, 0x4, R116 ;  /* 0x000000049a087825 */ /* 0x008fc600078e0274 */
[----:B------:R-:W-:Y:S04]  /*d1b0*/  STL.64 [R1+0x200], R98 ;  /* 0x0002006201007387 */ /* 0x000fe80000100a00 */
[----:B------:R-:W-:Y:S04]  /*d1c0*/  STL.64 [R1+0x240], R22 ;  /* 0x0002401601007387 */ /* 0x000fe80000100a00 */
[----:B------:R-:W-:Y:S04]  /*d1d0*/  LDGSTS.E [R240+0x38300], desc[UR60][R102.64], P0 ;  /* 0x3830000066f07fae */ /* 0x000fe8000812187c */
[----:B------:R-:W-:Y:S04]  /*d1e0*/  STL.64 [R1+0x448], R10 ;  /* 0x0004480a01007387 */ /* 0x000fe80000100a00 */
[----:B------:R-:W-:Y:S01]  /*d1f0*/  LDGSTS.E [R240+0x38700], desc[UR60][R100.64], P0 ;  /* 0x3870000064f07fae */ /* 0x000fe2000812187c */
[----:B----4-:R-:W-:-:S03]  /*d200*/  IMAD.WIDE R6, R154, 0x4, R136 ;  /* 0x000000049a067825 */ /* 0x010fc600078e0288 */
[----:B------:R-:W-:Y:S04]  /*d210*/  STL.64 [R1+0x4b8], R8 ;  /* 0x0004b80801007387 */ /* 0x000fe80000100a00 */
[----:B------:R-:W-:Y:S01]  /*d220*/  LDGSTS.E [R240+0x38b00], desc[UR60][R98.64], P0 ;  /* 0x38b0000062f07fae */ /* 0x000fe2000812187c */
[----:B------:R-:W-:-:S03]  /*d230*/  IMAD.WIDE R4, R154, 0x4, R112 ;  /* 0x000000049a047825 */ /* 0x000fc600078e0270 */
[----:B------:R1:W-:Y:S04]  /*d240*/  STL.64 [R1+0x538], R6 ;  /* 0x0005380601007387 */ /* 0x0003e80000100a00 */
[----:B------:R-:W-:Y:S04]  /*d250*/  LDGSTS.E [R240+0x38f00], desc[UR60][R22.64], P0 ;  /* 0x38f0000016f07fae */ /* 0x000fe8000812187c */
[----:B------:R3:W-:Y:S04]  /*d260*/  STL.64 [R1+0x5a8], R4 ;  /* 0x0005a80401007387 */ /* 0x0007e80000100a00 */
[----:B------:R-:W-:Y:S04]  /*d270*/  LDGSTS.E [R240+0x39300], desc[UR60][R10.64], P0 ;  /* 0x393000000af07fae */ /* 0x000fe8000812187c */
[----:B------:R-:W-:Y:S04]  /*d280*/  LDGSTS.E [R240+0x39700], desc[UR60][R8.64], P0 ;  /* 0x3970000008f07fae */ /* 0x000fe8000812187c */
[----:B------:R1:W-:Y:S04]  /*d290*/  LDGSTS.E [R240+0x39b00], desc[UR60][R6.64], P0 ;  /* 0x39b0000006f07fae */ /* 0x0003e8000812187c */
[----:B------:R3:W-:Y:S01]  /*d2a0*/  LDGSTS.E [R240+0x39f00], desc[UR60][R4.64], P0 ;  /* 0x39f0000004f07fae */ /* 0x0007e2000812187c */
[----:B-1----:R-:W-:-:S04]  /*d2b0*/  IMAD.WIDE R6, R154, 0x4, R2 ;  /* 0x000000049a067825 */ /* 0x002fc800078e0202 */
[----:B---3--:R-:W-:-:S04]  /*d2c0*/  IMAD.WIDE R4, R154, 0x4, R156 ;  /* 0x000000049a047825 */ /* 0x008fc800078e029c */
[----:B--2---:R-:W-:-:S05]  /*d2d0*/  IMAD.WIDE R94, R154, 0x4, R94 ;  /* 0x000000049a5e7825 */ /* 0x004fca00078e025e */
[----:B------:R1:W-:Y:S04]  /*d2e0*/  STL.64 [R1+0x188], R94 ;  /* 0x0001885e01007387 */ /* 0x0003e80000100a00 */
[----:B------:R1:W-:Y:S01]  /*d2f0*/  LDGSTS.E [R241+0x38380], desc[UR60][R94.64], P0 ;  /* 0x383800005ef17fae */ /* 0x0003e2000812187c */
[----:B------:R-:W-:-:S04]  /*d300*/  IMAD.WIDE R90, R154, 0x4, R90 ;  /* 0x000000049a5a7825 */ /* 0x000fc800078e025a */
[C---:B------:R-:W-:Y:S01]  /*d310*/  IMAD.WIDE R88, R154.reuse, 0x4, R88 ;  /* 0x000000049a587825 */ /* 0x040fe200078e0258 */
[----:B------:R1:W-:Y:S04]  /*d320*/  STL.64 [R1+0x1c8], R90 ;  /* 0x0001c85a01007387 */ /* 0x0003e80000100a00 */
[----:B------:R1:W-:Y:S01]  /*d330*/  STL.64 [R1+0x208], R88 ;  /* 0x0002085801007387 */ /* 0x0003e20000100a00 */
[----:B------:R-:W-:-:S03]  /*d340*/  IMAD.WIDE R22, R154, 0x4, R96 ;  /* 0x000000049a167825 */ /* 0x000fc600078e0260 */
[----:B------:R1:W5:Y:S04]  /*d350*/  LDL.LU.64 R2, [R1+0x768] ;  /* 0x0007680001027983 */ /* 0x0003680000300a00 */
[----:B------:R1:W-:Y:S04]  /*d360*/  STL.64 [R1+0x248], R22 ;  /* 0x0002481601007387 */ /* 0x0003e80000100a00 */
[----:B------:R1:W5:Y:S04]  /*d370*/  LDL.LU.64 R156, [R1+0x760] ;  /* 0x00076000019c7983 */ /* 0x0003680000300a00 */
[----:B------:R1:W-:Y:S04]  /*d380*/  LDGSTS.E [R241+0x38780], desc[UR60][R90.64], P0 ;  /* 0x387800005af17fae */ /* 0x0003e8000812187c */
[----:B------:R1:W-:Y:S04]  /*d390*/  LDGSTS.E [R241+0x38b80], desc[UR60][R88.64], P0 ;  /* 0x38b8000058f17fae */ /* 0x0003e8000812187c */
[----:B------:R1:W-:Y:S01]  /*d3a0*/  LDGSTS.E [R241+0x38f80], desc[UR60][R22.64], P0 ;  /* 0x38f8000016f17fae */ /* 0x0003e2000812187c */
[----:B------:R-:W-:-:S05]  /*d3b0*/  IMAD.WIDE R10, R154, 0x4, R122 ;  /* 0x000000049a0a7825 */ /* 0x000fca00078e027a */
[----:B------:R1:W-:Y:S04]  /*d3c0*/  STL.64 [R1+0x430], R10 ;  /* 0x0004300a01007387 */ /* 0x0003e80000100a00 */
[----:B------:R-:W2:Y:S01]  /*d3d0*/  LDL R123, [R1+0x354] ;  /* 0x00035400017b7983 */ /* 0x000ea20000100800 */
[----:B------:R-:W-:-:S03]  /*d3e0*/  IMAD.WIDE R8, R154, 0x4, R108 ;  /* 0x000000049a087825 */ /* 0x000fc600078e026c */
[----:B------:R1:W-:Y:S04]  /*d3f0*/  LDGSTS.E [R241+0x39380], desc[UR60][R10.64], P0 ;  /* 0x393800000af17fae */ /* 0x0003e8000812187c */
[----:B------:R1:W-:Y:S04]  /*d400*/  STL.64 [R1+0x480], R8 ;  /* 0x0004800801007387 */ /* 0x0003e80000100a00 */
[----:B------:R1:W-:Y:S04]  /*d410*/  STL.64 [R1+0x4f8], R6 ;  /* 0x0004f80601007387 */ /* 0x0003e80000100a00 */
[----:B------:R1:W-:Y:S04]  /*d420*/  STL.64 [R1+0x578], R4 ;  /* 0x0005780401007387 */ /* 0x0003e80000100a00 */
[----:B------:R1:W-:Y:S04]  /*d430*/  LDGSTS.E [R241+0x39780], desc[UR60][R8.64], P0 ;  /* 0x3978000008f17fae */ /* 0x0003e8000812187c */
[----:B------:R1:W-:Y:S04]  /*d440*/  LDGSTS.E [R241+0x39b80], desc[UR60][R6.64], P0 ;  /* 0x39b8000006f17fae */ /* 0x0003e8000812187c */
[----:B------:R1:W-:Y:S01]  /*d450*/  LDGSTS.E [R241+0x39f80], desc[UR60][R4.64], P0 ;  /* 0x39f8000004f17fae */ /* 0x0003e2000812187c */
[----:B------:R-:W-:-:S03]  /*d460*/  CS2R R56, SRZ ;  /* 0x0000000000387805 */ /* 0x000fc6000001ff00 */
[----:B------:R-:W0:Y:S01]  /*d470*/  LDGDEPBAR ;  /* 0x00000000000079af */ /* 0x000e220000000000 */
[----:B------:R-:W-:Y:S02]  /*d480*/  CS2R R58, SRZ ;  /* 0x00000000003a7805 */ /* 0x000fe4000001ff00 */
[----:B------:R-:W-:Y:S02]  /*d490*/  CS2R R60, SRZ ;  /* 0x00000000003c7805 */ /* 0x000fe4000001ff00 */
[----:B------:R-:W-:Y:S02]  /*d4a0*/  CS2R R62, SRZ ;  /* 0x00000000003e7805 */ /* 0x000fe4000001ff00 */
[----:B------:R-:W-:Y:S02]  /*d4b0*/  CS2R R64, SRZ ;  /* 0x0000000000407805 */ /* 0x000fe4000001ff00 */
[----:B------:R-:W-:Y:S02]  /*d4c0*/  CS2R R66, SRZ ;  /* 0x0000000000427805 */ /* 0x000fe4000001ff00 */
[----:B------:R-:W-:-:S02]  /*d4d0*/  CS2R R68, SRZ ;  /* 0x0000000000447805 */ /* 0x000fc4000001ff00 */
        /* <DEDUP_REMOVED lines=25> */
[----:B--2---:R-:W-:-:S13]  /*d670*/  ISETP.GE.AND P0, PT, R123, 0x80, PT ;  /* 0x000000807b00780c */ /* 0x004fda0003f06270 */
[----:B-1----:R-:W-:Y:S05]  /*d680*/  @!P0 BRA `(.L_x_0) ;  /* 0x000000a800fc8947 */ /* 0x002fea0003800000 */
[----:B------:R-:W2:Y:S04]  /*d690*/  LDL.LU.64 R108, [R1+0x270] ;  /* 0x00027000016c7983 */ /* 0x000ea80000300a00 */
[----:B------:R-:W3:Y:S04]  /*d6a0*/  LDL.LU.64 R94, [R1+0x38] ;  /* 0x00003800015e7983 */ /* 0x000ee80000300a00 */
[----:B------:R-:W4:Y:S04]  /*d6b0*/  LDL.LU.64 R90, [R1+0x30] ;  /* 0x00003000015a7983 */ /* 0x000f280000300a00 */
[----:B------:R-:W4:Y:S04]  /*d6c0*/  LDL.LU.64 R88, [R1+0x28] ;  /* 0x0000280001587983 */ /* 0x000f280000300a00 */
[----:B------:R-:W-:Y:S04]  /*d6d0*/  STL [R1+0x770], R152 ;  /* 0x0007709801007387 */ /* 0x000fe80000100800 */
[----:B-----5:R-:W-:Y:S04]  /*d6e0*/  STL.64 [R1+0x768], R156 ;  /* 0x0007689c01007387 */ /* 0x020fe80000100a00 */
[----:B------:R1:W-:Y:S01]  /*d6f0*/  STL.64 [R1+0x760], R2 ;  /* 0x0007600201007387 */ /* 0x0003e20000100a00 */
[----:B------:R-:W-:-:S02]  /*d700*/  IMAD.MOV.U32 R22, RZ, RZ, R250 ;  /* 0x000000ffff167224 */ /* 0x000fc400078e00fa */
[----:B------:R-:W-:Y:S02]  /*d710*/  IMAD.MOV.U32 R23, RZ, RZ, R251 ;  /* 0x000000ffff177224 */ /* 0x000fe400078e00fb */
[----:B--2---:R-:W-:Y:S02]  /*d720*/  IMAD.MOV.U32 R4, RZ, RZ, R108 ;  /* 0x000000ffff047224 */ /* 0x004fe400078e006c */
[----:B------:R-:W-:Y:S02]  /*d730*/  IMAD.MOV.U32 R5, RZ, RZ, R109 ;  /* 0x000000ffff057224 */ /* 0x000fe400078e006d */
[----:B---3--:R-:W-:Y:S01]  /*d740*/  IMAD.MOV.U32 R6, RZ, RZ, R94 ;  /* 0x000000ffff067224 */ /* 0x008fe200078e005e */
[----:B------:R-:W2:Y:S01]  /*d750*/  LDL.LU.64 R108, [R1] ;  /* 0x00000000016c7983 */ /* 0x000ea20000300a00 */
[----:B------:R-:W-:Y:S02]  /*d760*/  IMAD.MOV.U32 R7, RZ, RZ, R95 ;  /* 0x000000ffff077224 */ /* 0x000fe400078e005f */
[----:B----4-:R-:W-:Y:S01]  /*d770*/  IMAD.MOV.U32 R8, RZ, RZ, R90 ;  /* 0x000000ffff087224 */ /* 0x010fe200078e005a */
[----:B------:R-:W-:Y:S01]  /*d780*/  STL.64 [R1+0x778], R4 ;  /* 0x0007780401007387 */ /* 0x000fe20000100a00 */
[----:B------:R-:W-:-:S02]  /*d790*/  IMAD.MOV.U32 R9, RZ, RZ, R91 ;  /* 0x000000ffff097224 */ /* 0x000fc400078e005b */
[----:B------:R-:W-:Y:S01]  /*d7a0*/  IMAD.MOV.U32 R10, RZ, RZ, R88 ;  /* 0x000000ffff0a7224 */ /* 0x000fe200078e0058 */
[----:B------:R-:W-:Y:S01]  /*d7b0*/  STL.64 [R1+0x780], R6 ;  /* 0x0007800601007387 */ /* 0x000fe20000100a00 */
[----:B------:R-:W-:Y:S02]  /*d7c0*/  IMAD.MOV.U32 R11, RZ, RZ, R89 ;  /* 0x000000ffff0b7224 */ /* 0x000fe400078e0059 */
[----:B------:R-:W-:Y:S01]  /*d7d0*/  IMAD.MOV.U32 R88, RZ, RZ, R238 ;  /* 0x000000ffff587224 */ /* 0x000fe200078e00ee */
[----:B------:R-:W-:Y:S01]  /*d7e0*/  STL.64 [R1+0x788], R8 ;  /* 0x0007880801007387 */ /* 0x000fe20000100a00 */
[----:B------:R-:W-:-:S03]  /*d7f0*/  IMAD.MOV.U32 R89, RZ, RZ, R239 ;  /* 0x000000ffff597224 */ /* 0x000fc600078e00ef */
[----:B------:R3:W-:Y:S04]  /*d800*/  STL.64 [R1+0x790], R10 ;  /* 0x0007900a01007387 */ /* 0x0007e80000100a00 */
[----:B------:R-:W-:Y:S04]  /*d810*/  STL.64 [R1+0x798], R12 ;  /* 0x0007980c01007387 */ /* 0x000fe80000100a00 */
[----:B------:R-:W-:Y:S04]  /*d820*/  STL.64 [R1+0x7a0], R14 ;  /* 0x0007a00e01007387 */ /* 0x000fe80000100a00 */
[----:B------:R4:W-:Y:S04]  /*d830*/  STL.64 [R1+0x7a8], R16 ;  /* 0x0007a81001007387 */ /* 0x0009e80000100a00 */
[----:B------:R4:W-:Y:S04]  /*d840*/  STL.64 [R1+0x7b0], R18 ;  /* 0x0007b01201007387 */ /* 0x0009e80000100a00 */
[----:B------:R4:W-:Y:S04]  /*d850*/  STL.64 [R1+0x7b8], R20 ;  /* 0x0007b81401007387 */ /* 0x0009e80000100a00 */
[----:B------:R-:W-:Y:S04]  /*d860*/  STL.64 [R1+0x7c0], R22 ;  /* 0x0007c01601007387 */ /* 0x000fe80000100a00 */
[----:B------:R-:W-:Y:S04]  /*d870*/  STL.64 [R1+0x7c8], R88 ;  /* 0x0007c85801007387 */ /* 0x000fe80000100a00 */
[----:B------:R-:W3:Y:S04]  /*d880*/  LDL.LU.64 R128, [R1+0x2e8] ;  /* 0x0002e80001807983 */ /* 0x000ee80000300a00 */
[----:B------:R-:W4:Y:S04]  /*d890*/  LDL.LU.64 R130, [R1+0x2f0] ;  /* 0x0002f00001827983 */ /* 0x000f280000300a00 */
        /* <DEDUP_REMOVED lines=11> */
[----:B------:R-:W4:Y:S01]  /*d950*/  LDL.LU.64 R170, [R1+0x280] ;  /* 0x0002800001aa7983 */ /* 0x000f220000300a00 */
[----:B------:R-:W-:-:S03]  /*d960*/  IMAD.MOV.U32 R102, RZ, RZ, R134 ;  /* 0x000000ffff667224 */ /* 0x000fc600078e0086 */
[----:B------:R-:W4:Y:S04]  /*d970*/  LDL.LU.64 R186, [R1+0x288] ;  /* 0x0002880001ba7983 */ /* 0x000f280000300a00 */
[----:B------:R-:W4:Y:S04]  /*d980*/  LDL.LU.64 R174, [R1+0x290] ;  /* 0x0002900001ae7983 */ /* 0x000f280000300a00 */
[----:B------:R-:W4:Y:S04]  /*d990*/  LDL.LU.64 R176, [R1+0x8] ;  /* 0x0000080001b07983 */ /* 0x000f280000300a00 */
[----:B------:R-:W4:Y:S04]  /*d9a0*/  LDL.LU.64 R178, [R1+0x10] ;  /* 0x0000100001b27983 */ /* 0x000f280000300a00 */
[----:B------:R-:W4:Y:S01]  /*d9b0*/  LDL.LU.64 R182, [R1+0x18] ;  /* 0x0000180001b67983 */ /* 0x000f220000300a00 */
[----:B------:R-:W-:-:S02]  /*d9c0*/  IMAD.MOV.U32 R101, RZ, RZ, R105 ;  /* 0x000000ffff657224 */ /* 0x000fc400078e0069 */
[----:B------:R-:W-:Y:S01]  /*d9d0*/  IMAD.MOV.U32 R146, RZ, RZ, R140 ;  /* 0x000000ffff927224 */ /* 0x000fe200078e008c */
[----:B------:R-:W-:Y:S01]  /*d9e0*/  MOV R116, R206 ;  /* 0x000000ce00747202 */ /* 0x000fe20000000f00 */
[----:B------:R-:W-:Y:S02]  /*d9f0*/  IMAD.MOV.U32 R147, RZ, RZ, R180 ;  /* 0x000000ffff937224 */ /* 0x000fe400078e00b4 */
[----:B------:R-:W-:Y:S02]  /*da00*/  IMAD.MOV.U32 R112, RZ, RZ, R181 ;  /* 0x000000ffff707224 */ /* 0x000fe400078e00b5 */
[----:B------:R-:W-:Y:S01]  /*da10*/  IMAD.MOV.U32 R122, RZ, RZ, R207 ;  /* 0x000000ffff7a7224 */ /* 0x000fe200078e00cf */
[----:B--2---:R-:W-:Y:S01]  /*da20*/  MOV R90, R108 ;  /* 0x0000006c005a7202 */ /* 0x004fe20000000f00 */
[----:B------:R-:W-:Y:S02]  /*da30*/  IMAD.MOV.U32 R91, RZ, RZ, R109 ;  /* 0x000000ffff5b7224 */ /* 0x000fe400078e006d */
[----:B---3--:R-:W-:-:S02]  /*da40*/  IMAD.MOV.U32 R127, RZ, RZ, R128 ;  /* 0x000000ffff7f7224 */ /* 0x008fc400078e0080 */
[----:B------:R-:W-:Y:S02]  /*da50*/  IMAD.MOV.U32 R128, RZ, RZ, R129 ;  /* 0x000000ffff807224 */ /* 0x000fe400078e0081 */
[----:B----4-:R-:W-:Y:S02]  /*da60*/  IMAD.MOV.U32 R129, RZ, RZ, R130 ;  /* 0x000000ffff817224 */ /* 0x010fe400078e0082 */
[----:B------:R-:W-:Y:S02]  /*da70*/  IMAD.MOV.U32 R130, RZ, RZ, R131 ;  /* 0x000000ffff827224 */ /* 0x000fe400078e0083 */
[----:B------:R-:W-:Y:S02]  /*da80*/  IMAD.MOV.U32 R131, RZ, RZ, R132 ;  /* 0x000000ffff837224 */ /* 0x000fe400078e0084 */
[----:B------:R-:W-:Y:S02]  /*da90*/  IMAD.MOV.U32 R132, RZ, RZ, R133 ;  /* 0x000000ffff847224 */ /* 0x000fe400078e0085 */
[----:B------:R-:W-:-:S02]  /*daa0*/  IMAD.MOV.U32 R133, RZ, RZ, R230 ;  /* 0x000000ffff857224 */ /* 0x000fc400078e00e6 */
[----:B------:R-:W-:Y:S02]  /*dab0*/  IMAD.MOV.U32 R134, RZ, RZ, R231 ;  /* 0x000000ffff867224 */ /* 0x000fe400078e00e7 */
[----:B------:R-:W2:Y:S04]  /*dac0*/  LDL.LU.64 R230, [R1+0x20] ;  /* 0x0000200001e67983 */ /* 0x000ea80000300a00 */
[----:B-1----:R-:W3:Y:S04]  /*dad0*/  LDL.LU.64 R2, [R1+0x3f0] ;  /* 0x0003f00001027983 */ /* 0x002ee80000300a00 */
[----:B------:R-:W4:Y:S04]  /*dae0*/  LDL.LU.64 R156, [R1+0x3f8] ;  /* 0x0003f800019c7983 */ /* 0x000f280000300a00 */
[----:B------:R-:W4:Y:S04]  /*daf0*/  LDL.LU.64 R240, [R1+0x400] ;  /* 0x0004000001f07983 */ /* 0x000f280000300a00 */
        /* <DEDUP_REMOVED lines=10> */
[----:B------:R-:W-:Y:S02]  /*dba0*/  IMAD.MOV.U32 R136, RZ, RZ, R137 ;  /* 0x000000ffff887224 */ /* 0x000fe400078e0089 */
[----:B------:R-:W-:Y:S02]  /*dbb0*/  IMAD.MOV.U32 R143, RZ, RZ, R160 ;  /* 0x000000ffff8f7224 */ /* 0x000fe400078e00a0 */
[----:B------:R-:W-:-:S02]  /*dbc0*/  IMAD.MOV.U32 R144, RZ, RZ, R161 ;  /* 0x000000ffff907224 */ /* 0x000fc400078e00a1 */
[----:B------:R-:W-:Y:S02]  /*dbd0*/  IMAD.MOV.U32 R137, RZ, RZ, R138 ;  /* 0x000000ffff897224 */ /* 0x000fe400078e008a */
[----:B------:R-:W-:Y:S02]  /*dbe0*/  IMAD.MOV.U32 R161, RZ, RZ, R162 ;  /* 0x000000ffffa17224 */ /* 0x000fe400078e00a2 */
[----:B------:R-:W-:Y:S02]  /*dbf0*/  IMAD.MOV.U32 R160, RZ, RZ, R163 ;  /* 0x000000ffffa07224 */ /* 0x000fe400078e00a3 */
[----:B------:R-:W-:Y:S02]  /*dc00*/  IMAD.MOV.U32 R138, RZ, RZ, R139 ;  /* 0x000000ffff8a7224 */ /* 0x000fe400078e008b */
[----:B------:R-:W-:Y:S02]  /*dc10*/  IMAD.MOV.U32 R163, RZ, RZ, R164 ;  /* 0x000000ffffa37224 */ /* 0x000fe400078e00a4 */
[----:B------:R-:W-:-:S02]  /*dc20*/  IMAD.MOV.U32 R162, RZ, RZ, R165 ;  /* 0x000000ffffa27224 */ /* 0x000fc400078e00a5 */
[----:B------:R-:W-:Y:S02]  /*dc30*/  IMAD.MOV.U32 R139, RZ, RZ, R222 ;  /* 0x000000ffff8b7224 */ /* 0x000fe400078e00de */
[----:B------:R-:W-:Y:S02]  /*dc40*/  IMAD.MOV.U32 R140, RZ, RZ, R223 ;  /* 0x000000ffff8c7224 */ /* 0x000fe400078e00df */
[----:B------:R-:W-:Y:S01]  /*dc50*/  IMAD.MOV.U32 R165, RZ, RZ, R166 ;  /* 0x000000ffffa57224 */ /* 0x000fe200078e00a6 */
[----:B------:R-:W4:Y:S01]  /*dc60*/  LDL.LU.64 R222, [R1+0x390] ;  /* 0x0003900001de7983 */ /* 0x000f220000300a00 */
[----:B------:R-:W-:Y:S01]  /*dc70*/  IMAD.MOV.U32 R164, RZ, RZ, R167 ;  /* 0x000000ffffa47224 */ /* 0x000fe200078e00a7 */
[----:B------:R-:W-:Y:S01]  /*dc80*/  MOV R167, R228 ;  /* 0x000000e400a77202 */ /* 0x000fe20000000f00 */
[----:B------:R-:W-:Y:S02]  /*dc90*/  IMAD.MOV.U32 R166, RZ, RZ, R229 ;  /* 0x000000ffffa67224 */ /* 0x000fe400078e00e5 */
[----:B------:R-:W4:Y:S01]  /*dca0*/  LDL.LU.64 R228, [R1+0x398] ;  /* 0x0003980001e47983 */ /* 0x000f220000300a00 */
[----:B--2---:R-:W-:-:S02]  /*dcb0*/  IMAD.MOV.U32 R181, RZ, RZ, R230 ;  /* 0x000000ffffb57224 */ /* 0x004fc400078e00e6 */
[----:B------:R-:W-:Y:S02]  /*dcc0*/  IMAD.MOV.U32 R180, RZ, RZ, R231 ;  /* 0x000000ffffb47224 */ /* 0x000fe400078e00e7 */
[----:B------:R-:W2:Y:S01]  /*dcd0*/  LDL.LU.64 R230, [R1+0x3a0] ;  /* 0x0003a00001e67983 */ /* 0x000ea20000300a00 */
[----:B---3--:R-:W-:Y:S02]  /*dce0*/  IMAD.MOV.U32 R207, RZ, RZ, R2 ;  /* 0x000000ffffcf7224 */ /* 0x008fe400078e0002 */
[----:B------:R-:W-:Y:S02]  /*dcf0*/  IMAD.MOV.U32 R206, RZ, RZ, R3 ;  /* 0x000000ffffce7224 */ /* 0x000fe400078e0003 */
[----:B------:R-:W3:Y:S04]  /*dd00*/  LDL.LU.64 R2, [R1+0x3a8] ;  /* 0x0003a80001027983 */ /* 0x000ee80000300a00 */
[----:B------:R-:W3:Y:S04]  /*dd10*/  LDL.LU.64 R10, [R1+0x370] ;  /* 0x00037000010a7983 */ /* 0x000ee80000300a00 */
[----:B------:R-:W3:Y:S04]  /*dd20*/  LDL.LU.64 R8, [R1+0x378] ;  /* 0x0003780001087983 */ /* 0x000ee80000300a00 */
[----:B------:R-:W3:Y:S01]  /*dd30*/  LDL.LU.64 R6, [R1+0x380] ;  /* 0x0003800001067983 */ /* 0x000ee20000300a00 */
[----:B------:R-:W-:-:S02]  /*dd40*/  IMAD.MOV.U32 R100, RZ, RZ, R115 ;  /* 0x000000ffff647224 */ /* 0x000fc400078e0073 */
[----:B------:R-:W-:Y:S02]  /*dd50*/  IMAD.MOV.U32 R109, RZ, RZ, R198 ;  /* 0x000000ffff6d7224 */ /* 0x000fe400078e00c6 */
[----:B------:R-:W-:Y:S01]  /*dd60*/  IMAD.MOV.U32 R115, RZ, RZ, R199 ;  /* 0x000000ffff737224 */ /* 0x000fe200078e00c7 */
[----:B------:R-:W-:Y:S01]  /*dd70*/  MOV R199, R212 ;  /* 0x000000d400c77202 */ /* 0x000fe20000000f00 */
[----:B------:R-:W-:Y:S02]  /*dd80*/  IMAD.MOV.U32 R120, RZ, RZ, R200 ;  /* 0x000000ffff787224 */ /* 0x000fe400078e00c8 */
[----:B------:R-:W-:Y:S02]  /*dd90*/  IMAD.MOV.U32 R121, RZ, RZ, R201 ;  /* 0x000000ffff797224 */ /* 0x000fe400078e00c9 */
[----:B------:R-:W-:Y:S02]  /*dda0*/  IMAD.MOV.U32 R198, RZ, RZ, R213 ;  /* 0x000000ffffc67224 */ /* 0x000fe400078e00d5 */
[----:B------:R-:W-:-:S02]  /*ddb0*/  IMAD.MOV.U32 R201, RZ, RZ, R210 ;  /* 0x000000ffffc97224 */ /* 0x000fc400078e00d2 */
[----:B------:R-:W-:Y:S02]  /*ddc0*/  IMAD.MOV.U32 R200, RZ, RZ, R211 ;  /* 0x000000ffffc87224 */ /* 0x000fe400078e00d3 */
[----:B----4-:R-:W-:Y:S02]  /*ddd0*/  IMAD.MOV.U32 R211, RZ, RZ, R240 ;  /* 0x000000ffffd37224 */ /* 0x010fe400078e00f0 */
[----:B------:R-:W-:Y:S02]  /*dde0*/  IMAD.MOV.U32 R210, RZ, RZ, R241 ;  /* 0x000000ffffd27224 */ /* 0x000fe400078e00f1 */
[----:B------:R-:W-:Y:S01]  /*ddf0*/  IMAD.MOV.U32 R213, RZ, RZ, R214 ;  /* 0x000000ffffd57224 */ /* 0x000fe200078e00d6 */
[----:B------:R-:W4:Y:S01]  /*de00*/  LDL.LU.64 R240, [R1+0x388] ;  /* 0x0003880001f07983 */ /* 0x000f220000300a00 */
[----:B------:R-:W-:Y:S01]  /*de10*/  IMAD.MOV.U32 R212, RZ, RZ, R215 ;  /* 0x000000ffffd47224 */ /* 0x000fe200078e00d7 */
[----:B------:R-:W-:Y:S01]  /*de20*/  MOV R215, R242 ;  /* 0x000000f200d77202 */ /* 0x000fe20000000f00 */
[----:B------:R-:W-:-:S02]  /*de30*/  IMAD.MOV.U32 R214, RZ, RZ, R243 ;  /* 0x000000ffffd67224 */ /* 0x000fc400078e00f3 */
[----:B------:R-:W4:Y:S04]  /*de40*/  LDL.LU.64 R242, [R1+0x348] ;  /* 0x0003480001f27983 */ /* 0x000f280000300a00 */
[----:B------:R-:W4:Y:S04]  /*de50*/  LDL.LU.64 R16, [R1+0x358] ;  /* 0x0003580001107983 */ /* 0x000f280000300a00 */
[----:B------:R-:W4:Y:S01]  /*de60*/  LDL.LU.64 R4, [R1+0x360] ;  /* 0x0003600001047983 */ /* 0x000f220000300a00 */
        /* <DEDUP_REMOVED lines=12> */
[----:B------:R-:W-:Y:S02]  /*df30*/  IMAD.MOV.U32 R208, RZ, RZ, R157 ;  /* 0x000000ffffd07224 */ /* 0x000fe400078e009d */
[----:B------:R-:W-:Y:S01]  /*df40*/  IMAD.MOV.U32 R98, RZ, RZ, R111 ;  /* 0x000000ffff627224 */ /* 0x000fe200078e006f */
[----:B------:R-:W4:Y:S01]  /*df50*/  LDL.LU.64 R156, [R1+0x328] ;  /* 0x00032800019c7983 */ /* 0x000f220000300a00 */
[----:B------:R-:W-:-:S02]  /*df60*/  IMAD.MOV.U32 R111, RZ, RZ, R149 ;  /* 0x000000ffff6f7224 */ /* 0x000fc400078e0095 */
[----:B------:R-:W-:Y:S02]  /*df70*/  IMAD.MOV.U32 R149, RZ, RZ, R216 ;  /* 0x000000ffff957224 */ /* 0x000fe400078e00d8 */
[----:B------:R-:W-:Y:S02]  /*df80*/  IMAD.MOV.U32 R126, RZ, RZ, R217 ;  /* 0x000000ffff7e7224 */ /* 0x000fe400078e00d9 */
[----:B------:R-:W-:Y:S02]  /*df90*/  IMAD.MOV.U32 R217, RZ, RZ, R218 ;  /* 0x000000ffffd97224 */ /* 0x000fe400078e00da */
[----:B------:R-:W-:Y:S02]  /*dfa0*/  IMAD.MOV.U32 R216, RZ, RZ, R219 ;  /* 0x000000ffffd87224 */ /* 0x000fe400078e00db */
[----:B------:R-:W-:Y:S02]  /*dfb0*/  IMAD.MOV.U32 R219, RZ, RZ, R152 ;  /* 0x000000ffffdb7224 */ /* 0x000fe400078e0098 */
[----:B------:R-:W-:-:S02]  /*dfc0*/  IMAD.MOV.U32 R218, RZ, RZ, R153 ;  /* 0x000000ffffda7224 */ /* 0x000fc400078e0099 */
[----:B------:R-:W4:Y:S01]  /*dfd0*/  LDL.LU.64 R152, [R1+0x330] ;  /* 0x0003300001987983 */ /* 0x000f220000300a00 */
[----:B------:R-:W-:Y:S02]  /*dfe0*/  IMAD.MOV.U32 R124, RZ, RZ, R204 ;  /* 0x000000ffff7c7224 */ /* 0x000fe400078e00cc */
[----:B------:R-:W-:Y:S02]  /*dff0*/  IMAD.MOV.U32 R197, RZ, RZ, R226 ;  /* 0x000000ffffc57224 */ /* 0x000fe400078e00e2 */
[----:B------:R-:W-:Y:S02]  /*e000*/  IMAD.MOV.U32 R204, RZ, RZ, R225 ;  /* 0x000000ffffcc7224 */ /* 0x000fe400078e00e1 */
[----:B------:R-:W-:Y:S02]  /*e010*/  IMAD.MOV.U32 R226, RZ, RZ, R228 ;  /* 0x000000ffffe27224 */ /* 0x000fe400078e00e4 */
[----:B------:R-:W-:Y:S02]  /*e020*/  IMAD.MOV.U32 R225, RZ, RZ, R229 ;  /* 0x000000ffffe17224 */ /* 0x000fe400078e00e5 */
[----:B--2---:R-:W-:-:S02]  /*e030*/  IMAD.MOV.U32 R228, RZ, RZ, R230 ;  /* 0x000000ffffe47224 */ /* 0x004fc400078e00e6 */
[----:B---3--:R-:W-:Y:S02]  /*e040*/  IMAD.MOV.U32 R230, RZ, RZ, R2 ;  /* 0x000000ffffe67224 */ /* 0x008fe400078e0002 */
[----:B------:R-:W-:Y:S02]  /*e050*/  IMAD.MOV.U32 R229, RZ, RZ, R3 ;  /* 0x000000ffffe57224 */ /* 0x000fe400078e0003 */
[----:B------:R-:W2:Y:S04]  /*e060*/  LDL.LU.64 R2, [R1+0x338] ;  /* 0x0003380001027983 */ /* 0x000ea80000300a00 */
[----:B------:R-:W3:Y:S01]  /*e070*/  LDL.LU.64 R14, [R1+0x340] ;  /* 0x00034000010e7983 */ /* 0x000ee20000300a00 */
[----:B------:R-:W-:Y:S02]  /*e080*/  IMAD.MOV.U32 R99, RZ, RZ, R114 ;  /* 0x000000ffff637224 */ /* 0x000fe400078e0072 */
[----:B------:R-:W-:Y:S01]  /*e090*/  IMAD.MOV.U32 R114, RZ, RZ, R173 ;  /* 0x000000ffff727224 */ /* 0x000fe200078e00ad */
[----:B------:R-:W3:Y:S01]  /*e0a0*/  LDL.LU.64 R12, [R1+0x308] ;  /* 0x00030800010c7983 */ /* 0x000ee20000300a00 */
[----:B------:R-:W-:-:S02]  /*e0b0*/  IMAD.MOV.U32 R173, RZ, RZ, R174 ;  /* 0x000000ffffad7224 */ /* 0x000fc400078e00ae */
[----:B------:R-:W-:Y:S02]  /*e0c0*/  IMAD.MOV.U32 R174, RZ, RZ, R177 ;  /* 0x000000ffffae7224 */ /* 0x000fe400078e00b1 */
[----:B------:R-:W-:Y:S02]  /*e0d0*/  IMAD.MOV.U32 R177, RZ, RZ, R178 ;  /* 0x000000ffffb17224 */ /* 0x000fe400078e00b2 */
[----:B------:R-:W-:Y:S01]  /*e0e0*/  IMAD.MOV.U32 R178, RZ, RZ, R183 ;  /* 0x000000ffffb27224 */ /* 0x000fe200078e00b7 */
[----:B------:R-:W-:Y:S01]  /*e0f0*/  MOV R183, R232 ;  /* 0x000000e800b77202 */ /* 0x000fe20000000f00 */
[----:B------:R-:W-:Y:S02]  /*e100*/  IMAD.MOV.U32 R196, RZ, RZ, R227 ;  /* 0x000000ffffc47224 */ /* 0x000fe400078e00e3 */
[----:B------:R-:W-:Y:S01]  /*e110*/  IMAD.MOV.U32 R227, RZ, RZ, R231 ;  /* 0x000000ffffe37224 */ /* 0x000fe200078e00e7 */
[----:B------:R-:W-:Y:S01]  /*e120*/  MOV R231, R11 ;  /* 0x0000000b00e77202 */ /* 0x000fe20000000f00 */
[----:B------:R-:W-:-:S02]  /*e130*/  IMAD.MOV.U32 R113, RZ, RZ, R172 ;  /* 0x000000ffff717224 */ /* 0x000fc400078e00ac */
[----:B------:R-:W-:Y:S02]  /*e140*/  IMAD.MOV.U32 R232, RZ, RZ, R10 ;  /* 0x000000ffffe87224 */ /* 0x000fe400078e000a */
[----:B------:R-:W-:Y:S01]  /*e150*/  IMAD.MOV.U32 R172, RZ, RZ, R175 ;  /* 0x000000ffffac7224 */ /* 0x000fe200078e00af */
[----:B------:R-:W3:Y:S01]  /*e160*/  LDL.LU.64 R10, [R1+0x310] ;  /* 0x00031000010a7983 */ /* 0x000ee20000300a00 */
[----:B------:R-:W-:Y:S01]  /*e170*/  IMAD.MOV.U32 R175, RZ, RZ, R176 ;  /* 0x000000ffffaf7224 */ /* 0x000fe200078e00b0 */
[----:B------:R-:W-:Y:S01]  /*e180*/  MOV R103, R118 ;  /* 0x0000007600677202 */ /* 0x000fe20000000f00 */
[----:B------:R-:W-:Y:S02]  /*e190*/  IMAD.MOV.U32 R176, RZ, RZ, R179 ;  /* 0x000000ffffb07224 */ /* 0x000fe400078e00b3 */
[----:B------:R-:W-:Y:S02]  /*e1a0*/  IMAD.MOV.U32 R118, RZ, RZ, R185 ;  /* 0x000000ffff767224 */ /* 0x000fe400078e00b9 */
[----:B------:R-:W-:-:S02]  /*e1b0*/  IMAD.MOV.U32 R179, RZ, RZ, R182 ;  /* 0x000000ffffb37224 */ /* 0x000fc400078e00b6 */
[----:B------:R-:W-:Y:S02]  /*e1c0*/  IMAD.MOV.U32 R182, RZ, RZ, R233 ;  /* 0x000000ffffb67224 */ /* 0x000fe400078e00e9 */
[----:B------:R-:W-:Y:S02]  /*e1d0*/  IMAD.MOV.U32 R185, RZ, RZ, R234 ;  /* 0x000000ffffb97224 */ /* 0x000fe400078e00ea */
[----:B------:R-:W-:Y:S02]  /*e1e0*/  IMAD.MOV.U32 R234, RZ, RZ, R8 ;  /* 0x000000ffffea7224 */ /* 0x000fe400078e0008 */
[----:B------:R-:W-:Y:S02]  /*e1f0*/  IMAD.MOV.U32 R233, RZ, RZ, R9 ;  /* 0x000000ffffe97224 */ /* 0x000fe400078e0009 */
[----:B------:R-:W3:Y:S01]  /*e200*/  LDL.LU.64 R8, [R1+0x318] ;  /* 0x0003180001087983 */ /* 0x000ee20000300a00 */
[----:B------:R-:W-:Y:S02]  /*e210*/  IMAD.MOV.U32 R117, RZ, RZ, R184 ;  /* 0x000000ffff757224 */ /* 0x000fe400078e00b8 */
[----:B------:R-:W-:-:S02]  /*e220*/  IMAD.MOV.U32 R96, RZ, RZ, R236 ;  /* 0x000000ffff607224 */ /* 0x000fc400078e00ec */
[----:B------:R-:W-:Y:S02]  /*e230*/  IMAD.MOV.U32 R184, RZ, RZ, R235 ;  /* 0x000000ffffb87224 */ /* 0x000fe400078e00eb */
[----:B------:R-:W-:Y:S02]  /*e240*/  IMAD.MOV.U32 R236, RZ, RZ, R6 ;  /* 0x000000ffffec7224 */ /* 0x000fe400078e0006 */
[----:B------:R-:W-:Y:S02]  /*e250*/  IMAD.MOV.U32 R235, RZ, RZ, R7 ;  /* 0x000000ffffeb7224 */ /* 0x000fe400078e0007 */
[----:B------:R-:W3:Y:S01]  /*e260*/  LDL.LU.64 R6, [R1+0x320] ;  /* 0x0003200001067983 */ /* 0x000ee20000300a00 */
[----:B------:R-:W-:-:S03]  /*e270*/  IMAD.MOV.U32 R97, RZ, RZ, R237 ;  /* 0x000000ffff617224 */ /* 0x000fc600078e00ed */
[----:B------:R-:W3:Y:S01]  /*e280*/  LDL.LU.64 R18, [R1+0x2d8] ;  /* 0x0002d80001127983 */ /* 0x000ee20000300a00 */
[----:B----4-:R-:W-:Y:S02]  /*e290*/  IMAD.MOV.U32 R238, RZ, RZ, R240 ;  /* 0x000000ffffee7224 */ /* 0x010fe400078e00f0 */
[----:B------:R-:W-:Y:S02]  /*e2a0*/  IMAD.MOV.U32 R237, RZ, RZ, R241 ;  /* 0x000000ffffed7224 */ /* 0x000fe400078e00f1 */
[----:B------:R-:W-:Y:S02]  /*e2b0*/  IMAD.MOV.U32 R240, RZ, RZ, R242 ;  /* 0x000000fffff07224 */ /* 0x000fe400078e00f2 */
[----:B------:R-:W-:Y:S02]  /*e2c0*/  IMAD.MOV.U32 R242, RZ, RZ, R16 ;  /* 0x000000fffff27224 */ /* 0x000fe400078e0010 */
[----:B------:R-:W-:Y:S02]  /*e2d0*/  IMAD.MOV.U32 R241, RZ, RZ, R17 ;  /* 0x000000fffff17224 */ /* 0x000fe400078e0011 */
        /* <DEDUP_REMOVED lines=10> */
[----:B------:R-:W4:Y:S01]  /*e380*/  LDL.LU.64 R4, [R1+0x68] ;  /* 0x0000680001047983 */ /* 0x000f220000300a00 */
[----:B------:R-:W-:Y:S02]  /*e390*/  IMAD.MOV.U32 R189, RZ, RZ, R246 ;  /* 0x000000ffffbd7224 */ /* 0x000fe400078e00f6 */
[----:B------:R-:W-:Y:S02]  /*e3a0*/  IMAD.MOV.U32 R145, RZ, RZ, R110 ;  /* 0x000000ffff917224 */ /* 0x000fe400078e006e */
[----:B------:R-:W-:Y:S01]  /*e3b0*/  IMAD.MOV.U32 R188, RZ, RZ, R247 ;  /* 0x000000ffffbc7224 */ /* 0x000fe200078e00f7 */
[----:B------:R-:W-:Y:S01]  /*e3c0*/  MOV R247, R157 ;  /* 0x0000009d00f77202 */ /* 0x000fe20000000f00 */
[----:B------:R-:W-:-:S02]  /*e3d0*/  IMAD.MOV.U32 R246, RZ, RZ, R248 ;  /* 0x000000fffff67224 */ /* 0x000fc400078e00f8 */
[----:B------:R-:W-:Y:S02]  /*e3e0*/  IMAD.MOV.U32 R110, RZ, RZ, R148 ;  /* 0x000000ffff6e7224 */ /* 0x000fe400078e0094 */
[----:B------:R-:W-:Y:S02]  /*e3f0*/  IMAD.MOV.U32 R248, RZ, RZ, R156 ;  /* 0x000000fffff87224 */ /* 0x000fe400078e009c */
[----:B------:R-:W-:Y:S01]  /*e400*/  IMAD.MOV.U32 R148, RZ, RZ, R168 ;  /* 0x000000ffff947224 */ /* 0x000fe200078e00a8 */
[----:B------:R-:W4:Y:S01]  /*e410*/  LDL.LU.64 R156, [R1+0x60] ;  /* 0x00006000019c7983 */ /* 0x000f220000300a00 */
[----:B------:R-:W-:Y:S02]  /*e420*/  IMAD.MOV.U32 R168, RZ, RZ, R171 ;  /* 0x000000ffffa87224 */ /* 0x000fe400078e00ab */
[----:B------:R-:W-:Y:S02]  /*e430*/  IMAD.MOV.U32 R171, RZ, RZ, R186 ;  /* 0x000000ffffab7224 */ /* 0x000fe400078e00ba */
[----:B------:R-:W-:-:S02]  /*e440*/  IMAD.MOV.U32 R186, RZ, RZ, R245 ;  /* 0x000000ffffba7224 */ /* 0x000fc400078e00f5 */
[----:B------:R-:W-:Y:S02]  /*e450*/  IMAD.MOV.U32 R245, RZ, RZ, R249 ;  /* 0x000000fffff57224 */ /* 0x000fe400078e00f9 */
[----:B------:R-:W-:Y:S02]  /*e460*/  IMAD.MOV.U32 R250, RZ, RZ, R152 ;  /* 0x000000fffffa7224 */ /* 0x000fe400078e0098 */
[----:B------:R-:W-:Y:S02]  /*e470*/  IMAD.MOV.U32 R249, RZ, RZ, R153 ;  /* 0x000000fffff97224 */ /* 0x000fe400078e0099 */
[----:B------:R-:W4:Y:S01]  /*e480*/  LDL.LU.64 R152, [R1+0x590] ;  /* 0x0005900001987983 */ /* 0x000f220000300a00 */
[----:B--2---:R-:W-:Y:S02]  /*e490*/  IMAD.MOV.U32 R252, RZ, RZ, R2 ;  /* 0x000000fffffc7224 */ /* 0x004fe400078e0002 */
[----:B------:R-:W-:Y:S02]  /*e4a0*/  IMAD.MOV.U32 R251, RZ, RZ, R3 ;  /* 0x000000fffffb7224 */ /* 0x000fe400078e0003 */
[----:B------:R-:W2:Y:S01]  /*e4b0*/  LDL.LU.64 R2, [R1+0x5a0] ;  /* 0x0005a00001027983 */ /* 0x000ea20000300a00 */
[----:B---3--:R-:W-:-:S03]  /*e4c0*/  IMAD.MOV.U32 R20, RZ, RZ, R15 ;  /* 0x000000ffff147224 */ /* 0x008fc600078e000f */
[----:B------:R1:W-:Y:S04]  /*e4d0*/  STL [R1+0x4], R14 ;  /* 0x0000040e01007387 */ /* 0x0003e80000100800 */
[----:B-1----:R-:W3:Y:S04]  /*e4e0*/  LDL.LU.64 R14, [R1+0x5b0] ;  /* 0x0005b000010e7983 */ /* 0x002ee80000300a00 */
[----:B------:R1:W-:Y:S04]  /*e4f0*/  STL [R1], R20 ;  /* 0x0000001401007387 */ /* 0x0003e80000100800 */
[----:B------:R1:W-:Y:S02]  /*e500*/  STL [R1+0xc], R12 ;  /* 0x00000c0c01007387 */ /* 0x0003e40000100800 */
[----:B-1----:R-:W-:-:S02]  /*e510*/  IMAD.MOV.U32 R20, RZ, RZ, R13 ;  /* 0x000000ffff147224 */ /* 0x002fc400078e000d */
[----:B------:R-:W3:Y:S04]  /*e520*/  LDL.LU.64 R12, [R1+0x5b8] ;  /* 0x0005b800010c7983 */ /* 0x000ee80000300a00 */
[----:B------:R1:W-:Y:S04]  /*e530*/  STL [R1+0x8], R20 ;  /* 0x0000081401007387 */ /* 0x0003e80000100800 */
        /* <DEDUP_REMOVED lines=16> */
[----:B----4-:R4:W-:Y:S01]  /*e640*/  STL [R1+0x34], R16 ;  /* 0x0000341001007387 */ /* 0x0109e20000100800 */
[----:B-1----:R-:W-:-:S03]  /*e650*/  IMAD.MOV.U32 R20, RZ, RZ, R17 ;  /* 0x000000ffff147224 */ /* 0x002fc600078e0011 */
[----:B----4-:R-:W4:Y:S04]  /*e660*/  LDL.LU.64 R16, [R1+0x500] ;  /* 0x0005000001107983 */ /* 0x010f280000300a00 */
[----:B------:R1:W-:Y:S04]  /*e670*/  STL [R1+0x30], R20 ;  /* 0x0000301401007387 */ /* 0x0003e80000100800 */
[----:B------:R1:W-:Y:S02]  /*e680*/  STL [R1+0x3c], R4 ;  /* 0x00003c0401007387 */ /* 0x0003e40000100800 */
[----:B-1----:R-:W-:-:S02]  /*e690*/  IMAD.MOV.U32 R20, RZ, RZ, R5 ;  /* 0x000000ffff147224 */ /* 0x002fc400078e0005 */
[----:B------:R-:W4:Y:S04]  /*e6a0*/  LDL.LU.64 R4, [R1+0x508] ;  /* 0x0005080001047983 */ /* 0x000f280000300a00 */
        /* <DEDUP_REMOVED lines=9> */
[----:B--2---:R2:W-:Y:S01]  /*e740*/  STL [R1+0x54], R2 ;  /* 0x0000540201007387 */ /* 0x0045e20000100800 */
[----:B-1----:R-:W-:-:S03]  /*e750*/  IMAD.MOV.U32 R20, RZ, RZ, R3 ;  /* 0x000000ffff147224 */ /* 0x002fc600078e0003 */
[----:B--2---:R-:W2:Y:S04]  /*e760*/  LDL.LU.64 R2, [R1+0x4c0] ;  /* 0x0004c00001027983 */ /* 0x004ea80000300a00 */
[----:B------:R1:W-:Y:S04]  /*e770*/  STL [R1+0x50], R20 ;  /* 0x0000501401007387 */ /* 0x0003e80000100800 */
[----:B---3--:R3:W-:Y:S01]  /*e780*/  STL [R1+0x5c], R14 ;  /* 0x00005c0e01007387 */ /* 0x0087e20000100800 */
[----:B-1----:R-:W-:-:S03]  /*e790*/  MOV R20, R15 ;  /* 0x0000000f00147202 */ /* 0x002fc60000000f00 */
[----:B---3--:R-:W3:Y:S04]  /*e7a0*/  LDL.LU.64 R14, [R1+0x4c8] ;  /* 0x0004c800010e7983 */ /* 0x008ee80000300a00 */
        /* <DEDUP_REMOVED lines=42> */
[----:B-1----:R-:W-:-:S03]  /*ea50*/  IMAD.MOV.U32 R20, RZ, RZ, R15 ;  /* 0x000000ffff147224 */ /* 0x002fc600078e000f */
        /* <DEDUP_REMOVED lines=19> */
[----:B-1----:R-:W-:-:S02]  /*eb90*/  MOV R20, R19 ;  /* 0x0000001300147202 */ /* 0x002fc40000000f00 */
        /* <DEDUP_REMOVED lines=46> */
[----:B----4-:R4:W-:Y:S04]  /*ee80*/  STL [R1+0x13c], R16 ;  /* 0x00013c1001007387 */ /* 0x0109e80000100800 */
[----:B-1----:R-:W3:Y:S01]  /*ee90*/  LDL.LU.64 R20, [R1+0x1e8] ;  /* 0x0001e80001147983 */ /* 0x002ee20000300a00 */
[----:B----4-:R-:W-:-:S05]  /*eea0*/  IMAD.MOV.U32 R16, RZ, RZ, R17 ;  /* 0x000000ffff107224 */ /* 0x010fca00078e0011 */
[----:B------:R1:W-:Y:S04]  /*eeb0*/  STL [R1+0x138], R16 ;  /* 0x0001381001007387 */ /* 0x0003e80000100800 */
[----:B------:R4:W-:Y:S01]  /*eec0*/  STL [R1+0x144], R4 ;  /* 0x0001440401007387 */ /* 0x0009e20000100800 */
        /* <DEDUP_REMOVED lines=12> */
[----:B-1----:R-:W-:-:S03]  /*ef90*/  MOV R16, R3 ;  /* 0x0000000300107202 */ /* 0x002fc60000000f00 */
[----:B--2---:R-:W2:Y:S04]  /*efa0*/  LDL.LU.64 R2, [R1+0x1d0] ;  /* 0x0001d00001027983 */ /* 0x004ea80000300a00 */
[----:B------:R1:W-:Y:S04]  /*efb0*/  STL [R1+0x158], R16 ;  /* 0x0001581001007387 */ /* 0x0003e80000100800 */
[----:B---3--:R3:W-:Y:S04]  /*efc0*/  STL [R1+0x164], R14 ;  /* 0x0001640e01007387 */ /* 0x0087e80000100800 */
[----:B-1----:R-:W2:Y:S01]  /*efd0*/  LDL.LU.64 R16, [R1+0x1c0] ;  /* 0x0001c00001107983 */ /* 0x002ea20000300a00 */
[----:B---3--:R-:W-:-:S05]  /*efe0*/  IMAD.MOV.U32 R14, RZ, RZ, R15 ;  /* 0x000000ffff0e7224 */ /* 0x008fca00078e000f */
[----:B------:R1:W-:Y:S04]  /*eff0*/  STL [R1+0x160], R14 ;  /* 0x0001600e01007387 */ /* 0x0003e80000100800 */
[----:B------:R3:W-:Y:S04]  /*f000*/  STL [R1+0x16c], R12 ;  /* 0x00016c0c01007387 */ /* 0x0007e80000100800 */
[----:B-1----:R-:W2:Y:S01]  /*f010*/  LDL.LU.64 R14, [R1+0x1c8] ;  /* 0x0001c800010e7983 */ /* 0x002ea20000300a00 */
[----:B---3--:R-:W-:-:S05]  /*f020*/  IMAD.MOV.U32 R12, RZ, RZ, R13 ;  /* 0x000000ffff0c7224 */ /* 0x008fca00078e000d */
[----:B------:R1:W-:Y:S04]  /*f030*/  STL [R1+0x168], R12 ;  /* 0x0001680c01007387 */ /* 0x0003e80000100800 */
[----:B------:R3:W-:Y:S04]  /*f040*/  STL [R1+0x174], R10 ;  /* 0x0001740a01007387 */ /* 0x0007e80000100800 */
[----:B-1----:R-:W2:Y:S01]  /*f050*/  LDL.LU.64 R12, [R1+0x4a0] ;  /* 0x0004a000010c7983 */ /* 0x002ea20000300a00 */
[----:B---3--:R-:W-:-:S03]  /*f060*/  IMAD.MOV.U32 R10, RZ, RZ, R11 ;  /* 0x000000ffff0a7224 */ /* 0x008fc600078e000b */
[----:B------:R1:W-:Y:S04]  /*f070*/  STL [R1+0x17c], R8 ;  /* 0x00017c0801007387 */ /* 0x0003e80000100800 */
[----:B------:R3:W-:Y:S01]  /*f080*/  STL [R1+0x170], R10 ;  /* 0x0001700a01007387 */ /* 0x0007e20000100800 */
        /* <DEDUP_REMOVED lines=10> */
[----:B------:R-:W-:Y:S04]  /*f130*/  STL [R1+0x194], R20 ;  /* 0x0001941401007387 */ /* 0x000fe80000100800 */
[----:B------:R1:W-:Y:S04]  /*f140*/  STL [R1+0x188], R18 ;  /* 0x0001881201007387 */ /* 0x0003e80000100800 */
[----:B-1----:R-:W3:Y:S01]  /*f150*/  LDL.LU.64 R18, [R1+0x218] ;  /* 0x0002180001127983 */ /* 0x002ee20000300a00 */
[----:B------:R-:W-:-:S03]  /*f160*/  IMAD.MOV.U32 R20, RZ, RZ, R21 ;  /* 0x000000ffff147224 */ /* 0x000fc600078e0015 */
[----:B----4-:R-:W-:Y:S04]  /*f170*/  STL [R1+0x19c], R4 ;  /* 0x00019c0401007387 */ /* 0x010fe80000100800 */
[----:B------:R1:W-:Y:S02]  /*f180*/  STL [R1+0x190], R20 ;  /* 0x0001901401007387 */ /* 0x0003e40000100800 */
[----:B-1----:R-:W-:Y:S02]  /*f190*/  IMAD.MOV.U32 R20, RZ, RZ, R5 ;  /* 0x000000ffff147224 */ /* 0x002fe400078e0005 */
        /* <DEDUP_REMOVED lines=14> */
[----:B------:R1:W-:Y:S02]  /*f280*/  STL [R1+0x1bc], R16 ;  /* 0x0001bc1001007387 */ /* 0x0003e40000100800 */
[----:B-1----:R-:W-:-:S02]  /*f290*/  IMAD.MOV.U32 R20, RZ, RZ, R17 ;  /* 0x000000ffff147224 */ /* 0x002fc400078e0011 */
[----:B------:R-:W2:Y:S04]  /*f2a0*/  LDL.LU.64 R16, [R1+0x4e0] ;  /* 0x0004e00001107983 */ /* 0x000ea80000300a00 */
[----:B------:R-:W-:Y:S04]  /*f2b0*/  STL [R1+0x1b8], R20 ;  /* 0x0001b81401007387 */ /* 0x000fe80000100800 */
[----:B------:R1:W-:Y:S02]  /*f2c0*/  STL [R1+0x1c4], R14 ;  /* 0x0001c40e01007387 */ /* 0x0003e40000100800 */
[----:B-1----:R-:W-:-:S02]  /*f2d0*/  IMAD.MOV.U32 R14, RZ, RZ, R15 ;  /* 0x000000ffff0e7224 */ /* 0x002fc400078e000f */
[----:B------:R1:W-:Y:S04]  /*f2e0*/  STL [R1+0x1cc], R12 ;  /* 0x0001cc0c01007387 */ /* 0x0003e80000100800 */
[----:B------:R1:W-:Y:S02]  /*f2f0*/  STL [R1+0x1c0], R14 ;  /* 0x0001c00e01007387 */ /* 0x0003e40000100800 */
[----:B-1----:R-:W-:Y:S02]  /*f300*/  IMAD.MOV.U32 R12, RZ, RZ, R13 ;  /* 0x000000ffff0c7224 */ /* 0x002fe400078e000d */
[----:B------:R-:W2:Y:S04]  /*f310*/  LDL.LU.64 R14, [R1+0x4a8] ;  /* 0x0004a800010e7983 */ /* 0x000ea80000300a00 */
[----:B---3--:R1:W-:Y:S04]  /*f320*/  STL [R1+0x1d4], R10 ;  /* 0x0001d40a01007387 */ /* 0x0083e80000100800 */
[----:B------:R3:W-:Y:S01]  /*f330*/  STL [R1+0x1c8], R12 ;  /* 0x0001c80c01007387 */ /* 0x0007e20000100800 */
[----:B-1----:R-:W-:-:S03]  /*f340*/  IMAD.MOV.U32 R10, RZ, RZ, R11 ;  /* 0x000000ffff0a7224 */ /* 0x002fc600078e000b */
[----:B---3--:R-:W3:Y:S04]  /*f350*/  LDL.LU.64 R12, [R1+0x468] ;  /* 0x00046800010c7983 */ /* 0x008ee80000300a00 */
[----:B------:R1:W-:Y:S04]  /*f360*/  STL [R1+0x1dc], R8 ;  /* 0x0001dc0801007387 */ /* 0x0003e80000100800 */
[----:B------:R1:W-:Y:S02]  /*f370*/  STL [R1+0x1d0], R10 ;  /* 0x0001d00a01007387 */ /* 0x0003e40000100800 */
[----:B-1----:R-:W-:-:S02]  /*f380*/  MOV R8, R9 ;  /* 0x0000000900087202 */ /* 0x002fc40000000f00 */
[----:B------:R-:W3:Y:S04]  /*f390*/  LDL.LU.64 R10, [R1+0x260] ;  /* 0x00026000010a7983 */ /* 0x000ee80000300a00 */
[----:B------:R1:W-:Y:S04]  /*f3a0*/  STL [R1+0x1e4], R6 ;  /* 0x0001e40601007387 */ /* 0x0003e80000100800 */
[----:B------:R1:W-:Y:S02]  /*f3b0*/  STL [R1+0x1d8], R8 ;  /* 0x0001d80801007387 */ /* 0x0003e40000100800 */
[----:B-1----:R-:W-:-:S02]  /*f3c0*/  IMAD.MOV.U32 R6, RZ, RZ, R7 ;  /* 0x000000ffff067224 */ /* 0x002fc400078e0007 */
[----:B------:R-:W3:Y:S04]  /*f3d0*/  LDL.LU.64 R8, [R1+0x250] ;  /* 0x0002500001087983 */ /* 0x000ee80000300a00 */
[----:B------:R-:W-:Y:S04]  /*f3e0*/  STL [R1+0x1ec], R18 ;  /* 0x0001ec1201007387 */ /* 0x000fe80000100800 */
[----:B------:R1:W-:Y:S04]  /*f3f0*/  STL [R1+0x1e0], R6 ;  /* 0x0001e00601007387 */ /* 0x0003e80000100800 */
[----:B-1----:R-:W3:Y:S04]  /*f400*/  LDL.LU.64 R6, [R1+0x240] ;  /* 0x0002400001067983 */ /* 0x002ee80000300a00 */
[----:B------:R-:W3:Y:S01]  /*f410*/  LDL.LU.64 R20, [R1+0x248] ;  /* 0x0002480001147983 */ /* 0x000ee20000300a00 */
[----:B------:R-:W-:-:S05]  /*f420*/  IMAD.MOV.U32 R18, RZ, RZ, R19 ;  /* 0x000000ffff127224 */ /* 0x000fca00078e0013 */
        /* <DEDUP_REMOVED lines=9> */
[----:B------:R2:W-:Y:S01]  /*f4c0*/  STL [R1+0x204], R152 ;  /* 0x0002049801007387 */ /* 0x0005e20000100800 */
[----:B------:R-:W-:-:S03]  /*f4d0*/  IMAD.MOV.U32 R22, RZ, RZ, R153 ;  /* 0x000000ffff167224 */ /* 0x000fc600078e0099 */
[----:B-1----:R-:W4:Y:S04]  /*f4e0*/  LDL.LU.64 R18, [R1+0x520] ;  /* 0x0005200001127983 */ /* 0x002f280000300a00 */
[----:B--2---:R1:W-:Y:S04]  /*f4f0*/  STL [R1+0x20c], R2 ;  /* 0x00020c0201007387 */ /* 0x0043e80000100800 */
[----:B------:R2:W-:Y:S04]  /*f500*/  STL [R1+0x200], R22 ;  /* 0x0002001601007387 */ /* 0x0005e80000100800 */
[----:B------:R-:W4:Y:S01]  /*f510*/  LDL.LU.64 R152, [R1+0x4e8] ;  /* 0x0004e80001987983 */ /* 0x000f220000300a00 */
[----:B-1----:R-:W-:-:S03]  /*f520*/  IMAD.MOV.U32 R2, RZ, RZ, R3 ;  /* 0x000000ffff027224 */ /* 0x002fc600078e0003 */
[----:B------:R-:W-:Y:S01]  /*f530*/  STL [R1+0x214], R16 ;  /* 0x0002141001007387 */ /* 0x000fe20000100800 */
[----:B--2---:R-:W-:-:S03]  /*f540*/  IMAD.MOV.U32 R22, RZ, RZ, R17 ;  /* 0x000000ffff167224 */ /* 0x004fc600078e0011 */
[----:B------:R1:W-:Y:S04]  /*f550*/  STL [R1+0x208], R2 ;  /* 0x0002080201007387 */ /* 0x0003e80000100800 */
[----:B-1----:R-:W2:Y:S04]  /*f560*/  LDL.LU.64 R2, [R1+0x4b0] ;  /* 0x0004b00001027983 */ /* 0x002ea80000300a00 */
[----:B------:R-:W2:Y:S04]  /*f570*/  LDL.LU.64 R16, [R1+0x470] ;  /* 0x0004700001107983 */ /* 0x000ea80000300a00 */
[----:B------:R1:W-:Y:S04]  /*f580*/  STL [R1+0x210], R22 ;  /* 0x0002101601007387 */ /* 0x0003e80000100800 */
[----:B------:R1:W-:Y:S02]  /*f590*/  STL [R1+0x21c], R14 ;  /* 0x00021c0e01007387 */ /* 0x0003e40000100800 */
[----:B-1----:R-:W-:-:S02]  /*f5a0*/  IMAD.MOV.U32 R22, RZ, RZ, R15 ;  /* 0x000000ffff167224 */ /* 0x002fc400078e000f */
[----:B------:R-:W2:Y:S04]  /*f5b0*/  LDL.LU.64 R14, [R1+0x448] ;  /* 0x00044800010e7983 */ /* 0x000ea80000300a00 */
        /* <DEDUP_REMOVED lines=14> */
[----:B------:R1:W-:Y:S02]  /*f6a0*/  STL [R1+0x244], R20 ;  /* 0x0002441401007387 */ /* 0x0003e40000100800 */
[----:B-1----:R-:W-:-:S05]  /*f6b0*/  IMAD.MOV.U32 R6, RZ, RZ, R7 ;  /* 0x000000ffff067224 */ /* 0x002fca00078e0007 */
[----:B------:R1:W-:Y:S01]  /*f6c0*/  STL [R1+0x238], R6 ;  /* 0x0002380601007387 */ /* 0x0003e20000100800 */
[----:B------:R-:W-:-:S03]  /*f6d0*/  IMAD.MOV.U32 R20, RZ, RZ, R21 ;  /* 0x000000ffff147224 */ /* 0x000fc600078e0015 */
[----:B-1----:R-:W3:Y:S04]  /*f6e0*/  LDL.LU.64 R6, [R1+0x588] ;  /* 0x0005880001067983 */ /* 0x002ee80000300a00 */
[----:B----4-:R-:W-:Y:S04]  /*f6f0*/  STL [R1+0x24c], R4 ;  /* 0x00024c0401007387 */ /* 0x010fe80000100800 */
[----:B------:R1:W-:Y:S02]  /*f700*/  STL [R1+0x240], R20 ;  /* 0x0002401401007387 */ /* 0x0003e40000100800 */
[----:B-1----:R-:W-:-:S02]  /*f710*/  IMAD.MOV.U32 R20, RZ, RZ, R5 ;  /* 0x000000ffff147224 */ /* 0x002fc400078e0005 */
[----:B------:R-:W4:Y:S04]  /*f720*/  LDL.LU.64 R4, [R1+0x558] ;  /* 0x0005580001047983 */ /* 0x000f280000300a00 */
[----:B------:R1:W-:Y:S04]  /*f730*/  STL [R1+0x248], R20 ;  /* 0x0002481401007387 */ /* 0x0003e80000100800 */
[----:B------:R1:W-:Y:S02]  /*f740*/  STL [R1+0x254], R156 ;  /* 0x0002549c01007387 */ /* 0x0003e40000100800 */
[----:B-1----:R-:W-:-:S02]  /*f750*/  IMAD.MOV.U32 R20, RZ, RZ, R157 ;  /* 0x000000ffff147224 */ /* 0x002fc400078e009d */
[----:B------:R1:W-:Y:S04]  /*f760*/  STL [R1+0x25c], R18 ;  /* 0x00025c1201007387 */ /* 0x0003e80000100800 */
[----:B------:R-:W-:Y:S04]  /*f770*/  STL [R1+0x250], R20 ;  /* 0x0002501401007387 */ /* 0x000fe80000100800 */
[----:B------:R-:W4:Y:S01]  /*f780*/  LDL.LU.64 R156, [R1+0x530] ;  /* 0x00053000019c7983 */ /* 0x000f220000300a00 */
[----:B-1----:R-:W-:-:S03]  /*f790*/  MOV R18, R19 ;  /* 0x0000001300127202 */ /* 0x002fc60000000f00 */
[----:B------:R-:W-:Y:S04]  /*f7a0*/  STL [R1+0x264], R152 ;  /* 0x0002649801007387 */ /* 0x000fe80000100800 */
[----:B------:R1:W-:Y:S02]  /*f7b0*/  STL [R1+0x258], R18 ;  /* 0x0002581201007387 */ /* 0x0003e40000100800 */
[----:B-1----:R-:W-:Y:S02]  /*f7c0*/  IMAD.MOV.U32 R18, RZ, RZ, R153 ;  /* 0x000000ffff127224 */ /* 0x002fe400078e0099 */
[----:B------:R-:W4:Y:S04]  /*f7d0*/  LDL.LU.64 R152, [R1+0x4f0] ;  /* 0x0004f00001987983 */ /* 0x000f280000300a00 */
[----:B------:R-:W-:Y:S04]  /*f7e0*/  STL [R1+0x260], R18 ;  /* 0x0002601201007387 */ /* 0x000fe80000100800 */
[----:B--2---:R1:W-:Y:S04]  /*f7f0*/  STL [R1+0x26c], R2 ;  /* 0x00026c0201007387 */ /* 0x0043e80000100800 */
[----:B------:R2:W-:Y:S01]  /*f800*/  STL [R1+0x274], R16 ;  /* 0x0002741001007387 */ /* 0x0005e20000100800 */
[----:B-1----:R-:W-:-:S02]  /*f810*/  IMAD.MOV.U32 R2, RZ, RZ, R3 ;  /* 0x000000ffff027224 */ /* 0x002fc400078e0003 */
[----:B--2---:R-:W-:-:S03]  /*f820*/  IMAD.MOV.U32 R16, RZ, RZ, R17 ;  /* 0x000000ffff107224 */ /* 0x004fc600078e0011 */
[----:B------:R1:W-:Y:S01]  /*f830*/  STL [R1+0x268], R2 ;  /* 0x0002680201007387 */ /* 0x0003e20000100800 */
[----:B------:R-:W-:Y:S02]  /*f840*/  IMAD.MOV.U32 R191, RZ, RZ, R150 ;  /* 0x000000ffffbf7224 */ /* 0x000fe400078e0096 */
[----:B------:R-:W-:Y:S01]  /*f850*/  IMAD.MOV.U32 R190, RZ, RZ, R151 ;  /* 0x000000ffffbe7224 */ /* 0x000fe200078e0097 */
[----:B-1----:R-:W2:Y:S04]  /*f860*/  LDL.LU.64 R2, [R1+0x4b8] ;  /* 0x0004b80001027983 */ /* 0x002ea80000300a00 */
[----:B------:R1:W-:Y:S04]  /*f870*/  STL [R1+0x27c], R14 ;  /* 0x00027c0e01007387 */ /* 0x0003e80000100800 */
[----:B------:R-:W-:Y:S04]  /*f880*/  STL [R1+0x270], R16 ;  /* 0x0002701001007387 */ /* 0x000fe80000100800 */
[----:B------:R-:W2:Y:S01]  /*f890*/  LDL.LU.64 R150, [R1+0x480] ;  /* 0x0004800001967983 */ /* 0x000ea20000300a00 */
[----:B-1----:R-:W-:-:S05]  /*f8a0*/  IMAD.MOV.U32 R14, RZ, RZ, R15 ;  /* 0x000000ffff0e7224 */ /* 0x002fca00078e000f */
[----:B------:R-:W-:Y:S04]  /*f8b0*/  STL [R1+0x278], R14 ;  /* 0x0002780e01007387 */ /* 0x000fe80000100800 */
[----:B---3--:R1:W-:Y:S04]  /*f8c0*/  STL [R1+0x284], R12 ;  /* 0x0002840c01007387 */ /* 0x0083e80000100800 */
[----:B------:R-:W3:Y:S01]  /*f8d0*/  LDL.LU.64 R88, [R1+0x600] ;  /* 0x0006000001587983 */ /* 0x000ee20000300a00 */
[----:B-1----:R-:W-:-:S05]  /*f8e0*/  IMAD.MOV.U32 R12, RZ, RZ, R13 ;  /* 0x000000ffff0c7224 */ /* 0x002fca00078e000d */
[----:B------:R-:W-:Y:S04]  /*f8f0*/  STL [R1+0x280], R12 ;  /* 0x0002800c01007387 */ /* 0x000fe80000100800 */
[----:B------:R1:W-:Y:S04]  /*f900*/  STL [R1+0x28c], R10 ;  /* 0x00028c0a01007387 */ /* 0x0003e80000100800 */
[----:B------:R-:W3:Y:S01]  /*f910*/  LDL.LU.64 R22, [R1+0x5f0] ;  /* 0x0005f00001167983 */ /* 0x000ee20000300a00 */
[----:B-1----:R-:W-:-:S05]  /*f920*/  IMAD.MOV.U32 R10, RZ, RZ, R11 ;  /* 0x000000ffff0a7224 */ /* 0x002fca00078e000b */
[----:B------:R-:W-:Y:S04]  /*f930*/  STL [R1+0x288], R10 ;  /* 0x0002880a01007387 */ /* 0x000fe80000100800 */
[----:B------:R1:W-:Y:S04]  /*f940*/  STL [R1+0x294], R8 ;  /* 0x0002940801007387 */ /* 0x0003e80000100800 */
[----:B------:R-:W3:Y:S04]  /*f950*/  LDL.LU.64 R20, [R1+0x5e0] ;  /* 0x0005e00001147983 */ /* 0x000ee80000300a00 */
        /* <DEDUP_REMOVED lines=8> */
[----:B----4-:R1:W-:Y:S04]  /*f9e0*/  STL [R1+0x2a4], R4 ;  /* 0x0002a40401007387 */ /* 0x0103e80000100800 */
[----:B------:R-:W4:Y:S04]  /*f9f0*/  LDL.LU.64 R12, [R1+0x538] ;  /* 0x00053800010c7983 */ /* 0x000f280000300a00 */
[----:B------:R-:W4:Y:S01]  /*fa00*/  LDL.LU.64 R10, [R1+0x4f8] ;  /* 0x0004f800010a7983 */ /* 0x000f220000300a00 */
[----:B-1----:R-:W-:-:S05]  /*fa10*/  IMAD.MOV.U32 R4, RZ, RZ, R5 ;  /* 0x000000ffff047224 */ /* 0x002fca00078e0005 */
[----:B------:R1:W-:Y:S04]  /*fa20*/  STL [R1+0x2a0], R4 ;  /* 0x0002a00401007387 */ /* 0x0003e80000100800 */
[----:B------:R-:W-:Y:S04]  /*fa30*/  STL [R1+0x2ac], R156 ;  /* 0x0002ac9c01007387 */ /* 0x000fe80000100800 */
[----:B------:R-:W4:Y:S01]  /*fa40*/  LDL.LU.64 R8, [R1+0x618] ;  /* 0x0006180001087983 */ /* 0x000f220000300a00 */
[----:B-1----:R-:W-:-:S03]  /*fa50*/  IMAD.MOV.U32 R4, RZ, RZ, R157 ;  /* 0x000000ffff047224 */ /* 0x002fc600078e009d */
[----:B------:R-:W4:Y:S04]  /*fa60*/  LDL.LU.64 R6, [R1+0x610] ;  /* 0x0006100001067983 */ /* 0x000f280000300a00 */
[----:B------:R1:W-:Y:S04]  /*fa70*/  STL [R1+0x2a8], R4 ;  /* 0x0002a80401007387 */ /* 0x0003e80000100800 */
[----:B------:R1:W-:Y:S04]  /*fa80*/  STL [R1+0x2b4], R152 ;  /* 0x0002b49801007387 */ /* 0x0003e80000100800 */
[----:B-1----:R-:W4:Y:S01]  /*fa90*/  LDL.LU.64 R4, [R1+0x608] ;  /* 0x0006080001047983 */ /* 0x002f220000300a00 */
[----:B------:R-:W-:-:S03]  /*faa0*/  IMAD.MOV.U32 R156, RZ, RZ, R153 ;  /* 0x000000ffff9c7224 */ /* 0x000fc600078e0099 */
[----:B------:R-:W4:Y:S01]  /*fab0*/  LDL.LU.64 R152, [R1+0x5f8] ;  /* 0x0005f80001987983 */ /* 0x000f220000300a00 */
[----:B------:R-:W-:-:S03]  /*fac0*/  IMAD.MOV.U32 R195, RZ, RZ, R158 ;  /* 0x000000ffffc37224 */ /* 0x000fc600078e009e */
[----:B------:R1:W-:Y:S01]  /*fad0*/  STL [R1+0x2b0], R156 ;  /* 0x0002b09c01007387 */ /* 0x0003e20000100800 */
[----:B------:R-:W-:Y:S02]  /*fae0*/  IMAD.MOV.U32 R125, RZ, RZ, R205 ;  /* 0x000000ffff7d7224 */ /* 0x000fe400078e00cd */
[----:B------:R-:W-:Y:S02]  /*faf0*/  IMAD.MOV.U32 R194, RZ, RZ, R159 ;  /* 0x000000ffffc27224 */ /* 0x000fe400078e009f */
[----:B------:R-:W-:Y:S02]  /*fb00*/  IMAD.MOV.U32 R205, RZ, RZ, R224 ;  /* 0x000000ffffcd7224 */ /* 0x000fe400078e00e0 */
[----:B------:R-:W-:Y:S02]  /*fb10*/  IMAD.MOV.U32 R224, RZ, RZ, R222 ;  /* 0x000000ffffe07224 */ /* 0x000fe400078e00de */
[----:B--2---:R-:W-:Y:S01]  /*fb20*/  IMAD.MOV.U32 R158, RZ, RZ, R3 ;  /* 0x000000ffff9e7224 */ /* 0x004fe200078e0003 */
[----:B------:R2:W-:Y:S04]  /*fb30*/  STL [R1+0x2bc], R2 ;  /* 0x0002bc0201007387 */ /* 0x0005e80000100800 */
[----:B-1----:R-:W4:Y:S04]  /*fb40*/  LDL.LU.64 R156, [R1+0x5e8] ;  /* 0x0005e800019c7983 */ /* 0x002f280000300a00 */
[----:B--2---:R-:W2:Y:S04]  /*fb50*/  LDL.LU.64 R2, [R1+0x5d0] ;  /* 0x0005d00001027983 */ /* 0x004ea80000300a00 */
[----:B------:R1:W-:Y:S04]  /*fb60*/  STL [R1+0x2b8], R158 ;  /* 0x0002b89e01007387 */ /* 0x0003e80000100800 */
[----:B------:R1:W-:Y:S04]  /*fb70*/  STL [R1+0x2c4], R150 ;  /* 0x0002c49601007387 */ /* 0x0003e80000100800 */
[----:B-1----:R-:W2:Y:S01]  /*fb80*/  LDL.LU.64 R158, [R1+0x5a8] ;  /* 0x0005a800019e7983 */ /* 0x002ea20000300a00 */
[----:B------:R-:W-:-:S03]  /*fb90*/  IMAD.MOV.U32 R150, RZ, RZ, R151 ;  /* 0x000000ffff967224 */ /* 0x000fc600078e0097 */
[----:B---3--:R-:W-:Y:S01]  /*fba0*/  STL [R1+0x2cc], R88 ;  /* 0x0002cc5801007387 */ /* 0x008fe20000100800 */
[----:B------:R-:W-:-:S03]  /*fbb0*/  IMAD.MOV.U32 R222, RZ, RZ, R89 ;  /* 0x000000ffffde7224 */ /* 0x000fc600078e0059 */
[----:B------:R1:W-:Y:S04]  /*fbc0*/  STL [R1+0x2c0], R150 ;  /* 0x0002c09601007387 */ /* 0x0003e80000100800 */
[----:B-1----:R-:W3:Y:S04]  /*fbd0*/  LDL.LU.64 R150, [R1+0x578] ;  /* 0x0005780001967983 */ /* 0x002ee80000300a00 */
[----:B------:R1:W5:Y:S04]  /*fbe0*/  LDL.LU.64 R88, [R1+0x7c8] ;  /* 0x0007c80001587983 */ /* 0x0003680000300a00 */
[----:B------:R-:W-:Y:S04]  /*fbf0*/  STL [R1+0x2d4], R22 ;  /* 0x0002d41601007387 */ /* 0x000fe80000100800 */
[----:B------:R1:W-:Y:S02]  /*fc00*/  STL [R1+0x2c8], R222 ;  /* 0x0002c8de01007387 */ /* 0x0003e40000100800 */
[----:B-1----:R-:W-:-:S02]  /*fc10*/  IMAD.MOV.U32 R222, RZ, RZ, R23 ;  /* 0x000000ffffde7224 */ /* 0x002fc400078e0017 */
[----:B------:R1:W5:Y:S04]  /*fc20*/  LDL.LU.64 R22, [R1+0x7c0] ;  /* 0x0007c00001167983 */ /* 0x0003680000300a00 */
[----:B------:R-:W-:Y:S04]  /*fc30*/  STL [R1+0x2dc], R20 ;  /* 0x0002dc1401007387 */ /* 0x000fe80000100800 */
[----:B------:R1:W-:Y:S02]  /*fc40*/  STL [R1+0x2d0], R222 ;  /* 0x0002d0de01007387 */ /* 0x0003e40000100800 */
[----:B-1----:R-:W-:-:S02]  /*fc50*/  MOV R222, R21 ;  /* 0x0000001500de7202 */ /* 0x002fc40000000f00 */
[----:B------:R1:W5:Y:S04]  /*fc60*/  LDL.LU.64 R20, [R1+0x7b8] ;  /* 0x0007b80001147983 */ /* 0x0003680000300a00 */
[----:B------:R-:W-:Y:S04]  /*fc70*/  STL [R1+0x2e4], R18 ;  /* 0x0002e41201007387 */ /* 0x000fe80000100800 */
[----:B------:R1:W-:Y:S02]  /*fc80*/  STL [R1+0x2d8], R222 ;  /* 0x0002d8de01007387 */ /* 0x0003e40000100800 */
[----:B-1----:R-:W-:-:S02]  /*fc90*/  IMAD.MOV.U32 R222, RZ, RZ, R19 ;  /* 0x000000ffffde7224 */ /* 0x002fc400078e0013 */
        /* <DEDUP_REMOVED lines=9> */
[----:B----4-:R-:W-:Y:S04]  /*fd30*/  STL [R1+0x2fc], R12 ;  /* 0x0002fc0c01007387 */ /* 0x010fe80000100800 */
[----:B------:R4:W-:Y:S02]  /*fd40*/  STL [R1+0x2f0], R222 ;  /* 0x0002f0de01007387 */ /* 0x0009e40000100800 */
[----:B----4-:R-:W-:-:S02]  /*fd50*/  IMAD.MOV.U32 R222, RZ, RZ, R13 ;  /* 0x000000ffffde7224 */ /* 0x010fc400078e000d */
[----:B------:R1:W5:Y:S04]  /*fd60*/  LDL.LU.64 R12, [R1+0x798] ;  /* 0x00079800010c7983 */ /* 0x0003680000300a00 */
[----:B------:R-:W-:Y:S04]  /*fd70*/  STL [R1+0x304], R10 ;  /* 0x0003040a01007387 */ /* 0x000fe80000100800 */
        /* <DEDUP_REMOVED lines=15> */
[----:B------:R4:W-:Y:S04]  /*fe70*/  STL [R1+0x324], R152 ;  /* 0x0003249801007387 */ /* 0x0009e80000100800 */
[----:B------:R-:W-:Y:S04]  /*fe80*/  STL [R1+0x318], R222 ;  /* 0x000318de01007387 */ /* 0x000fe80000100800 */
[----:B----4-:R-:W4:Y:S04]  /*fe90*/  LDL.LU R152, [R1+0x770] ;  /* 0x0007700001987983 */ /* 0x010f280000300800 */
[----:B------:R-:W-:Y:S04]  /*fea0*/  STL [R1+0x32c], R156 ;  /* 0x00032c9c01007387 */ /* 0x000fe80000100800 */
[----:B------:R1:W-:Y:S02]  /*feb0*/  STL [R1+0x320], R153 ;  /* 0x0003209901007387 */ /* 0x0003e40000100800 */
[----:B-1----:R-:W-:-:S02]  /*fec0*/  IMAD.MOV.U32 R153, RZ, RZ, R157 ;  /* 0x000000ffff997224 */ /* 0x002fc400078e009d */
[----:B------:R1:W5:Y:S04]  /*fed0*/  LDL.LU.64 R156, [R1+0x768] ;  /* 0x00076800019c7983 */ /* 0x0003680000300a00 */
[----:B--2---:R-:W-:Y:S04]  /*fee0*/  STL [R1+0x334], R2 ;  /* 0x0003340201007387 */ /* 0x004fe80000100800 */
[----:B------:R2:W-:Y:S01]  /*fef0*/  STL [R1+0x328], R153 ;  /* 0x0003289901007387 */ /* 0x0005e20000100800 */
[----:B------:R-:W-:Y:S01]  /*ff00*/  SHF.R.S32.HI R24, RZ, 0x1f, R123 ;  /* 0x0000001fff187819 */ /* 0x000fe2000001147b */
[----:B--2---:R-:W-:-:S02]  /*ff10*/  IMAD.MOV.U32 R153, RZ, RZ, R3 ;  /* 0x000000ffff997224 */ /* 0x004fc400078e0003 */
[----:B------:R1:W5:Y:S04]  /*ff20*/  LDL.LU.64 R2, [R1+0x760] ;  /* 0x0007600001027983 */ /* 0x0003680000300a00 */
[----:B------:R-:W-:Y:S04]  /*ff30*/  STL [R1+0x33c], R158 ;  /* 0x00033c9e01007387 */ /* 0x000fe80000100800 */
[----:B------:R2:W-:Y:S01]  /*ff40*/  STL [R1+0x330], R153 ;  /* 0x0003309901007387 */ /* 0x0005e20000100800 */
[----:B------:R-:W-:Y:S01]  /*ff50*/  LEA.HI R24, R24, R123, RZ, 0x7 ;  /* 0x0000007b18187211 */ /* 0x000fe200078f38ff */
[----:B--2---:R-:W-:-:S03]  /*ff60*/  IMAD.MOV.U32 R153, RZ, RZ, R159 ;  /* 0x000000ffff997224 */ /* 0x004fc600078e009f */
[----:B------:R-:W-:Y:S02]  /*ff70*/  SHF.R.S32.HI R158, RZ, 0x7, R24 ;  /* 0x00000007ff9e7819 */ /* 0x000fe40000011418 */
[----:B------:R-:W-:Y:S01]  /*ff80*/  STL [R1+0x338], R153 ;  /* 0x0003389901007387 */ /* 0x000fe20000100800 */
[----:B------:R-:W-:-:S03]  /*ff90*/  UMOV UR4, 0x1 ;  /* 0x0000000100047882 */ /* 0x000fc60000000000 */
[----:B---3--:R2:W-:Y:S01]  /*ffa0*/  STL [R1+0x344], R150 ;  /* 0x0003449601007387 */ /* 0x0085e20000100800 */
[----:B------:R-:W-:Y:S01]  /*ffb0*/  IMAD.U32 R123, RZ, RZ, UR4 ;  /* 0x00000004ff7b7e24 */ /* 0x000fe2000f8e00ff */
[----:B------:R-:W-:Y:S01]  /*ffc0*/  UMOV UR4, 0xffffffff ;  /* 0xffffffff00047882 */ /* 0x000fe20000000000 */
[----:B------:R-:W-:Y:S02]  /*ffd0*/  VIADD R159, R158, 0xfffffffe ;  /* 0xfffffffe9e9f7836 */ /* 0x000fe40000000000 */
[----:B--2---:R-:W-:-:S05]  /*ffe0*/  IMAD.MOV.U32 R150, RZ, RZ, R151 ;  /* 0x000000ffff967224 */ /* 0x004fca00078e0097 */
[----:B------:R-:W-:Y:S04]  /*fff0*/  STL [R1+0x340], R150 ;  /* 0x0003409601007387 */ /* 0x000fe80000100800 */
[----:B------:R2:W-:Y:S04]  /*10000*/  STL [R1+0x34c], R158 ;  /* 0x00034c9e01007387 */ /* 0x0005e80000100800 */
[----:B------:R1:W-:Y:S01]  /*10010*/  STL [R1+0x354], R159 ;  /* 0x0003549f01007387 */ /* 0x0003e20000100800 */
[----:B--2---:R-:W-:-:S05]  /*10020*/  IMAD.U32 R158, RZ, RZ, UR4 ;  /* 0x00000004ff9e7e24 */ /* 0x004fca000f8e00ff */
[----:B------:R1:W-:Y:S01]  /*10030*/  STL [R1+0x348], R158 ;  /* 0x0003489e01007387 */ /* 0x0003e20000100800 */
[----:B------:R-:W-:Y:S02]  /*10040*/  SHF.R.S32.HI R153, RZ, 0x1f, R154 ;  /* 0x0000001fff997819 */ /* 0x000fe4000001149a */
[----:B------:R-:W-:Y:S02]  /*10050*/  CS2R R56, SRZ ;  /* 0x0000000000387805 */ /* 0x000fe4000001ff00 */
[----:B------:R-:W-:Y:S02]  /*10060*/  MOV R150, RZ ;  /* 0x000000ff00967202 */ /* 0x000fe40000000f00 */
[----:B------:R-:W-:Y:S02]  /*10070*/  CS2R R58, SRZ ;  /* 0x00000000003a7805 */ /* 0x000fe4000001ff00 */
[C---:B------:R-:W-:Y:S01]  /*10080*/  SHF.L.U64.HI R153, R154.reuse, 0x2, R153 ;  /* 0x000000029a997819 */ /* 0x040fe20000010299 */
[----:B------:R-:W-:Y:S01]  /*10090*/  IMAD.SHL.U32 R154, R154, 0x4, RZ ;  /* 0x000000049a9a7824 */ /* 0x000fe200078e00ff */
        /* <DEDUP_REMOVED lines=30> */
[----:B----4-:R-:W-:-:S04]  /*10280*/  SHF.R.S32.HI R151, RZ, 0x1f, R152 ;  /* 0x0000001fff977819 */ /* 0x010fc80000011498 */
[C---:B------:R-:W-:Y:S01]  /*10290*/  SHF.L.U64.HI R151, R152.reuse, 0x2, R151 ;  /* 0x0000000298977819 */ /* 0x040fe20000010297 */
[----:B-1----:R-:W-:-:S07]  /*102a0*/  IMAD.SHL.U32 R152, R152, 0x4, RZ ;  /* 0x0000000498987824 */ /* 0x002fce00078e00ff */
.L_x_1:
[----:B------:R-:W2:Y:S01]  /*102b0*/  LDL.LU R159, [R1+0x348] ;  /* 0x00034800019f7983 */ /* 0x000ea20000300800 */
[----:B------:R-:W-:-:S04]  /*102c0*/  DEPBAR.LE SB0, 0x2 ;  /* 0x000080800000791a */ /* 0x000fc80000000000 */
[----:B------:R-:W3:Y:S01]  /*102d0*/  LDL R158, [R1+0x350] ;  /* 0x00035000019e7983 */ /* 0x000ee20000100800 */
[----:B------:R-:W-:Y:S06]  /*102e0*/  BAR.SYNC.DEFER_BLOCKING 0x0 ;  /* 0x0000000000007b1d */ /* 0x000fec0000010000 */
[----:B-----5:R-:W-:Y:S04]  /*102f0*/  STL [R1+0x764], R157 ;  /* 0x0007649d01007387 */ /* 0x020fe80000100800 */
[----:B------:R-:W-:Y:S01]  /*10300*/  STL [R1+0x760], R156 ;  /* 0x0007609c01007387 */ /* 0x000fe20000100800 */
[----:B------:R-:W-:-:S03]  /*10310*/  UMOV UR7, 0x40000040 ;  /* 0x4000004000077882 */ /* 0x000fc60000000000 */
[----:B------:R1:W-:Y:S01]  /*10320*/  STL [R1+0x75c], R0 ;  /* 0x00075c0001007387 */ /* 0x0003e20000100800 */
[----:B------:R-:W-:-:S03]  /*10330*/  WARPGROUP.ARRIVE ;  /* 0x00000000000079c5 */ /* 0x000fc60000000000 */
[----:B-1----:R-:W4:Y:S01]  /*10340*/  LDL R0, [R1+0x354] ;  /* 0x0003540001007983 */ /* 0x002f220000100800 */
[----:B--2---:R-:W-:Y:S02]  /*10350*/  R2UR UR4, R159 ;  /* 0x000000009f0472ca */ /* 0x004fe400000e0000 */
[----:B---3--:R-:W-:-:S11]  /*10360*/  R2UR UR20, R158 ;  /* 0x000000009e1472ca */ /* 0x008fd600000e0000 */
[----:B------:R-:W-:-:S04]  /*10370*/  UIADD3 UR4, UR4, 0x1, URZ ;  /* 0x0000000104047890 */ /* 0x000fc8000fffe03f */
[----:B------:R-:W-:-:S04]  /*10380*/  UISETP.GT.AND UP0, UPT, UR4, 0x2, UPT ;  /* 0x000000020400788c */ /* 0x000fc8000bf04270 */
[----:B------:R-:W-:-:S04]  /*10390*/  USEL UR6, UR4, URZ, !UP0 ;  /* 0x0000003f04067287 */ /* 0x000fc8000c000000 */
[----:B------:R-:W-:Y:S02]  /*103a0*/  ULEA UR5, UR6, UR20, 0xf ;  /* 0x0000001406057291 */ /* 0x000fe4000f8e783f */
[----:B------:R-:W-:Y:S02]  /*103b0*/  ULEA UR4, UR6, UR20, 0x10 ;  /* 0x0000001406047291 */ /* 0x000fe4000f8e803f */
[----:B------:R-:W-:Y:S01]  /*103c0*/  IMAD.U32 R156, RZ, RZ, UR6 ;  /* 0x00000006ff9c7e24 */ /* 0x000fe2000f8e00ff */
[----:B------:R-:W-:Y:S02]  /*103d0*/  UIADD3 UR5, UR5, 0x30000, URZ ;  /* 0x0003000005057890 */ /* 0x000fe4000fffe03f */
[----:B------:R-:W-:Y:S02]  /*103e0*/  USHF.R.U32.HI UR4, URZ, 0x4, UR4 ;  /* 0x000000043f047899 */ /* 0x000fe40008011604 */
[----:B------:R-:W-:Y:S02]  /*103f0*/  USHF.R.U32.HI UR5, URZ, 0x4, UR5 ;  /* 0x000000043f057899 */ /* 0x000fe40008011605 */
[----:B------:R-:W-:-:S02]  /*10400*/  USGXT.U32 UR4, UR4, 0xe ;  /* 0x0000000e0404789a */ /* 0x000fc40008000000 */
[----:B------:R-:W-:-:S03]  /*10410*/  USGXT.U32 UR6, UR5, 0xe ;  /* 0x0000000e0506789a */ /* 0x000fc60008000000 */
[----:B------:R-:W-:-:S06]  /*10420*/  UMOV UR5, 0x40000040 ;  /* 0x4000004000057882 */ /* 0x000fcc0000000000 */
[----:B------:R-:W-:Y:S01]  /*10430*/  HGMMA.64x64x8.F32.TF32 R56, gdesc[UR4], R56 ;  /* 0x04e00000043879f0 */ /* 0x000fe20008702838 */
[----:B------:R-:W-:Y:S02]  /*10440*/  UIADD3 UR8, UP0, UR4, 0x2, URZ ;  /* 0x0000000204087890 */ /* 0x000fe4000ff1e03f */
[----:B------:R-:W-:Y:S01]  /*10450*/  UIADD3 UR10, UP1, UR6, 0x2, URZ ;  /* 0x00000002060a7890 */ /* 0x000fe2000ff3e03f */
[----:B------:R-:W-:Y:S01]  /*10460*/  UMOV UR4, URZ ;  /* 0x0000003f00047c82 */ /* 0x000fe20008000000 */
[----:B------:R-:W-:Y:S01]  /*10470*/  UMOV UR5, URZ ;  /* 0x0000003f00057c82 */ /* 0x000fe20008000000 */
[----:B------:R-:W-:Y:S02]  /*10480*/  UIADD3.X UR9, UR4, 0x40000040, URZ, UP0, !UPT ;  /* 0x4000004004097890 */ /* 0x000fe400087fe43f */
[----:B------:R-:W-:-:S09]  /*10490*/  UIADD3.X UR11, UR5, 0x40000040, URZ, UP1, !UPT ;  /* 0x40000040050b7890 */ /* 0x000fd20008ffe43f */
[----:B------:R-:W-:Y:S01]  /*104a0*/  HGMMA.64x64x8.F32.TF32 R56, gdesc[UR8], R56 ;  /* 0x04e00000083879f0 */ /* 0x000fe20008702838 */
[----:B------:R-:W-:Y:S02]  /*104b0*/  UIADD3.64 UR12, UR8, 0x2, URZ ;  /* 0x00000002080c7897 */ /* 0x000fe4000fffe03f */
[----:B------:R-:W-:-:S09]  /*104c0*/  UIADD3.64 UR14, UR10, 0x2, URZ ;  /* 0x000000020a0e7897 */ /* 0x000fd2000fffe03f */
[----:B------:R-:W-:Y:S01]  /*104d0*/  HGMMA.64x64x8.F32.TF32 R56, gdesc[UR12], R56 ;  /* 0x04e000000c3879f0 */ /* 0x000fe20008702838 */
[----:B------:R-:W-:Y:S02]  /*104e0*/  UIADD3.64 UR12, UR8, 0x4, URZ ;  /* 0x00000004080c7897 */ /* 0x000fe4000fffe03f */
[----:B------:R-:W-:Y:S02]  /*104f0*/  UIADD3.64 UR14, UR10, 0x4, URZ ;  /* 0x000000040a0e7897 */ /* 0x000fe4000fffe03f */
[----:B------:R-:W-:Y:S02]  /*10500*/  UIADD3.64 UR16, UR8, 0x3fe, URZ ;  /* 0x000003fe08107897 */ /* 0x000fe4000fffe03f */
[----:B------:R-:W-:-:S05]  /*10510*/  UIADD3.64 UR18, UR10, 0x1fe, URZ ;  /* 0x000001fe0a127897 */ /* 0x000fca000fffe03f */
[----:B------:R-:W-:Y:S02]  /*10520*/  HGMMA.64x64x8.F32.TF32 R56, gdesc[UR12], R56 ;  /* 0x04e000000c3879f0 */ /* 0x000fe40008702838 */
[----:B------:R-:W-:Y:S01]  /*10530*/  UMOV UR4, UR18 ;  /* 0x0000001200047c82 */ /* 0x000fe20008000000 */
[----:B------:R-:W-:Y:S01]  /*10540*/  UMOV UR5, UR19 ;  /* 0x0000001300057c82 */ /* 0x000fe20008000000 */
[----:B------:R-:W-:Y:S01]  /*10550*/  HGMMA.64x64x8.F32.TF32 R56, gdesc[UR16], R56 ;  /* 0x04e00000103879f0 */ /* 0x000fe20008702838 */
[----:B------:R-:W-:Y:S02]  /*10560*/  UIADD3.64 UR16, UR8, 0x400, URZ ;  /* 0x0000040008107897 */ /* 0x000fe4000fffe03f */
[----:B------:R-:W-:Y:S02]  /*10570*/  UIADD3.64 UR18, UR10, 0x200, URZ ;  /* 0x000002000a127897 */ /* 0x000fe4000fffe03f */
[----:B------:R-:W-:-:S07]  /*10580*/  UIADD3.64 UR22, UR10, 0x202, URZ ;  /* 0x000002020a167897 */ /* 0x000fce000fffe03f */
[----:B------:R-:W-:Y:S01]  /*10590*/  HGMMA.64x64x8.F32.TF32 R56, gdesc[UR16], R56 ;  /* 0x04e00000103879f0 */ /* 0x000fe20008702838 */
[----:B------:R-:W-:Y:S01]  /*105a0*/  UMOV UR17, UR20 ;  /* 0x0000001400117c82 */ /* 0x000fe20008000000 */
[----:B------:R-:W-:Y:S02]  /*105b0*/  UIADD3.64 UR20, UR8, 0x402, URZ ;  /* 0x0000040208147897 */ /* 0x000fe4000fffe03f */
[----:B------:R-:W-:Y:S02]  /*105c0*/  UIADD3.64 UR24, UR8, 0x404, URZ ;  /* 0x0000040408187897 */ /* 0x000fe4000fffe03f */
[----:B------:R-:W-:-:S05]  /*105d0*/  UIADD3.64 UR26, UR10, 0x204, URZ ;  /* 0x000002040a1a7897 */ /* 0x000fca000fffe03f */
[----:B------:R-:W-:Y:S01]  /*105e0*/  HGMMA.64x64x8.F32.TF32 R56, gdesc[UR20], R56 ;  /* 0x04e00000143879f0 */ /* 0x000fe20008702838 */
[----:B------:R-:W-:Y:S02]  /*105f0*/  UIADD3.64 UR28, UR8, 0x7fe, URZ ;  /* 0x000007fe081c7897 */ /* 0x000fe4000fffe03f */
[----:B------:R-:W-:Y:S01]  /*10600*/  UIADD3.64 UR30, UR10, 0x3fe, URZ ;  /* 0x000003fe0a1e7897 */ /* 0x000fe2000fffe03f */
[----:B------:R-:W-:Y:S01]  /*10610*/  HGMMA.64x64x8.F32.TF32 R56, gdesc[UR24], R56 ;  /* 0x04e00000183879f0 */ /* 0x000fe20008702838 */
        /* <DEDUP_REMOVED lines=18> */
[----:B------:R-:W-:Y:S01]  /*10740*/  UMOV UR20, UR4 ;  /* 0x0000000400147c82 */ /* 0x000fe20008000000 */
[----:B------:R-:W-:Y:S01]  /*10750*/  UMOV UR21, UR5 ;  /* 0x0000000500157c82 */ /* 0x000fe20008000000 */
[----:B------:R-:W-:Y:S02]  /*10760*/  UIADD3.64 UR56, UR8, 0xc04, URZ ;  /* 0x00000c0408387897 */ /* 0x000fe4000fffe03f */
[----:B------:R-:W-:Y:S02]  /*10770*/  UIADD3.64 UR58, UR10, 0x604, URZ ;  /* 0x000006040a3a7897 */ /* 0x000fe4000fffe03f */
[----:B------:R-:W-:Y:S01]  /*10780*/  UIADD3.64 UR4, UR8, 0x1fe, URZ ;  /* 0x000001fe08047897 */ /* 0x000fe2000fffe03f */
[----:B------:R-:W-:Y:S06]  /*10790*/  HGMMA.64x64x8.F32.TF32 R56, gdesc[UR52], R56 ;  /* 0x04e00000343879f0 */ /* 0x000fec0008702838 */
[----:B------:R-:W-:Y:S04]  /*107a0*/  HGMMA.64x64x8.F32.TF32 R56, gdesc[UR56], R56 ;  /* 0x04e00000383879f0 */ /* 0x000fe80008702838 */
[----:B------:R-:W-:Y:S01]  /*107b0*/  HGMMA.64x64x8.F32.TF32 R24, gdesc[UR4], R24 ;  /* 0x04e00000041879f0 */ /* 0x000fe20008702818 */
[----:B------:R-:W-:Y:S01]  /*107c0*/  UIADD3.64 UR4, UR8, 0x200, URZ ;  /* 0x0000020008047897 */ /* 0x000fe2000fffe03f */
[----:B------:R-:W-:Y:S01]  /*107d0*/  UMOV UR6, UR10 ;  /* 0x0000000a00067c82 */ /* 0x000fe20008000000 */
[----:B------:R-:W-:Y:S01]  /*107e0*/  UMOV UR7, UR11 ;  /* 0x0000000b00077c82 */ /* 0x000fe20008000000 */
[----:B------:R-:W-:-:S06]  /*107f0*/  UIADD3.64 UR12, UR10, 0x2, URZ ;  /* 0x000000020a0c7897 */ /* 0x000fcc000fffe03f */
[----:B------:R-:W-:Y:S01]  /*10800*/  HGMMA.64x64x8.F32.TF32 R24, gdesc[UR4], R24 ;  /* 0x04e00000041879f0 */ /* 0x000fe20008702818 */
[----:B------:R-:W-:Y:S01]  /*10810*/  UIADD3.64 UR4, UR8, 0x202, URZ ;  /* 0x0000020208047897 */ /* 0x000fe2000fffe03f */
[----:B------:R-:W-:Y:S01]  /*10820*/  UMOV UR6, UR12 ;  /* 0x0000000c00067c82 */ /* 0x000fe20008000000 */
[----:B------:R-:W-:Y:S01]  /*10830*/  UMOV UR7, UR13 ;  /* 0x0000000d00077c82 */ /* 0x000fe20008000000 */
[----:B------:R-:W-:-:S06]  /*10840*/  UIADD3.64 UR12, UR8, 0x204, URZ ;  /* 0x00000204080c7897 */ /* 0x000fcc000fffe03f */
[----:B------:R-:W-:Y:S01]  /*10850*/  HGMMA.64x64x8.F32.TF32 R24, gdesc[UR4], R24 ;  /* 0x04e00000041879f0 */ /* 0x000fe20008702818 */
[----:B------:R-:W-:-:S03]  /*10860*/  UIADD3.64 UR4, UR8, 0x5fe, URZ ;  /* 0x000005fe08047897 */ /* 0x000fc6000fffe03f */
[----:B------:R-:W-:Y:S01]  /*10870*/  HGMMA.64x64x8.F32.TF32 R24, gdesc[UR12], R24 ;  /* 0x04e000000c1879f0 */ /* 0x000fe20008702818 */
[----:B------:R-:W-:Y:S01]  /*10880*/  UMOV UR6, UR20 ;  /* 0x0000001400067c82 */ /* 0x000fe20008000000 */
[----:B------:R-:W-:Y:S01]  /*10890*/  UMOV UR7, UR21 ;  /* 0x0000001500077c82 */ /* 0x000fe20008000000 */
[----:B------:R-:W-:Y:S01]  /*108a0*/  UMOV UR11, UR17 ;  /* 0x00000011000b7c82 */ /* 0x000fe20008000000 */
[----:B------:R-:W-:Y:S02]  /*108b0*/  UIADD3.64 UR16, UR8, 0x600, URZ ;  /* 0x0000060008107897 */ /* 0x000fe4000fffe03f */
[----:B------:R-:W-:Y:S01]  /*108c0*/  HGMMA.64x64x8.F32.TF32 R24, gdesc[UR4], R24 ;  /* 0x04e00000041879f0 */ /* 0x000fe20008702818 */
[----:B------:R-:W-:-:S06]  /*108d0*/  UIADD3.64 UR20, UR8, 0x602, URZ ;  /* 0x0000060208147897 */ /* 0x000fcc000fffe03f */
[----:B------:R-:W-:Y:S01]  /*108e0*/  HGMMA.64x64x8.F32.TF32 R24, gdesc[UR16], R24 ;  /* 0x04e00000101879f0 */ /* 0x000fe20008702818 */
[----:B------:R-:W-:-:S03]  /*108f0*/  UIADD3.64 UR24, UR8, 0x604, URZ ;  /* 0x0000060408187897 */ /* 0x000fc6000fffe03f */
[----:B------:R-:W-:Y:S01]  /*10900*/  HGMMA.64x64x8.F32.TF32 R24, gdesc[UR20], R24 ;  /* 0x04e00000141879f0 */ /* 0x000fe20008702818 */
[----:B------:R-:W-:-:S05]  /*10910*/  UIADD3.64 UR28, UR8, 0x9fe, URZ ;  /* 0x000009fe081c7897 */ /* 0x000fca000fffe03f */
        /* <DEDUP_REMOVED lines=15> */
[----:B------:R1:W-:Y:S02]  /*10a10*/  STL [R1+0x348], R156 ;  /* 0x0003489c01007387 */ /* 0x0003e40000100800 */
[----:B-1----:R-:W1:Y:S03]  /*10a20*/  LDC R156, c[0x0][0x230] ;  /* 0x00008c00ff9c7b82 */ /* 0x002e660000000800 */
[----:B------:R-:W-:Y:S01]  /*10a30*/  HGMMA.64x64x8.F32.TF32 R24, gdesc[UR56], R24, gsb0 ;  /* 0x04e00000381879f0 */ /* 0x000fe20008002818 */
[----:B------:R-:W-:Y:S01]  /*10a40*/  R2UR UR10, R123 ;  /* 0x000000007b0a72ca */ /* 0x000fe200000e0000 */
[----:B-1----:R-:W-:-:S04]  /*10a50*/  VIADD R156, R156, 0xffffff00 ;  /* 0xffffff009c9c7836 */ /* 0x002fc80000000000 */
[C---:B------:R-:W-:Y:S01]  /*10a60*/  IMAD R123, R150.reuse, -0x80, R156 ;  /* 0xffffff80967b7824 */ /* 0x040fe200078e029c */
[----:B----4-:R-:W-:Y:S02]  /*10a70*/  ISETP.GE.AND P0, PT, R150, R0, PT ;  /* 0x000000009600720c */ /* 0x010fe40003f06270 */
[----:B------:R-:W2:Y:S02]  /*10a80*/  LDL.LU R0, [R1+0x54] ;  /* 0x0000540001007983 */ /* 0x000ea40000300800 */
[----:B------:R-:W-:Y:S02]  /*10a90*/  ISETP.GT.AND P1, PT, R123, RZ, PT ;  /* 0x000000ff7b00720c */ /* 0x000fe40003f24270 */
[----:B------:R-:W-:Y:S01]  /*10aa0*/  IADD3 R4, P3, R4, R152, RZ ;  /* 0x0000009804047210 */ /* 0x000fe20007f7e0ff */
[----:B------:R-:W-:Y:S01]  /*10ab0*/  UIADD3 UR4, UR10, 0x1, URZ ;  /* 0x000000010a047890 */ /* 0x000fe2000fffe03f */
[----:B------:R-:W-:Y:S01]  /*10ac0*/  SEL R158, RZ, 0x4, !P1 ;  /* 0x00000004ff9e7807 */ /* 0x000fe20004800000 */
[----:B------:R-:W3:Y:S02]  /*10ad0*/  LDL.LU R157, [R1+0x5c] ;  /* 0x00005c00019d7983 */ /* 0x000ee40000300800 */
[----:B------:R-:W-:Y:S01]  /*10ae0*/  UISETP.GT.AND UP0, UPT, UR4, 0x2, UPT ;  /* 0x000000020400788c */ /* 0x000fe2000bf04270 */
[----:B------:R-:W-:Y:S01]  /*10af0*/  SEL R158, R158, RZ, !P0 ;  /* 0x000000ff9e9e7207 */ /* 0x000fe20004000000 */
[----:B------:R-:W4:Y:S02]  /*10b00*/  LDL.LU R156, [R1+0x64] ;  /* 0x00006400019c7983 */ /* 0x000f240000300800 */
[----:B------:R-:W-:Y:S01]  /*10b10*/  USEL UR4, UR4, URZ, !UP0 ;  /* 0x0000003f04047287 */ /* 0x000fe2000c000000 */
[----:B------:R-:W-:-:S03]  /*10b20*/  ISETP.NE.U32.AND P2, PT, R158, RZ, PT ;  /* 0x000000ff9e00720c */ /* 0x000fc60003f45070 */
[----:B------:R-:W-:Y:S01]  /*10b30*/  ULEA UR5, UR4, UR11, 0x10 ;  /* 0x0000000b04057291 */ /* 0x000fe2000f8e803f */
[----:B------:R1:W-:Y:S01]  /*10b40*/  STL [R1+0x768], R150 ;  /* 0x0007689601007387 */ /* 0x0003e20000100800 */
[----:B------:R-:W-:-:S04]  /*10b50*/  IMAD.X R5, R5, 0x1, R151, P3 ;  /* 0x0000000105057824 */ /* 0x000fc800018e0697 */
[----:B------:R-:W-:Y:S01]  /*10b60*/  VIADD R222, R3, UR5 ;  /* 0x0000000503de7c36 */ /* 0x000fe20008000000 */
[----:B-1----:R-:W3:Y:S04]  /*10b70*/  LDL.LU R150, [R1+0x50] ;  /* 0x0000500001967983 */ /* 0x002ee80000300800 */
[----:B------:R1:W-:Y:S04]  /*10b80*/  STL [R1+0x76c], R3 ;  /* 0x00076c0301007387 */ /* 0x0003e80000100800 */
[----:B-1----:R-:W2:Y:S01]  /*10b90*/  LDL.LU R3, [R1+0x4c] ;  /* 0x00004c0001037983 */ /* 0x002ea20000300800 */
[----:B------:R-:W-:-:S02]  /*10ba0*/  WARPGROUP.DEPBAR.LE gsb0, 0x1 ;  /* 0x00008000000079c5 */ /* 0x000fc40000010100 */
[----:B------:R-:W-:Y:S06]  /*10bb0*/  BAR.SYNC.DEFER_BLOCKING 0x0 ;  /* 0x0000000000007b1d */ /* 0x000fec0000010000 */
[----:B------:R1:W-:Y:S04]  /*10bc0*/  STL [R1+0x774], R4 ;  /* 0x0007740401007387 */ /* 0x0003e80000100800 */
[----:B------:R-:W-:Y:S01]  /*10bd0*/  @!PT LDS RZ, [RZ] ;  /* 0x00000000fffff984 */ /* 0x000fe20000000800 */
[----:B------:R-:W-:Y:S01]  /*10be0*/  @!PT LDS RZ, [RZ] ;  /* 0x00000000fffff984 */ /* 0x000fe20000000800 */
[----:B------:R-:W-:Y:S01]  /*10bf0*/  @!PT LDS RZ, [RZ] ;  /* 0x00000000fffff984 */ /* 0x000fe20000000800 */
[----:B------:R-:W-:Y:S04]  /*10c00*/  LDGSTS.E [R222], desc[UR60][R4.64], P2 ;  /* 0x0000000004de7fae */ /* 0x000fe8000912187c */
[----:B-1----:R-:W4:Y:S01]  /*10c10*/  LDL.LU R4, [R1+0x48] ;  /* 0x0000480001047983 */ /* 0x002f220000300800 */
[----:B------:R-:W-:-:S04]  /*10c20*/  ISETP.GT.AND P1, PT, R123, 0x1, PT ;  /* 0x000000017b00780c */ /* 0x000fc80003f24270 */
[----:B------:R-:W-:-:S04]  /*10c30*/  SEL R158, RZ, 0x4, !P1 ;  /* 0x00000004ff9e7807 */ /* 0x000fc80004800000 */
[----:B------:R-:W-:-:S04]  /*10c40*/  SEL R158, R158, RZ, !P0 ;  /* 0x000000ff9e9e7207 */ /* 0x000fc80004000000 */
[----:B------:R-:W-:Y:S02]  /*10c50*/  ISETP.NE.U32.AND P1, PT, R158, RZ, PT ;  /* 0x000000ff9e00720c */ /* 0x000fe40003f25070 */
[----:B------:R-:W-:-:S05]  /*10c60*/  IADD3 R6, P4, R6, R152, RZ ;  /* 0x0000009806067210 */ /* 0x000fca0007f9e0ff */
[----:B------:R-:W-:-:S06]  /*10c70*/  IMAD.X R7, R7, 0x1, R151, P4 ;  /* 0x0000000107077824 */ /* 0x000fcc00020e0697 */
[----:B------:R-:W-:Y:S01]  /*10c80*/  LDGSTS.E [R222+0x4], desc[UR60][R6.64], P1 ;  /* 0x0000400006de7fae */ /* 0x000fe2000892187c */
[----:B------:R-:W-:-:S04]  /*10c90*/  ISETP.GT.AND P1, PT, R123, 0x2, PT ;  /* 0x000000027b00780c */ /* 0x000fc80003f24270 */
[----:B------:R-:W-:Y:S02]  /*10ca0*/  SEL R158, RZ, 0x4, !P1 ;  /* 0x00000004ff9e7807 */ /* 0x000fe40004800000 */
[----:B------:R-:W-:Y:S02]  /*10cb0*/  ISETP.GT.AND P1, PT, R123, 0x3, PT ;  /* 0x000000037b00780c */ /* 0x000fe40003f24270 */
[----:B------:R-:W-:-:S04]  /*10cc0*/  SEL R158, R158, RZ, !P0 ;  /* 0x000000ff9e9e7207 */ /* 0x000fc80004000000 */
[----:B------:R-:W-:Y:S02]  /*10cd0*/  ISETP.NE.U32.AND P2, PT, R158, RZ, PT ;  /* 0x000000ff9e00720c */ /* 0x000fe40003f45070 */
[----:B------:R-:W-:-:S04]  /*10ce0*/  SEL R158, RZ, 0x4, !P1 ;  /* 0x00000004ff9e7807 */ /* 0x000fc80004800000 */
[----:B------:R-:W-:Y:S02]  /*10cf0*/  SEL R158, R158, RZ, !P0 ;  /* 0x000000ff9e9e7207 */ /* 0x000fe40004000000 */
[-C--:B------:R-:W-:Y:S02]  /*10d00*/  IADD3 R8, P3, R8, R152.reuse, RZ ;  /* 0x0000009808087210 */ /* 0x080fe40007f7e0ff */
[----:B------:R-:W-:Y:S02]  /*10d10*/  ISETP.NE.U32.AND P1, PT, R158, RZ, PT ;  /* 0x000000ff9e00720c */ /* 0x000fe40003f25070 */
[----:B------:R-:W-:Y:S01]  /*10d20*/  IADD3 R10, P4, R10, R152, RZ ;  /* 0x000000980a0a7210 */ /* 0x000fe20007f9e0ff */
[----:B------:R-:W-:-:S04]  /*10d30*/  IMAD.X R9, R9, 0x1, R151, P3 ;  /* 0x0000000109097824 */ /* 0x000fc800018e0697 */
[----:B------:R-:W-:Y:S01]  /*10d40*/  IMAD.X R11, R11, 0x1, R151, P4 ;  /* 0x000000010b0b7824 */ /* 0x000fe200020e0697 */
[----:B------:R-:W-:Y:S05]  /*10d50*/  LDGSTS.E [R222+0x8], desc[UR60][R8.64], P2 ;  /* 0x0000800008de7fae */ /* 0x000fea000912187c */
[----:B------:R-:W-:Y:S01]  /*10d60*/  LDGSTS.E [R222+0xc], desc[UR60][R10.64], P1 ;  /* 0x0000c0000ade7fae */ /* 0x000fe2000892187c */
[----:B------:R-:W-:-:S04]  /*10d70*/  ISETP.GT.AND P1, PT, R123, 0x20, PT ;  /* 0x000000207b00780c */ /* 0x000fc80003f24270 */
[----:B------:R-:W-:Y:S02]  /*10d80*/  SEL R158, RZ, 0x4, !P1 ;  /* 0x00000004ff9e7807 */ /* 0x000fe40004800000 */
[----:B------:R-:W-:Y:S02]  /*10d90*/  ISETP.GT.AND P1, PT, R123, 0x21, PT ;  /* 0x000000217b00780c */ /* 0x000fe40003f24270 */
[----:B------:R-:W-:Y:S02]  /*10da0*/  SEL R158, R158, RZ, !P0 ;  /* 0x000000ff9e9e7207 */ /* 0x000fe40004000000 */
[----:B------:R-:W-:Y:S02]  /*10db0*/  IADD3 R127, P3, R127, R152, RZ ;  /* 0x000000987f7f7210 */ /* 0x000fe40007f7e0ff */
[----:B------:R-:W-:Y:S02]  /*10dc0*/  ISETP.NE.U32.AND P2, PT, R158, RZ, PT ;  /* 0x000000ff9e00720c */ /* 0x000fe40003f45070 */
[----:B------:R-:W-:Y:S01]  /*10dd0*/  SEL R158, RZ, 0x4, !P1 ;  /* 0x00000004ff9e7807 */ /* 0x000fe20004800000 */
[----:B------:R-:W-:-:S03]  /*10de0*/  IMAD.X R128, R128, 0x1, R151, P3 ;  /* 0x0000000180807824 */ /* 0x000fc600018e0697 */
[----:B------:R-:W-:Y:S02]  /*10df0*/  SEL R158, R158, RZ, !P0 ;  /* 0x000000ff9e9e7207 */ /* 0x000fe40004000000 */
[----:B------:R-:W-:Y:S02]  /*10e00*/  IADD3 R129, P4, R129, R152, RZ ;  /* 0x0000009881817210 */ /* 0x000fe40007f9e0ff */
[----:B------:R-:W-:Y:S01]  /*10e10*/  ISETP.NE.U32.AND P1, PT, R158, RZ, PT ;  /* 0x000000ff9e00720c */ /* 0x000fe20003f25070 */
[----:B------:R-:W-:Y:S02]  /*10e20*/  IMAD.MOV.U32 R158, RZ, RZ, R127 ;  /* 0x000000ffff9e7224 */ /* 0x000fe400078e007f */
[----:B------:R-:W-:Y:S02]  /*10e30*/  IMAD.MOV.U32 R159, RZ, RZ, R128 ;  /* 0x000000ffff9f7224 */ /* 0x000fe400078e0080 */
[----:B------:R-:W-:-:S03]  /*10e40*/  IMAD.X R130, R130, 0x1, R151, P4 ;  /* 0x0000000182827824 */ /* 0x000fc600020e0697 */
[----:B------:R1:W-:Y:S02]  /*10e50*/  LDGSTS.E [R222+0x4000], desc[UR60][R158.64], P2 ;  /* 0x040000009ede7fae */ /* 0x0003e4000912187c */
[----:B-1----:R-:W-:Y:S02]  /*10e60*/  IMAD.MOV.U32 R158, RZ, RZ, R129 ;  /* 0x000000ffff9e7224 */ /* 0x002fe400078e0081 */
[----:B------:R-:W-:-:S05]  /*10e70*/  IMAD.MOV.U32 R159, RZ, RZ, R130 ;  /* 0x000000ffff9f7224 */ /* 0x000fca00078e0082 */
[----:B------:R1:W-:Y:S01]  /*10e80*/  LDGSTS.E [R222+0x4004], desc[UR60][R158.64], P1 ;  /* 0x040040009ede7fae */ /* 0x0003e2000892187c */
[----:B------:R-:W-:-:S04]  /*10e90*/  ISETP.GT.AND P1, PT, R123, 0x22, PT ;  /* 0x000000227b00780c */ /* 0x000fc80003f24270 */
[----:B-1----:R-:W-:Y:S02]  /*10ea0*/  SEL R158, RZ, 0x4, !P1 ;  /* 0x00000004ff9e7807 */ /* 0x002fe40004800000 */
[----:B------:R-:W-:Y:S02]  /*10eb0*/  ISETP.GT.AND P1, PT, R123, 0x23, PT ;  /* 0x000000237b00780c */ /* 0x000fe40003f24270 */
[----:B------:R-:W-:Y:S02]  /*10ec0*/  SEL R158, R158, RZ, !P0 ;  /* 0x000000ff9e9e7207 */ /* 0x000fe40004000000 */
[----:B------:R-:W-:Y:S02]  /*10ed0*/  IADD3 R131, P3, R131, R152, RZ ;  /* 0x0000009883837210 */ /* 0x000fe40007f7e0ff */
[----:B------:R-:W-:Y:S02]  /*10ee0*/  ISETP.NE.U32.AND P2, PT, R158, RZ, PT ;  /* 0x000000ff9e00720c */ /* 0x000fe40003f45070 */
[----:B------:R-:W-:-:S02]  /*10ef0*/  SEL R158, RZ, 0x4, !P1 ;  /* 0x00000004ff9e7807 */ /* 0x000fc40004800000 */
[----:B------:R-:W-:Y:S02]  /*10f00*/  IADD3.X R132, R132, R151, RZ, P3, !PT ;  /* 0x0000009784847210 */ /* 0x000fe40001ffe4ff */
        /* <DEDUP_REMOVED lines=43> */
[----:B-1----:R-:W-:Y:S01]  /*111c0*/  MOV R158, R213 ;  /* 0x000000d5009e7202 */ /* 0x002fe20000000f00 */
[----:B------:R-:W-:-:S05]  /*111d0*/  IMAD.MOV.U32 R159, RZ, RZ, R212 ;  /* 0x000000ffff9f7224 */ /* 0x000fca00078e00d4 */
[----:B------:R1:W-:Y:S01]  /*111e0*/  LDGSTS.E [R222+0x800c], desc[UR60][R158.64], P1 ;  /* 0x0800c0009ede7fae */ /* 0x0003e2000892187c */
[----:B------:R-:W-:Y:S02]  /*111f0*/  ISETP.GT.AND P1, PT, R123, 0x60, PT ;  /* 0x000000607b00780c */ /* 0x000fe40003f24270 */
[-C--:B--2---:R-:W-:Y:S02]  /*11200*/  IADD3 R3, P3, R3, R152.reuse, RZ ;  /* 0x0000009803037210 */ /* 0x084fe40007f7e0ff */
[----:B-1----:R-:W-:Y:S02]  /*11210*/  SEL R158, RZ, 0x4, !P1 ;  /* 0x00000004ff9e7807 */ /* 0x002fe40004800000 */
[----:B------:R-:W-:Y:S02]  /*11220*/  ISETP.GT.AND P1, PT, R123, 0x61, PT ;  /* 0x000000617b00780c */ /* 0x000fe40003f24270 */
[----:B------:R-:W-:Y:S02]  /*11230*/  SEL R158, R158, RZ, !P0 ;  /* 0x000000ff9e9e7207 */ /* 0x000fe40004000000 */
[----:B------:R-:W-:Y:S01]  /*11240*/  IADD3 R0, P4, R0, R152, RZ ;  /* 0x0000009800007210 */ /* 0x000fe20007f9e0ff */
[----:B----4-:R-:W-:Y:S01]  /*11250*/  IMAD.X R4, R4, 0x1, R151, P3 ;  /* 0x0000000104047824 */ /* 0x010fe200018e0697 */
[----:B------:R-:W-:-:S02]  /*11260*/  ISETP.NE.U32.AND P2, PT, R158, RZ, PT ;  /* 0x000000ff9e00720c */ /* 0x000fc40003f45070 */
[----:B------:R-:W-:Y:S01]  /*11270*/  SEL R158, RZ, 0x4, !P1 ;  /* 0x00000004ff9e7807 */ /* 0x000fe20004800000 */
[----:B------:R-:W-:Y:S01]  /*11280*/  STL [R1+0x770], R5 ;  /* 0x0007700501007387 */ /* 0x000fe20000100800 */
[----:B---3--:R-:W-:Y:S02]  /*11290*/  IMAD.X R150, R150, 0x1, R151, P4 ;  /* 0x0000000196967824 */ /* 0x008fe400020e0697 */
[----:B------:R-:W-:Y:S01]  /*112a0*/  SEL R158, R158, RZ, !P0 ;  /* 0x000000ff9e9e7207 */ /* 0x000fe20004000000 */
[----:B------:R-:W-:Y:S01]  /*112b0*/  STL [R1+0x4c], R3 ;  /* 0x00004c0301007387 */ /* 0x000fe20000100800 */
[----:B------:R-:W-:-:S03]  /*112c0*/  IMAD.MOV.U32 R159, RZ, RZ, R4 ;  /* 0x000000ffff9f7224 */ /* 0x000fc600078e0004 */
[----:B------:R1:W-:Y:S01]  /*112d0*/  STL [R1+0x48], R4 ;  /* 0x0000480401007387 */ /* 0x0003e20000100800 */
[----:B------:R-:W-:-:S03]  /*112e0*/  ISETP.NE.U32.AND P1, PT, R158, RZ, PT ;  /* 0x000000ff9e00720c */ /* 0x000fc60003f25070 */
[----:B------:R2:W-:Y:S01]  /*112f0*/  STL [R1+0x54], R0 ;  /* 0x0000540001007387 */ /* 0x0005e20000100800 */
[----:B------:R-:W-:-:S03]  /*11300*/  IMAD.MOV.U32 R158, RZ, RZ, R3 ;  /* 0x000000ffff9e7224 */ /* 0x000fc600078e0003 */
[----:B-1----:R-:W3:Y:S04]  /*11310*/  LDL.LU R4, [R1+0x58] ;  /* 0x0000580001047983 */ /* 0x002ee80000300800 */
[----:B------:R1:W-:Y:S04]  /*11320*/  STL [R1+0x50], R150 ;  /* 0x0000509601007387 */ /* 0x0003e80000100800 */
[----:B------:R-:W4:Y:S04]  /*11330*/  LDL.LU R3, [R1+0x60] ;  /* 0x0000600001037983 */ /* 0x000f280000300800 */
[----:B------:R2:W-:Y:S02]  /*11340*/  LDGSTS.E [R222+0xc000], desc[UR60][R158.64], P2 ;  /* 0x0c0000009ede7fae */ /* 0x0005e4000912187c */
[----:B--2---:R-:W-:-:S02]  /*11350*/  IMAD.MOV.U32 R158, RZ, RZ, R0 ;  /* 0x000000ffff9e7224 */ /* 0x004fc400078e0000 */
[----:B------:R-:W2:Y:S01]  /*11360*/  LDL R0, [R1+0x758] ;  /* 0x0007580001007983 */ /* 0x000ea20000100800 */
        /* <DEDUP_REMOVED lines=9> */
[----:B------:R-:W-:Y:S02]  /*11400*/  IADD3 R156, P4, R156, R152, RZ ;  /* 0x000000989c9c7210 */ /* 0x000fe40007f9e0ff */
[----:B------:R-:W-:-:S04]  /*11410*/  SEL R158, R158, RZ, !P0 ;  /* 0x000000ff9e9e7207 */ /* 0x000fc80004000000 */
[----:B------:R-:W-:Y:S01]  /*11420*/  ISETP.NE.U32.AND P1, PT, R158, RZ, PT ;  /* 0x000000ff9e00720c */ /* 0x000fe20003f25070 */
[----:B------:R-:W-:Y:S01]  /*11430*/  IMAD.MOV.U32 R158, RZ, RZ, R157 ;  /* 0x000000ffff9e7224 */ /* 0x000fe200078e009d */
[----:B------:R-:W-:Y:S01]  /*11440*/  STL [R1+0x5c], R157 ;  /* 0x00005c9d01007387 */ /* 0x000fe20000100800 */
[----:B---3--:R-:W-:-:S04]  /*11450*/  IMAD.X R4, R4, 0x1, R151, P3 ;  /* 0x0000000104047824 */ /* 0x008fc800018e0697 */
[----:B------:R-:W-:Y:S01]  /*11460*/  IMAD.MOV.U32 R159, RZ, RZ, R4 ;  /* 0x000000ffff9f7224 */ /* 0x000fe200078e0004 */
[----:B------:R1:W-:Y:S01]  /*11470*/  STL [R1+0x58], R4 ;  /* 0x0000580401007387 */ /* 0x0003e20000100800 */
[----:B----4-:R-:W-:-:S03]  /*11480*/  IMAD.X R3, R3, 0x1, R151, P4 ;  /* 0x0000000103037824 */ /* 0x010fc600020e0697 */
[----:B------:R3:W-:Y:S04]  /*11490*/  STL [R1+0x64], R156 ;  /* 0x0000649c01007387 */ /* 0x0007e80000100800 */
[----:B------:R4:W-:Y:S04]  /*114a0*/  LDGSTS.E [R222+0xc008], desc[UR60][R158.64], P2 ;  /* 0x0c0080009ede7fae */ /* 0x0009e8000912187c */
[----:B------:R2:W-:Y:S04]  /*114b0*/  STL [R1+0x60], R3 ;  /* 0x0000600301007387 */ /* 0x0005e80000100800 */
[----:B------:R-:W2:Y:S01]  /*114c0*/  LDL.LU R150, [R1+0x68] ;  /* 0x0000680001967983 */ /* 0x000ea20000300800 */
[----:B----4-:R-:W-:-:S03]  /*114d0*/  IMAD.MOV.U32 R158, RZ, RZ, R156 ;  /* 0x000000ffff9e7224 */ /* 0x010fc600078e009c */
[----:B-1----:R-:W4:Y:S01]  /*114e0*/  LDL.LU R4, [R1+0x6c] ;  /* 0x00006c0001047983 */ /* 0x002f220000300800 */
[----:B------:R-:W-:-:S03]  /*114f0*/  IMAD.MOV.U32 R159, RZ, RZ, R3 ;  /* 0x000000ffff9f7224 */ /* 0x000fc600078e0003 */
[----:B---3--:R-:W3:Y:S04]  /*11500*/  LDL.LU R156, [R1+0x70] ;  /* 0x00007000019c7983 */ /* 0x008ee80000300800 */
[----:B------:R2:W-:Y:S02]  /*11510*/  LDGSTS.E [R222+0xc00c], desc[UR60][R158.64], P1 ;  /* 0x0c00c0009ede7fae */ /* 0x0005e4000892187c */
[----:B--2---:R-:W-:Y:S02]  /*11520*/  IADD3 R222, R0, UR5, RZ ;  /* 0x0000000500de7c10 */ /* 0x004fe4000fffe0ff */
[----:B------:R-:W2:Y:S01]  /*11530*/  LDL.LU R0, [R1+0x74] ;  /* 0x0000740001007983 */ /* 0x000ea20000300800 */
[C---:B------:R-:W-:Y:S02]  /*11540*/  ISETP.GT.AND P1, PT, R123.reuse, 0x4, PT ;  /* 0x000000047b00780c */ /* 0x040fe40003f24270 */
[----:B------:R-:W-:Y:S01]  /*11550*/  ISETP.GT.AND P2, PT, R123, 0x5, PT ;  /* 0x000000057b00780c */ /* 0x000fe20003f44270 */
[----:B------:R-:W3:Y:S01]  /*11560*/  LDL.LU R5, [R1+0x7c] ;  /* 0x00007c0001057983 */ /* 0x000ee20000300800 */
[----:B------:R-:W-:-:S02]  /*11570*/  SEL R159, RZ, 0x4, !P1 ;  /* 0x00000004ff9f7807 */ /* 0x000fc40004800000 */
[----:B------:R-:W-:Y:S01]  /*11580*/  IADD3 R12, P3, R12, R152, RZ ;  /* 0x000000980c0c7210 */ /* 0x000fe20007f7e0ff */
[----:B------:R-:W3:Y:S01]  /*11590*/  LDL.LU R3, [R1+0x84] ;  /* 0x0000840001037983 */ /* 0x000ee20000300800 */
[----:B------:R-:W-:-:S04]  /*115a0*/  SEL R159, R159, RZ, !P0 ;  /* 0x000000ff9f9f7207 */ /* 0x000fc80004000000 */
[----:B------:R-:W-:Y:S02]  /*115b0*/  ISETP.NE.U32.AND P1, PT, R159, RZ, PT ;  /* 0x000000ff9f00720c */ /* 0x000fe40003f25070 */
[----:B------:R-:W-:Y:S01]  /*115c0*/  SEL R158, RZ, 0x4, !P2 ;  /* 0x00000004ff9e7807 */ /* 0x000fe20005000000 */
[----:B------:R-:W-:-:S03]  /*115d0*/  IMAD.X R13, R13, 0x1, R151, P3 ;  /* 0x000000010d0d7824 */ /* 0x000fc600018e0697 */
[----:B------:R-:W-:-:S04]  /*115e0*/  SEL R158, R158, RZ, !P0 ;  /* 0x000000ff9e9e7207 */ /* 0x000fc80004000000 */
[----:B------:R-:W-:-:S03]  /*115f0*/  ISETP.NE.U32.AND P2, PT, R158, RZ, PT ;  /* 0x000000ff9e00720c */ /* 0x000fc60003f45070 */
[----:B------:R-:W-:Y:S01]  /*11600*/  LDGSTS.E [R222], desc[UR60][R12.64], P1 ;  /* 0x000000000cde7fae */ /* 0x000fe2000892187c */
[----:B------:R-:W-:Y:S02]  /*11610*/  ISETP.GT.AND P1, PT, R123, 0x6, PT ;  /* 0x000000067b00780c */ /* 0x000fe40003f24270 */
[----:B------:R-:W-:Y:S02]  /*11620*/  IADD3 R14, P4, R14, R152, RZ ;  /* 0x000000980e0e7210 */ /* 0x000fe40007f9e0ff */
[----:B------:R-:W-:-:S03]  /*11630*/  SEL R158, RZ, 0x4, !P1 ;  /* 0x00000004ff9e7807 */ /* 0x000fc60004800000 */
[----:B------:R-:W-:Y:S01]  /*11640*/  IMAD.X R15, R15, 0x1, R151, P4 ;  /* 0x000000010f0f7824 */ /* 0x000fe200020e0697 */
[----:B------:R-:W-:Y:S02]  /*11650*/  SEL R158, R158, RZ, !P0 ;  /* 0x000000ff9e9e7207 */ /* 0x000fe40004000000 */
[----:B------:R-:W-:Y:S02]  /*11660*/  ISETP.GT.AND P1, PT, R123, 0x7, PT ;  /* 0x000000077b00780c */ /* 0x000fe40003f24270 */
[----:B------:R-:W-:Y:S01]  /*11670*/  LDGSTS.E [R222+0x4], desc[UR60][R14.64], P2 ;  /* 0x000040000ede7fae */ /* 0x000fe2000912187c */
        /* <DEDUP_REMOVED lines=57> */
[----:B------:R-:W-:Y:S01]  /*11a10*/  IMAD.MOV.U32 R158, RZ, RZ, R215 ;  /* 0x000000ffff9e7224 */ /* 0x000fe200078e00d7 */
[----:B------:R-:W-:Y:S01]  /*11a20*/  IADD3.X R216, R216, R151, RZ, P4, !PT ;  /* 0x00000097d8d87210 */ /* 0x000fe200027fe4ff */
[----:B------:R-:W-:-:S05]  /*11a30*/  IMAD.MOV.U32 R159, RZ, RZ, R214 ;  /* 0x000000ffff9f7224 */ /* 0x000fca00078e00d6 */
        /* <DEDUP_REMOVED lines=22> */
[C---:B------:R-:W-:Y:S02]  /*11ba0*/  ISETP.GT.AND P1, PT, R123.reuse, 0x64, PT ;  /* 0x000000647b00780c */ /* 0x040fe40003f24270 */
[-C--:B----4-:R-:W-:Y:S02]  /*11bb0*/  IADD3 R4, P3, R4, R152.reuse, RZ ;  /* 0x0000009804047210 */ /* 0x090fe40007f7e0ff */
[----:B-1----:R-:W-:Y:S02]  /*11bc0*/  SEL R158, RZ, 0x4, !P1 ;  /* 0x00000004ff9e7807 */ /* 0x002fe40004800000 */
[----:B------:R-:W-:Y:S02]  /*11bd0*/  ISETP.GT.AND P1, PT, R123, 0x65, PT ;  /* 0x000000657b00780c */ /* 0x000fe40003f24270 */
[----:B------:R-:W-:Y:S01]  /*11be0*/  SEL R158, R158, RZ, !P0 ;  /* 0x000000ff9e9e7207 */ /* 0x000fe20004000000 */
[----:B------:R-:W-:Y:S01]  /*11bf0*/  IMAD.X R150, R150, 0x1, R151, P3 ;  /* 0x0000000196967824 */ /* 0x000fe200018e0697 */
[----:B--2---:R-:W-:-:S02]  /*11c00*/  IADD3 R0, P4, R0, R152, RZ ;  /* 0x0000009800007210 */ /* 0x004fc40007f9e0ff */
[----:B------:R-:W-:Y:S02]  /*11c10*/  ISETP.NE.U32.AND P2, PT, R158, RZ, PT ;  /* 0x000000ff9e00720c */ /* 0x000fe40003f45070 */
[----:B------:R-:W-:Y:S01]  /*11c20*/  SEL R158, RZ, 0x4, !P1 ;  /* 0x00000004ff9e7807 */ /* 0x000fe20004800000 */
[----:B------:R-:W-:Y:S01]  /*11c30*/  STL [R1+0x6c], R4 ;  /* 0x00006c0401007387 */ /* 0x000fe20000100800 */
[----:B---3--:R-:W-:Y:S02]  /*11c40*/  IMAD.X R156, R156, 0x1, R151, P4 ;  /* 0x000000019c9c7824 */ /* 0x008fe400020e0697 */
[----:B------:R-:W-:Y:S01]  /*11c50*/  SEL R158, R158, RZ, !P0 ;  /* 0x000000ff9e9e7207 */ /* 0x000fe20004000000 */
[----:B------:R1:W-:Y:S01]  /*11c60*/  STL [R1+0x68], R150 ;  /* 0x0000689601007387 */ /* 0x0003e20000100800 */
[----:B------:R-:W-:-:S03]  /*11c70*/  IMAD.MOV.U32 R159, RZ, RZ, R150 ;  /* 0x000000ffff9f7224 */ /* 0x000fc600078e0096 */
[----:B------:R2:W-:Y:S01]  /*11c80*/  STL [R1+0x74], R0 ;  /* 0x0000740001007387 */ /* 0x0005e20000100800 */
[----:B------:R-:W-:Y:S01]  /*11c90*/  ISETP.NE.U32.AND P1, PT, R158, RZ, PT ;  /* 0x000000ff9e00720c */ /* 0x000fe20003f25070 */
[----:B------:R-:W-:Y:S02]  /*11ca0*/  IMAD.MOV.U32 R158, RZ, RZ, R4 ;  /* 0x000000ffff9e7224 */ /* 0x000fe400078e0004 */
[----:B-1----:R-:W3:Y:S04]  /*11cb0*/  LDL.LU R150, [R1+0x78] ;  /* 0x0000780001967983 */ /* 0x002ee80000300800 */
[----:B------:R-:W-:Y:S04]  /*11cc0*/  STL [R1+0x70], R156 ;  /* 0x0000709c01007387 */ /* 0x000fe80000100800 */
[----:B------:R-:W4:Y:S04]  /*11cd0*/  LDL.LU R4, [R1+0x80] ;  /* 0x0000800001047983 */ /* 0x000f280000300800 */
[----:B------:R1:W-:Y:S02]  /*11ce0*/  LDGSTS.E [R222+0xc000], desc[UR60][R158.64], P2 ;  /* 0x0c0000009ede7fae */ /* 0x0003e4000912187c */
[----:B-1----:R-:W-:-:S02]  /*11cf0*/  IMAD.MOV.U32 R158, RZ, RZ, R0 ;  /* 0x000000ffff9e7224 */ /* 0x002fc400078e0000 */
[----:B--2---:R-:W2:Y:S01]  /*11d00*/  LDL R0, [R1+0x754] ;  /* 0x0007540001007983 */ /* 0x004ea20000100800 */
[----:B------:R-:W-:-:S05]  /*11d10*/  MOV R159, R156 ;  /* 0x0000009c009f7202 */ /* 0x000fca0000000f00 */
        /* <DEDUP_REMOVED lines=17> */
[----:B------:R-:W-:Y:S04]  /*11e30*/  STL [R1+0x84], R3 ;  /* 0x0000840301007387 */ /* 0x000fe80000100800 */
[----:B------:R3:W-:Y:S04]  /*11e40*/  LDGSTS.E [R222+0xc008], desc[UR60][R158.64], P2 ;  /* 0x0c0080009ede7fae */ /* 0x0007e8000912187c */
[----:B------:R4:W-:Y:S04]  /*11e50*/  STL [R1+0x80], R4 ;  /* 0x0000800401007387 */ /* 0x0009e80000100800 */
[----:B-1----:R-:W2:Y:S01]  /*11e60*/  LDL.LU R150, [R1+0x88] ;  /* 0x0000880001967983 */ /* 0x002ea20000300800 */
[----:B---3--:R-:W-:-:S02]  /*11e70*/  IMAD.MOV.U32 R158, RZ, RZ, R3 ;  /* 0x000000ffff9e7224 */ /* 0x008fc400078e0003 */
[----:B------:R-:W-:Y:S02]  /*11e80*/  IMAD.MOV.U32 R159, RZ, RZ, R4 ;  /* 0x000000ffff9f7224 */ /* 0x000fe400078e0004 */
[----:B----4-:R-:W3:Y:S04]  /*11e90*/  LDL.LU R4, [R1+0x8c] ;  /* 0x00008c0001047983 */ /* 0x010ee80000300800 */
[----:B------:R2:W-:Y:S04]  /*11ea0*/  LDGSTS.E [R222+0xc00c], desc[UR60][R158.64], P1 ;  /* 0x0c00c0009ede7fae */ /* 0x0005e8000892187c */
[----:B------:R-:W4:Y:S01]  /*11eb0*/  LDL.LU R156, [R1+0x90] ;  /* 0x00009000019c7983 */ /* 0x000f220000300800 */
[----:B--2---:R-:W-:-:S03]  /*11ec0*/  VIADD R222, R0, UR5 ;  /* 0x0000000500de7c36 */ /* 0x004fc60008000000 */
[----:B------:R-:W2:Y:S01]  /*11ed0*/  LDL.LU R0, [R1+0x94] ;  /* 0x0000940001007983 */ /* 0x000ea20000300800 */
[C---:B------:R-:W-:Y:S02]  /*11ee0*/  ISETP.GT.AND P1, PT, R123.reuse, 0x8, PT ;  /* 0x000000087b00780c */ /* 0x040fe40003f24270 */
[----:B------:R-:W-:Y:S01]  /*11ef0*/  ISETP.GT.AND P2, PT, R123, 0x9, PT ;  /* 0x000000097b00780c */ /* 0x000fe20003f44270 */
[----:B------:R-:W4:Y:S01]  /*11f00*/  LDL.LU R5, [R1+0x9c] ;  /* 0x00009c0001057983 */ /* 0x000f220000300800 */
[----:B------:R-:W-:Y:S02]  /*11f10*/  SEL R159, RZ, 0x4, !P1 ;  /* 0x00000004ff9f7807 */ /* 0x000fe40004800000 */
[----:B------:R-:W-:Y:S01]  /*11f20*/  IADD3 R20, P3, R20, R152, RZ ;  /* 0x0000009814147210 */ /* 0x000fe20007f7e0ff */
[----:B------:R-:W4:Y:S01]  /*11f30*/  LDL.LU R3, [R1+0xa4] ;  /* 0x0000a40001037983 */ /* 0x000f220000300800 */
        /* <DEDUP_REMOVED lines=90> */
[----:B------:R-:W-:Y:S01]  /*124e0*/  MOV R158, R228 ;  /* 0x000000e4009e7202 */ /* 0x000fe20000000f00 */
[----:B------:R-:W-:-:S04]  /*124f0*/  IMAD.X R229, R229, 0x1, R151, P4 ;  /* 0x00000001e5e57824 */ /* 0x000fc800020e0697 */
[----:B------:R1:W-:Y:S02]  /*12500*/  LDGSTS.E [R222+0x8008], desc[UR60][R158.64], P2 ;  /* 0x080080009ede7fae */ /* 0x0003e4000912187c */
[----:B-1----:R-:W-:Y:S02]  /*12510*/  IMAD.MOV.U32 R158, RZ, RZ, R230 ;  /* 0x000000ffff9e7224 */ /* 0x002fe400078e00e6 */
[----:B------:R-:W-:-:S05]  /*12520*/  IMAD.MOV.U32 R159, RZ, RZ, R229 ;  /* 0x000000ffff9f7224 */ /* 0x000fca00078e00e5 */
[----:B------:R1:W-:Y:S01]  /*12530*/  LDGSTS.E [R222+0x800c], desc[UR60][R158.64], P1 ;  /* 0x0800c0009ede7fae */ /* 0x0003e2000892187c */
[C---:B------:R-:W-:Y:S02]  /*12540*/  ISETP.GT.AND P1, PT, R123.reuse, 0x68, PT ;  /* 0x000000687b00780c */ /* 0x040fe40003f24270 */
[-C--:B---3--:R-:W-:Y:S02]  /*12550*/  IADD3 R4, P3, R4, R152.reuse, RZ ;  /* 0x0000009804047210 */ /* 0x088fe40007f7e0ff */
        /* <DEDUP_REMOVED lines=8> */
[----:B----4-:R-:W-:Y:S02]  /*125e0*/  IMAD.X R156, R156, 0x1, R151, P4 ;  /* 0x000000019c9c7824 */ /* 0x010fe400020e0697 */
        /* <DEDUP_REMOVED lines=45> */
[----:B------:R-:W-:Y:S01]  /*128c0*/  SEL R158, RZ, 0x4, !P2 ;  /* 0x00000004ff9e7807 */ /* 0x000fe20005000000 */
[----:B------:R-:W4:Y:S01]  /*128d0*/  LDL.LU R3, [R1+0xc4] ;  /* 0x0000c40001037983 */ /* 0x000f220000300800 */
[----:B------:R-:W-:Y:S02]  /*128e0*/  SEL R159, R159, RZ, !P0 ;  /* 0x000000ff9f9f7207 */ /* 0x000fe40004000000 */
[----:B------:R-:W-:-:S02]  /*128f0*/  IADD3 R155, P3, R155, R152, RZ ;  /* 0x000000989b9b7210 */ /* 0x000fc40007f7e0ff */
[----:B------:R-:W-:Y:S02]  /*12900*/  ISETP.NE.U32.AND P1, PT, R159, RZ, PT ;  /* 0x000000ff9f00720c */ /* 0x000fe40003f25070 */
[----:B------:R-:W-:Y:S02]  /*12910*/  SEL R158, R158, RZ, !P0 ;  /* 0x000000ff9e9e7207 */ /* 0x000fe40004000000 */
[----:B------:R-:W-:Y:S02]  /*12920*/  IADD3.X R94, R94, R151, RZ, P3, !PT ;  /* 0x000000975e5e7210 */ /* 0x000fe40001ffe4ff */
[----:B------:R-:W-:Y:S01]  /*12930*/  ISETP.NE.U32.AND P2, PT, R158, RZ, PT ;  /* 0x000000ff9e00720c */ /* 0x000fe20003f45070 */
[----:B------:R-:W-:Y:S02]  /*12940*/  IMAD.MOV.U32 R158, RZ, RZ, R155 ;  /* 0x000000ffff9e7224 */ /* 0x000fe400078e009b */
[----:B------:R-:W-:Y:S01]  /*12950*/  IMAD.MOV.U32 R159, RZ, RZ, R94 ;  /* 0x000000ffff9f7224 */ /* 0x000fe200078e005e */
[----:B------:R-:W-:-:S04]  /*12960*/  IADD3 R92, P4, R92, R152, RZ ;  /* 0x000000985c5c7210 */ /* 0x000fc80007f9e0ff */
[----:B------:R1:W-:Y:S01]  /*12970*/  LDGSTS.E [R222], desc[UR60][R158.64], P1 ;  /* 0x000000009ede7fae */ /* 0x0003e2000892187c */
[----:B------:R-:W-:Y:S01]  /*12980*/  ISETP.GT.AND P1, PT, R123, 0xe, PT ;  /* 0x0000000e7b00780c */ /* 0x000fe20003f24270 */
[----:B------:R-:W-:-:S05]  /*12990*/  IMAD.X R93, R93, 0x1, R151, P4 ;  /* 0x000000015d5d7824 */ /* 0x000fca00020e0697 */
[----:B------:R-:W-:Y:S01]  /*129a0*/  LDGSTS.E [R222+0x4], desc[UR60][R92.64], P2 ;  /* 0x000040005cde7fae */ /* 0x000fe2000912187c */
[----:B-1----:R-:W-:Y:S02]  /*129b0*/  SEL R158, RZ, 0x4, !P1 ;  /* 0x00000004ff9e7807 */ /* 0x002fe40004800000 */
[----:B------:R-:W-:Y:S02]  /*129c0*/  ISETP.GT.AND P1, PT, R123, 0xf, PT ;  /* 0x0000000f7b00780c */ /* 0x000fe40003f24270 */
[----:B------:R-:W-:-:S04]  /*129d0*/  SEL R158, R158, RZ, !P0 ;  /* 0x000000ff9e9e7207 */ /* 0x000fc80004000000 */
[----:B------:R-:W-:Y:S02]  /*129e0*/  ISETP.NE.U32.AND P2, PT, R158, RZ, PT ;  /* 0x000000ff9e00720c */ /* 0x000fe40003f45070 */
[----:B------:R-:W-:Y:S02]  /*129f0*/  SEL R158, RZ, 0x4, !P1 ;  /* 0x00000004ff9e7807 */ /* 0x000fe40004800000 */
[----:B------:R-:W-:Y:S02]  /*12a00*/  IADD3 R145, P3, R145, R152, RZ ;  /* 0x0000009891917210 */ /* 0x000fe40007f7e0ff */
[----:B------:R-:W-:-:S04]  /*12a10*/  SEL R158, R158, RZ, !P0 ;  /* 0x000000ff9e9e7207 */ /* 0x000fc80004000000 */
[----:B------:R-:W-:Y:S01]  /*12a20*/  ISETP.NE.U32.AND P1, PT, R158, RZ, PT ;  /* 0x000000ff9e00720c */ /* 0x000fe20003f25070 */
[----:B------:R-:W-:Y:S01]  /*12a30*/  IMAD.X R98, R98, 0x1, R151, P3 ;  /* 0x0000000162627824 */ /* 0x000fe200018e0697 */
[----:B------:R-:W-:Y:S01]  /*12a40*/  IADD3 R96, P4, R96, R152, RZ ;  /* 0x0000009860607210 */ /* 0x000fe20007f9e0ff */
[----:B------:R-:W-:Y:S02]  /*12a50*/  IMAD.MOV.U32 R158, RZ, RZ, R145 ;  /* 0x000000ffff9e7224 */ /* 0x000fe400078e0091 */
[----:B------:R-:W-:Y:S02]  /*12a60*/  IMAD.MOV.U32 R159, RZ, RZ, R98 ;  /* 0x000000ffff9f7224 */ /* 0x000fe400078e0062 */
[----:B------:R-:W-:-:S03]  /*12a70*/  IMAD.X R97, R97, 0x1, R151, P4 ;  /* 0x0000000161617824 */ /* 0x000fc600020e0697 */
[----:B------:R1:W-:Y:S04]  /*12a80*/  LDGSTS.E [R222+0x8], desc[UR60][R158.64], P2 ;  /* 0x000080009ede7fae */ /* 0x0003e8000912187c */
[----:B------:R-:W-:Y:S01]  /*12a90*/  LDGSTS.E [R222+0xc], desc[UR60][R96.64], P1 ;  /* 0x0000c00060de7fae */ /* 0x000fe2000892187c */
        /* <DEDUP_REMOVED lines=58> */
[-C--:B------:R-:W-:Y:S02]  /*12e40*/  IADD3 R236, P3, R236, R152.reuse, RZ ;  /* 0x00000098ecec7210 */ /* 0x080fe40007f7e0ff */
[----:B------:R-:W-:Y:S02]  /*12e50*/  ISETP.NE.U32.AND P2, PT, R158, RZ, PT ;  /* 0x000000ff9e00720c */ /* 0x000fe40003f45070 */
[----:B------:R-:W-:Y:S01]  /*12e60*/  SEL R158, RZ, 0x4, !P1 ;  /* 0x00000004ff9e7807 */ /* 0x000fe20004800000 */
[----:B------:R-:W-:Y:S01]  /*12e70*/  IMAD.X R235, R235, 0x1, R151, P3 ;  /* 0x00000001ebeb7824 */ /* 0x000fe200018e0697 */
[----:B------:R-:W-:-:S02]  /*12e80*/  IADD3 R238, P4, R238, R152, RZ ;  /* 0x00000098eeee7210 */ /* 0x000fc40007f9e0ff */
[----:B------:R-:W-:Y:S01]  /*12e90*/  SEL R158, R158, RZ, !P0 ;  /* 0x000000ff9e9e7207 */ /* 0x000fe20004000000 */
[----:B------:R-:W-:-:S03]  /*12ea0*/  IMAD.MOV.U32 R159, RZ, RZ, R235 ;  /* 0x000000ffff9f7224 */ /* 0x000fc600078e00eb */
[----:B------:R-:W-:Y:S01]  /*12eb0*/  ISETP.NE.U32.AND P1, PT, R158, RZ, PT ;  /* 0x000000ff9e00720c */ /* 0x000fe20003f25070 */
[----:B------:R-:W-:Y:S02]  /*12ec0*/  IMAD.MOV.U32 R158, RZ, RZ, R236 ;  /* 0x000000ffff9e7224 */ /* 0x000fe400078e00ec */
[----:B------:R-:W-:-:S03]  /*12ed0*/  IMAD.X R237, R237, 0x1, R151, P4 ;  /* 0x00000001eded7824 */ /* 0x000fc600020e0697 */
[----:B------:R1:W-:Y:S02]  /*12ee0*/  LDGSTS.E [R222+0x8008], desc[UR60][R158.64], P2 ;  /* 0x080080009ede7fae */ /* 0x0003e4000912187c */
[----:B-1----:R-:W-:Y:S01]  /*12ef0*/  IMAD.MOV.U32 R158, RZ, RZ, R238 ;  /* 0x000000ffff9e7224 */ /* 0x002fe200078e00ee */
[----:B------:R-:W-:-:S05]  /*12f00*/  MOV R159, R237 ;  /* 0x000000ed009f7202 */ /* 0x000fca0000000f00 */
        /* <DEDUP_REMOVED lines=62> */
[----:B------:R-:W-:Y:S01]  /*132f0*/  SEL R158, R158, RZ, !P0 ;  /* 0x000000ff9e9e7207 */ /* 0x000fe20004000000 */
[----:B------:R-:W-:Y:S01]  /*13300*/  IMAD.X R101, R101, 0x1, R151, P3 ;  /* 0x0000000165657824 */ /* 0x000fe200018e0697 */
[----:B------:R-:W-:Y:S02]  /*13310*/  IADD3 R99, P4, R99, R152, RZ ;  /* 0x0000009863637210 */ /* 0x000fe40007f9e0ff */
[----:B------:R-:W-:Y:S01]  /*13320*/  ISETP.NE.U32.AND P2, PT, R158, RZ, PT ;  /* 0x000000ff9e00720c */ /* 0x000fe20003f45070 */
[----:B------:R-:W-:Y:S01]  /*13330*/  IMAD.MOV.U32 R159, RZ, RZ, R101 ;  /* 0x000000ffff9f7224 */ /* 0x000fe200078e0065 */
[----:B------:R-:W-:Y:S01]  /*13340*/  MOV R158, R95 ;  /* 0x0000005f009e7202 */ /* 0x000fe20000000f00 */
[----:B------:R-:W-:-:S04]  /*13350*/  IMAD.X R100, R100, 0x1, R151, P4 ;  /* 0x0000000164647824 */ /* 0x000fc800020e0697 */
[----:B------:R1:W-:Y:S01]  /*13360*/  LDGSTS.E [R222], desc[UR60][R158.64], P1 ;  /* 0x000000009ede7fae */ /* 0x0003e2000892187c */
[----:B------:R-:W-:Y:S01]  /*13370*/  ISETP.GT.AND P1, PT, R123, 0x12, PT ;  /* 0x000000127b00780c */ /* 0x000fe20003f24270 */
[----:B-1----:R-:W-:Y:S02]  /*13380*/  IMAD.MOV.U32 R158, RZ, RZ, R99 ;  /* 0x000000ffff9e7224 */ /* 0x002fe400078e0063 */
[----:B------:R-:W-:-:S05]  /*13390*/  IMAD.MOV.U32 R159, RZ, RZ, R100 ;  /* 0x000000ffff9f7224 */ /* 0x000fca00078e0064 */
[----:B------:R1:W-:Y:S01]  /*133a0*/  LDGSTS.E [R222+0x4], desc[UR60][R158.64], P2 ;  /* 0x000040009ede7fae */ /* 0x0003e2000912187c */
[----:B------:R-:W-:Y:S02]  /*133b0*/  IADD3 R146, P3, R146, R152, RZ ;  /* 0x0000009892927210 */ /* 0x000fe40007f7e0ff */
[----:B-1----:R-:W-:Y:S02]  /*133c0*/  SEL R158, RZ, 0x4, !P1 ;  /* 0x00000004ff9e7807 */ /* 0x002fe40004800000 */
[----:B------:R-:W-:Y:S02]  /*133d0*/  ISETP.GT.AND P1, PT, R123, 0x13, PT ;  /* 0x000000137b00780c */ /* 0x000fe40003f24270 */
[----:B------:R-:W-:-:S04]  /*133e0*/  SEL R158, R158, RZ, !P0 ;  /* 0x000000ff9e9e7207 */ /* 0x000fc80004000000 */
        /* <DEDUP_REMOVED lines=110> */
[----:B------:R-:W-:Y:S02]  /*13ad0*/  ISETP.GT.AND P1, PT, R123, 0x72, PT ;  /* 0x000000727b00780c */ /* 0x000fe40003f24270 */
[----:B------:R-:W-:Y:S02]  /*13ae0*/  IADD3 R5, P3, R5, R152, RZ ;  /* 0x0000009805057210 */ /* 0x000fe40007f7e0ff */
[----:B-1----:R-:W-:Y:S02]  /*13af0*/  SEL R158, RZ, 0x4, !P1 ;  /* 0x00000004ff9e7807 */ /* 0x002fe40004800000 */
[----:B------:R-:W-:Y:S02]  /*13b00*/  ISETP.GT.AND P1, PT, R123, 0x73, PT ;  /* 0x000000737b00780c */ /* 0x000fe40003f24270 */
[----:B------:R-:W-:-:S04]  /*13b10*/  SEL R158, R158, RZ, !P0 ;  /* 0x000000ff9e9e7207 */ /* 0x000fc80004000000 */
[----:B------:R-:W-:Y:S02]  /*13b20*/  ISETP.NE.U32.AND P2, PT, R158, RZ, PT ;  /* 0x000000ff9e00720c */ /* 0x000fe40003f45070 */
[----:B------:R-:W-:Y:S02]  /*13b30*/  SEL R158, RZ, 0x4, !P1 ;  /* 0x00000004ff9e7807 */ /* 0x000fe40004800000 */
[----:B------:R-:W-:Y:S02]  /*13b40*/  IADD3 R3, P4, R3, R152, RZ ;  /* 0x0000009803037210 */ /* 0x000fe40007f9e0ff */
[----:B------:R-:W-:Y:S01]  /*13b50*/  SEL R158, R158, RZ, !P0 ;  /* 0x000000ff9e9e7207 */ /* 0x000fe20004000000 */
[----:B------:R1:W-:Y:S03]  /*13b60*/  STL [R1+0xdc], R5 ;  /* 0x0000dc0501007387 */ /* 0x0003e60000100800 */
[----:B------:R-:W-:Y:S01]  /*13b70*/  ISETP.NE.U32.AND P1, PT, R158, RZ, PT ;  /* 0x000000ff9e00720c */ /* 0x000fe20003f25070 */
[----:B------:R-:W-:-:S02]  /*13b80*/  IMAD.MOV.U32 R158, RZ, RZ, R5 ;  /* 0x000000ffff9e7224 */ /* 0x000fc400078e0005 */
[----:B---3--:R-:W-:-:S04]  /*13b90*/  IMAD.X R150, R150, 0x1, R151, P3 ;  /* 0x0000000196967824 */ /* 0x008fc800018e0697 */
[----:B------:R-:W-:Y:S01]  /*13ba0*/  IMAD.MOV.U32 R159, RZ, RZ, R150 ;  /* 0x000000ffff9f7224 */ /* 0x000fe200078e0096 */
[----:B------:R-:W-:Y:S01]  /*13bb0*/  STL [R1+0xd8], R150 ;  /* 0x0000d89601007387 */ /* 0x000fe20000100800 */
[----:B----4-:R-:W-:-:S03]  /*13bc0*/  IMAD.X R4, R4, 0x1, R151, P4 ;  /* 0x0000000104047824 */ /* 0x010fc600020e0697 */
[----:B------:R3:W-:Y:S04]  /*13bd0*/  STL [R1+0xe4], R3 ;  /* 0x0000e40301007387 */ /* 0x0007e80000100800 */
[----:B------:R4:W-:Y:S04]  /*13be0*/  LDGSTS.E [R222+0xc008], desc[UR60][R158.64], P2 ;  /* 0x0c0080009ede7fae */ /* 0x0009e8000912187c */
[----:B------:R2:W-:Y:S04]  /*13bf0*/  STL [R1+0xe0], R4 ;  /* 0x0000e00401007387 */ /* 0x0005e80000100800 */
[----:B-1----:R-:W2:Y:S01]  /*13c00*/  LDL.LU R5, [R1] ;  /* 0x0000000001057983 */ /* 0x002ea20000300800 */
[----:B----4-:R-:W-:-:S03]  /*13c10*/  IMAD.MOV.U32 R158, RZ, RZ, R3 ;  /* 0x000000ffff9e7224 */ /* 0x010fc600078e0003 */
[----:B---3--:R-:W3:Y:S01]  /*13c20*/  LDL.LU R3, [R1+0x4] ;  /* 0x0000040001037983 */ /* 0x008ee20000300800 */
[----:B------:R-:W-:-:S03]  /*13c30*/  IMAD.MOV.U32 R159, RZ, RZ, R4 ;  /* 0x000000ffff9f7224 */ /* 0x000fc600078e0004 */
[----:B------:R-:W4:Y:S04]  /*13c40*/  LDL.LU R150, [R1+0xe8] ;  /* 0x0000e80001967983 */ /* 0x000f280000300800 */
[----:B--2---:R-:W2:Y:S04]  /*13c50*/  LDL.LU R4, [R1+0xec] ;  /* 0x0000ec0001047983 */ /* 0x004ea80000300800 */
[----:B------:R1:W-:Y:S04]  /*13c60*/  LDGSTS.E [R222+0xc00c], desc[UR60][R158.64], P1 ;  /* 0x0c00c0009ede7fae */ /* 0x0003e8000892187c */
[----:B------:R-:W4:Y:S01]  /*13c70*/  LDL.LU R156, [R1+0xf0] ;  /* 0x0000f000019c7983 */ /* 0x000f220000300800 */
[----:B-1----:R-:W-:-:S03]  /*13c80*/  IADD3 R222, R0, UR5, RZ ;  /* 0x0000000500de7c10 */ /* 0x002fc6000fffe0ff */
[----:B------:R-:W4:Y:S01]  /*13c90*/  LDL.LU R0, [R1+0xf4] ;  /* 0x0000f40001007983 */ /* 0x000f220000300800 */
[----:B------:R-:W-:-:S04]  /*13ca0*/  ISETP.GT.AND P1, PT, R123, 0x14, PT ;  /* 0x000000147b00780c */ /* 0x000fc80003f24270 */
[----:B------:R-:W-:Y:S02]  /*13cb0*/  SEL R159, RZ, 0x4, !P1 ;  /* 0x00000004ff9f7807 */ /* 0x000fe40004800000 */
[----:B------:R-:W-:Y:S02]  /*13cc0*/  ISETP.GT.AND P2, PT, R123, 0x15, PT ;  /* 0x000000157b00780c */ /* 0x000fe40003f44270 */
[----:B------:R-:W-:Y:S02]  /*13cd0*/  SEL R159, R159, RZ, !P0 ;  /* 0x000000ff9f9f7207 */ /* 0x000fe40004000000 */
[----:B------:R-:W-:Y:S02]  /*13ce0*/  SEL R158, RZ, 0x4, !P2 ;  /* 0x00000004ff9e7807 */ /* 0x000fe40005000000 */
[----:B------:R-:W-:Y:S02]  /*13cf0*/  IADD3 R102, P3, R102, R152, RZ ;  /* 0x0000009866667210 */ /* 0x000fe40007f7e0ff */
[----:B------:R-:W-:-:S02]  /*13d00*/  ISETP.NE.U32.AND P1, PT, R159, RZ, PT ;  /* 0x000000ff9f00720c */ /* 0x000fc40003f25070 */
[----:B------:R-:W-:Y:S01]  /*13d10*/  SEL R158, R158, RZ, !P0 ;  /* 0x000000ff9e9e7207 */ /* 0x000fe20004000000 */
[----:B------:R-:W-:-:S03]  /*13d20*/  IMAD.X R108, R108, 0x1, R151, P3 ;  /* 0x000000016c6c7824 */ /* 0x000fc600018e0697 */
        /* <DEDUP_REMOVED lines=85> */
[----:B------:R-:W-:Y:S01]  /*14280*/  SEL R158, R158, RZ, !P0 ;  /* 0x000000ff9e9e7207 */ /* 0x000fe20004000000 */
[----:B------:R-:W-:-:S03]  /*14290*/  IMAD.MOV.U32 R159, RZ, RZ, R251 ;  /* 0x000000ffff9f7224 */ /* 0x000fc600078e00fb */
[----:B------:R-:W-:Y:S01]  /*142a0*/  ISETP.NE.U32.AND P1, PT, R158, RZ, PT ;  /* 0x000000ff9e00720c */ /* 0x000fe20003f25070 */
[----:B------:R-:W-:Y:S01]  /*142b0*/  IMAD.MOV.U32 R158, RZ, RZ, R252 ;  /* 0x000000ffff9e7224 */ /* 0x000fe200078e00fc */
[----:B---3--:R-:W-:-:S04]  /*142c0*/  IADD3 R3, P4, R3, R152, RZ ;  /* 0x0000009803037210 */ /* 0x008fc80007f9e0ff */
[----:B------:R1:W-:Y:S01]  /*142d0*/  LDGSTS.E [R222+0x8008], desc[UR60][R158.64], P2 ;  /* 0x080080009ede7fae */ /* 0x0003e2000912187c */
[----:B------:R-:W-:Y:S02]  /*142e0*/  IMAD.X R5, R5, 0x1, R151, P4 ;  /* 0x0000000105057824 */ /* 0x000fe400020e0697 */
[----:B-1----:R-:W-:Y:S02]  /*142f0*/  IMAD.MOV.U32 R158, RZ, RZ, R3 ;  /* 0x000000ffff9e7224 */ /* 0x002fe400078e0003 */
[----:B------:R-:W-:-:S05]  /*14300*/  IMAD.MOV.U32 R159, RZ, RZ, R5 ;  /* 0x000000ffff9f7224 */ /* 0x000fca00078e0005 */
[----:B------:R1:W-:Y:S01]  /*14310*/  LDGSTS.E [R222+0x800c], desc[UR60][R158.64], P1 ;  /* 0x0800c0009ede7fae */ /* 0x0003e2000892187c */
[C---:B------:R-:W-:Y:S02]  /*14320*/  ISETP.GT.AND P1, PT, R123.reuse, 0x74, PT ;  /* 0x000000747b00780c */ /* 0x040fe40003f24270 */
[-C--:B--2---:R-:W-:Y:S01]  /*14330*/  IADD3 R4, P3, R4, R152.reuse, RZ ;  /* 0x0000009804047210 */ /* 0x084fe20007f7e0ff */
[----:B------:R-:W-:Y:S01]  /*14340*/  STL [R1+0x4], R3 ;  /* 0x0000040301007387 */ /* 0x000fe20000100800 */
[----:B-1----:R-:W-:Y:S02]  /*14350*/  SEL R158, RZ, 0x4, !P1 ;  /* 0x00000004ff9e7807 */ /* 0x002fe40004800000 */
[----:B------:R-:W-:Y:S02]  /*14360*/  ISETP.GT.AND P1, PT, R123, 0x75, PT ;  /* 0x000000757b00780c */ /* 0x000fe40003f24270 */
[----:B------:R-:W-:Y:S01]  /*14370*/  SEL R158, R158, RZ, !P0 ;  /* 0x000000ff9e9e7207 */ /* 0x000fe20004000000 */
[----:B----4-:R-:W-:Y:S01]  /*14380*/  IMAD.X R150, R150, 0x1, R151, P3 ;  /* 0x0000000196967824 */ /* 0x010fe200018e0697 */
[----:B------:R1:W-:Y:S01]  /*14390*/  STL [R1], R5 ;  /* 0x0000000501007387 */ /* 0x0003e20000100800 */
[----:B------:R-:W-:-:S02]  /*143a0*/  IADD3 R0, P4, R0, R152, RZ ;  /* 0x0000009800007210 */ /* 0x000fc40007f9e0ff */
[----:B------:R-:W-:Y:S02]  /*143b0*/  ISETP.NE.U32.AND P2, PT, R158, RZ, PT ;  /* 0x000000ff9e00720c */ /* 0x000fe40003f45070 */
[----:B------:R-:W-:Y:S01]  /*143c0*/  SEL R158, RZ, 0x4, !P1 ;  /* 0x00000004ff9e7807 */ /* 0x000fe20004800000 */
[----:B------:R-:W-:Y:S01]  /*143d0*/  IMAD.MOV.U32 R159, RZ, RZ, R150 ;  /* 0x000000ffff9f7224 */ /* 0x000fe200078e0096 */
[----:B------:R-:W-:Y:S01]  /*143e0*/  IADD3.X R156, R156, R151, RZ, P4, !PT ;  /* 0x000000979c9c7210 */ /* 0x000fe200027fe4ff */
[----:B-1----:R-:W2:Y:S01]  /*143f0*/  LDL.LU R5, [R1+0xfc] ;  /* 0x0000fc0001057983 */ /* 0x002ea20000300800 */
[----:B------:R-:W-:-:S03]  /*14400*/  SEL R158, R158, RZ, !P0 ;  /* 0x000000ff9e9e7207 */ /* 0x000fc60004000000 */
[----:B------:R-:W3:Y:S04]  /*14410*/  LDL.LU R3, [R1+0x104] ;  /* 0x0001040001037983 */ /* 0x000ee80000300800 */
[----:B------:R-:W-:Y:S04]  /*14420*/  STL [R1+0xec], R4 ;  /* 0x0000ec0401007387 */ /* 0x000fe80000100800 */
[----:B------:R1:W-:Y:S01]  /*14430*/  STL [R1+0xe8], R150 ;  /* 0x0000e89601007387 */ /* 0x0003e20000100800 */
[----:B------:R-:W-:-:S03]  /*14440*/  ISETP.NE.U32.AND P1, PT, R158, RZ, PT ;  /* 0x000000ff9e00720c */ /* 0x000fc60003f25070 */
[----:B------:R4:W-:Y:S01]  /*14450*/  STL [R1+0xf4], R0 ;  /* 0x0000f40001007387 */ /* 0x0009e20000100800 */
[----:B------:R-:W-:-:S03]  /*14460*/  IMAD.MOV.U32 R158, RZ, RZ, R4 ;  /* 0x000000ffff9e7224 */ /* 0x000fc600078e0004 */
[----:B-1----:R-:W3:Y:S04]  /*14470*/  LDL.LU R150, [R1+0xf8] ;  /* 0x0000f80001967983 */ /* 0x002ee80000300800 */
[----:B------:R1:W-:Y:S04]  /*14480*/  STL [R1+0xf0], R156 ;  /* 0x0000f09c01007387 */ /* 0x0003e80000100800 */
[----:B------:R-:W3:Y:S04]  /*14490*/  LDL.LU R4, [R1+0x100] ;  /* 0x0001000001047983 */ /* 0x000ee80000300800 */
[----:B------:R4:W-:Y:S02]  /*144a0*/  LDGSTS.E [R222+0xc000], desc[UR60][R158.64], P2 ;  /* 0x0c0000009ede7fae */ /* 0x0009e4000912187c */
[----:B----4-:R-:W-:-:S02]  /*144b0*/  IMAD.MOV.U32 R158, RZ, RZ, R0 ;  /* 0x000000ffff9e7224 */ /* 0x010fc400078e0000 */
[----:B------:R-:W4:Y:S01]  /*144c0*/  LDL R0, [R1+0x740] ;  /* 0x0007400001007983 */ /* 0x000f220000100800 */
[----:B------:R-:W-:-:S05]  /*144d0*/  IMAD.MOV.U32 R159, RZ, RZ, R156 ;  /* 0x000000ffff9f7224 */ /* 0x000fca00078e009c */
[----:B------:R1:W-:Y:S01]  /*144e0*/  LDGSTS.E [R222+0xc004], desc[UR60][R158.64], P1 ;  /* 0x0c0040009ede7fae */ /* 0x0003e2000892187c */
[----:B------:R-:W-:-:S04]  /*144f0*/  ISETP.GT.AND P1, PT, R123, 0x76, PT ;  /* 0x000000767b00780c */ /* 0x000fc80003f24270 */
[----:B-1----:R-:W-:Y:S02]  /*14500*/  SEL R158, RZ, 0x4, !P1 ;  /* 0x00000004ff9e7807 */ /* 0x002fe40004800000 */
[----:B------:R-:W-:Y:S02]  /*14510*/  ISETP.GT.AND P1, PT, R123, 0x77, PT ;  /* 0x000000777b00780c */ /* 0x000fe40003f24270 */
[----:B------:R-:W-:-:S04]  /*14520*/  SEL R158, R158, RZ, !P0 ;  /* 0x000000ff9e9e7207 */ /* 0x000fc80004000000 */
[----:B------:R-:W-:Y:S02]  /*14530*/  ISETP.NE.U32.AND P2, PT, R158, RZ, PT ;  /* 0x000000ff9e00720c */ /* 0x000fe40003f45070 */
[----:B------:R-:W-:-:S04]  /*14540*/  SEL R158, RZ, 0x4, !P1 ;  /* 0x00000004ff9e7807 */ /* 0x000fc80004800000 */
[----:B------:R-:W-:-:S04]  /*14550*/  SEL R158, R158, RZ, !P0 ;  /* 0x000000ff9e9e7207 */ /* 0x000fc80004000000 */
[----:B------:R-:W-:Y:S02]  /*14560*/  ISETP.NE.U32.AND P1, PT, R158, RZ, PT ;  /* 0x000000ff9e00720c */ /* 0x000fe40003f25070 */
[-C--:B--2---:R-:W-:Y:S02]  /*14570*/  IADD3 R5, P3, R5, R152.reuse, RZ ;  /* 0x0000009805057210 */ /* 0x084fe40007f7e0ff */
[----:B---3--:R-:W-:-:S03]  /*14580*/  IADD3 R3, P4, R3, R152, RZ ;  /* 0x0000009803037210 */ /* 0x008fc60007f9e0ff */
[----:B------:R-:W-:Y:S01]  /*14590*/  IMAD.MOV.U32 R158, RZ, RZ, R5 ;  /* 0x000000ffff9e7224 */ /* 0x000fe200078e0005 */
[----:B------:R1:W-:Y:S01]  /*145a0*/  STL [R1+0xfc], R5 ;  /* 0x0000fc0501007387 */ /* 0x0003e20000100800 */
[----:B------:R-:W-:-:S04]  /*145b0*/  IMAD.X R150, R150, 0x1, R151, P3 ;  /* 0x0000000196967824 */ /* 0x000fc800018e0697 */
[----:B------:R-:W-:Y:S01]  /*145c0*/  IMAD.MOV.U32 R159, RZ, RZ, R150 ;  /* 0x000000ffff9f7224 */ /* 0x000fe200078e0096 */
[----:B------:R-:W-:Y:S01]  /*145d0*/  STL [R1+0xf8], R150 ;  /* 0x0000f89601007387 */ /* 0x000fe20000100800 */
[----:B------:R-:W-:-:S03]  /*145e0*/  IMAD.X R4, R4, 0x1, R151, P4 ;  /* 0x0000000104047824 */ /* 0x000fc600020e0697 */
[----:B------:R-:W-:Y:S04]  /*145f0*/  STL [R1+0x104], R3 ;  /* 0x0001040301007387 */ /* 0x000fe80000100800 */
[----:B------:R2:W-:Y:S04]  /*14600*/  LDGSTS.E [R222+0xc008], desc[UR60][R158.64], P2 ;  /* 0x0c0080009ede7fae */ /* 0x0005e8000912187c */
[----:B------:R3:W-:Y:S04]  /*14610*/  STL [R1+0x100], R4 ;  /* 0x0001000401007387 */ /* 0x0007e80000100800 */
[----:B------:R-:W4:Y:S01]  /*14620*/  LDL.LU R156, [R1+0x8] ;  /* 0x00000800019c7983 */ /* 0x000f220000300800 */
[----:B--2---:R-:W-:-:S03]  /*14630*/  IMAD.MOV.U32 R158, RZ, RZ, R3 ;  /* 0x000000ffff9e7224 */ /* 0x004fc600078e0003 */
[----:B-1----:R-:W2:Y:S01]  /*14640*/  LDL.LU R5, [R1+0xc] ;  /* 0x00000c0001057983 */ /* 0x002ea20000300800 */
[----:B------:R-:W-:-:S03]  /*14650*/  IMAD.MOV.U32 R159, RZ, RZ, R4 ;  /* 0x000000ffff9f7224 */ /* 0x000fc600078e0004 */
[----:B---3--:R-:W3:Y:S04]  /*14660*/  LDL.LU R4, [R1+0x10] ;  /* 0x0000100001047983 */ /* 0x008ee80000300800 */
[----:B------:R4:W-:Y:S02]  /*14670*/  LDGSTS.E [R222+0xc00c], desc[UR60][R158.64], P1 ;  /* 0x0c00c0009ede7fae */ /* 0x0009e4000892187c */
[----:B----4-:R-:W-:Y:S02]  /*14680*/  VIADD R222, R0, UR5 ;  /* 0x0000000500de7c36 */ /* 0x010fe40008000000 */
[----:B------:R-:W4:Y:S01]  /*14690*/  LDL.LU R0, [R1+0x14] ;  /* 0x0000140001007983 */ /* 0x000f220000300800 */
[C---:B------:R-:W-:Y:S02]  /*146a0*/  ISETP.GT.AND P1, PT, R123.reuse, 0x18, PT ;  /* 0x000000187b00780c */ /* 0x040fe40003f24270 */
[----:B------:R-:W-:Y:S01]  /*146b0*/  ISETP.GT.AND P2, PT, R123, 0x19, PT ;  /* 0x000000197b00780c */ /* 0x000fe20003f44270 */
[----:B------:R-:W3:Y:S01]  /*146c0*/  LDL.LU R150, [R1+0x1c] ;  /* 0x00001c0001967983 */ /* 0x000ee20000300800 */
[----:B------:R-:W-:-:S02]  /*146d0*/  SEL R159, RZ, 0x4, !P1 ;  /* 0x00000004ff9f7807 */ /* 0x000fc40004800000 */
[----:B------:R-:W-:Y:S01]  /*146e0*/  SEL R158, RZ, 0x4, !P2 ;  /* 0x00000004ff9e7807 */ /* 0x000fe20005000000 */
[----:B------:R-:W3:Y:S01]  /*146f0*/  LDL.LU R3, [R1+0x24] ;  /* 0x0000240001037983 */ /* 0x000ee20000300800 */
[----:B------:R-:W-:Y:S02]  /*14700*/  SEL R159, R159, RZ, !P0 ;  /* 0x000000ff9f9f7207 */ /* 0x000fe40004000000 */
[-C--:B------:R-:W-:Y:S02]  /*14710*/  IADD3 R109, P3, R109, R152.reuse, RZ ;  /* 0x000000986d6d7210 */ /* 0x080fe40007f7e0ff */
[----:B------:R-:W-:Y:S02]  /*14720*/  ISETP.NE.U32.AND P1, PT, R159, RZ, PT ;  /* 0x000000ff9f00720c */ /* 0x000fe40003f25070 */
[----:B------:R-:W-:Y:S01]  /*14730*/  SEL R158, R158, RZ, !P0 ;  /* 0x000000ff9e9e7207 */ /* 0x000fe20004000000 */
[----:B------:R-:W-:Y:S01]  /*14740*/  IMAD.X R115, R115, 0x1, R151, P3 ;  /* 0x0000000173737824 */ /* 0x000fe200018e0697 */
[----:B------:R-:W-:-:S02]  /*14750*/  IADD3 R113, P4, R113, R152, RZ ;  /* 0x0000009871717210 */ /* 0x000fc40007f9e0ff */
[----:B------:R-:W-:Y:S01]  /*14760*/  ISETP.NE.U32.AND P2, PT, R158, RZ, PT ;  /* 0x000000ff9e00720c */ /* 0x000fe20003f45070 */
[----:B------:R-:W-:Y:S02]  /*14770*/  IMAD.MOV.U32 R158, RZ, RZ, R109 ;  /* 0x000000ffff9e7224 */ /* 0x000fe400078e006d */
[----:B------:R-:W-:Y:S02]  /*14780*/  IMAD.MOV.U32 R159, RZ, RZ, R115 ;  /* 0x000000ffff9f7224 */ /* 0x000fe400078e0073 */
[----:B------:R-:W-:-:S03]  /*14790*/  IMAD.X R114, R114, 0x1, R151, P4 ;  /* 0x0000000172727824 */ /* 0x000fc600020e0697 */
[----:B------:R1:W-:Y:S01]  /*147a0*/  LDGSTS.E [R222], desc[UR60][R158.64], P1 ;  /* 0x000000009ede7fae */ /* 0x0003e2000892187c */
[----:B------:R-:W-:Y:S02]  /*147b0*/  ISETP.GT.AND P1, PT, R123, 0x1a, PT ;  /* 0x0000001a7b00780c */ /* 0x000fe40003f24270 */
[----:B-1----:R-:W-:Y:S01]  /*147c0*/  MOV R158, R113 ;  /* 0x00000071009e7202 */ /* 0x002fe20000000f00 */
        /* <DEDUP_REMOVED lines=63> */
[----:B--2---:R-:W-:-:S05]  /*14bc0*/  IADD3 R5, P3, R5, R152, RZ ;  /* 0x0000009805057210 */ /* 0x004fca0007f7e0ff */
[----:B------:R-:W-:Y:S01]  /*14bd0*/  IMAD.X R156, R156, 0x1, R151, P3 ;  /* 0x000000019c9c7824 */ /* 0x000fe200018e0697 */
[----:B------:R-:W-:Y:S03]  /*14be0*/  STL [R1+0xc], R5 ;  /* 0x00000c0501007387 */ /* 0x000fe60000100800 */
[----:B------:R-:W-:Y:S01]  /*14bf0*/  IMAD.MOV.U32 R159, RZ, RZ, R156 ;  /* 0x000000ffff9f7224 */ /* 0x000fe200078e009c */
[----:B------:R1:W-:Y:S01]  /*14c00*/  STL [R1+0x8], R156 ;  /* 0x0000089c01007387 */ /* 0x0003e20000100800 */
[----:B------:R-:W-:-:S05]  /*14c10*/  IMAD.MOV.U32 R158, RZ, RZ, R5 ;  /* 0x000000ffff9e7224 */ /* 0x000fca00078e0005 */
[----:B------:R2:W-:Y:S01]  /*14c20*/  LDGSTS.E [R222+0x8000], desc[UR60][R158.64], P2 ;  /* 0x080000009ede7fae */ /* 0x0005e2000912187c */
[----:B----4-:R-:W-:-:S05]  /*14c30*/  IADD3 R0, P4, R0, R152, RZ ;  /* 0x0000009800007210 */ /* 0x010fca0007f9e0ff */
[----:B------:R-:W-:Y:S01]  /*14c40*/  STL [R1+0x14], R0 ;  /* 0x0000140001007387 */ /* 0x000fe20000100800 */
[----:B---3--:R-:W-:-:S03]  /*14c50*/  IMAD.X R4, R4, 0x1, R151, P4 ;  /* 0x0000000104047824 */ /* 0x008fc600020e0697 */
[----:B-1----:R-:W3:Y:S04]  /*14c60*/  LDL.LU R156, [R1+0x18] ;  /* 0x00001800019c7983 */ /* 0x002ee80000300800 */
[----:B------:R1:W-:Y:S04]  /*14c70*/  STL [R1+0x10], R4 ;  /* 0x0000100401007387 */ /* 0x0003e80000100800 */
[----:B------:R-:W4:Y:S01]  /*14c80*/  LDL.LU R5, [R1+0x20] ;  /* 0x0000200001057983 */ /* 0x000f220000300800 */
[----:B--2---:R-:W-:Y:S02]  /*14c90*/  IMAD.MOV.U32 R158, RZ, RZ, R0 ;  /* 0x000000ffff9e7224 */ /* 0x004fe400078e0000 */
[----:B------:R-:W-:Y:S01]  /*14ca0*/  IMAD.MOV.U32 R159, RZ, RZ, R4 ;  /* 0x000000ffff9f7224 */ /* 0x000fe200078e0004 */
[----:B------:R-:W-:-:S02]  /*14cb0*/  IADD3 R150, P3, R150, R152, RZ ;  /* 0x0000009896967210 */ /* 0x000fc40007f7e0ff */
[----:B------:R-:W-:Y:S01]  /*14cc0*/  IADD3 R3, P4, R3, R152, RZ ;  /* 0x0000009803037210 */ /* 0x000fe20007f9e0ff */
[----:B-1----:R-:W2:Y:S04]  /*14cd0*/  LDL.LU R4, [R1+0x10c] ;  /* 0x00010c0001047983 */ /* 0x002ea80000300800 */
[----:B------:R1:W-:Y:S01]  /*14ce0*/  LDGSTS.E [R222+0x8004], desc[UR60][R158.64], P1 ;  /* 0x080040009ede7fae */ /* 0x0003e2000892187c */
[----:B------:R-:W-:-:S03]  /*14cf0*/  ISETP.GT.AND P1, PT, R123, 0x5a, PT ;  /* 0x0000005a7b00780c */ /* 0x000fc60003f24270 */
[----:B------:R-:W2:Y:S01]  /*14d00*/  LDL.LU R0, [R1+0x114] ;  /* 0x0001140001007983 */ /* 0x000ea20000300800 */
[----:B-1----:R-:W-:Y:S02]  /*14d10*/  SEL R158, RZ, 0x4, !P1 ;  /* 0x00000004ff9e7807 */ /* 0x002fe40004800000 */
[----:B------:R-:W-:Y:S02]  /*14d20*/  ISETP.GT.AND P1, PT, R123, 0x5b, PT ;  /* 0x0000005b7b00780c */ /* 0x000fe40003f24270 */
[----:B------:R-:W-:-:S04]  /*14d30*/  SEL R158, R158, RZ, !P0 ;  /* 0x000000ff9e9e7207 */ /* 0x000fc80004000000 */
[----:B------:R-:W-:Y:S02]  /*14d40*/  ISETP.NE.U32.AND P2, PT, R158, RZ, PT ;  /* 0x000000ff9e00720c */ /* 0x000fe40003f45070 */
[----:B------:R-:W-:Y:S01]  /*14d50*/  SEL R158, RZ, 0x4, !P1 ;  /* 0x00000004ff9e7807 */ /* 0x000fe20004800000 */
[----:B------:R1:W-:Y:S03]  /*14d60*/  STL [R1+0x1c], R150 ;  /* 0x00001c9601007387 */ /* 0x0003e60000100800 */
[----:B------:R-:W-:-:S04]  /*14d70*/  SEL R158, R158, RZ, !P0 ;  /* 0x000000ff9e9e7207 */ /* 0x000fc80004000000 */
[----:B------:R-:W-:Y:S01]  /*14d80*/  ISETP.NE.U32.AND P1, PT, R158, RZ, PT ;  /* 0x000000ff9e00720c */ /* 0x000fe20003f25070 */
[----:B------:R-:W-:Y:S02]  /*14d90*/  IMAD.MOV.U32 R158, RZ, RZ, R150 ;  /* 0x000000ffff9e7224 */ /* 0x000fe400078e0096 */
[----:B---3--:R-:W-:-:S05]  /*14da0*/  IMAD.X R156, R156, 0x1, R151, P3 ;  /* 0x000000019c9c7824 */ /* 0x008fca00018e0697 */
[----:B------:R3:W-:Y:S01]  /*14db0*/  STL [R1+0x18], R156 ;  /* 0x0000189c01007387 */ /* 0x0007e20000100800 */
[----:B----4-:R-:W-:-:S03]  /*14dc0*/  IMAD.X R5, R5, 0x1, R151, P4 ;  /* 0x0000000105057824 */ /* 0x010fc600020e0697 */
[----:B------:R-:W-:Y:S04]  /*14dd0*/  STL [R1+0x24], R3 ;  /* 0x0000240301007387 */ /* 0x000fe80000100800 */
[----:B-1----:R-:W4:Y:S01]  /*14de0*/  LDL.LU R150, [R1+0x108] ;  /* 0x0001080001967983 */ /* 0x002f220000300800 */
[----:B------:R-:W-:-:S03]  /*14df0*/  IMAD.MOV.U32 R159, RZ, RZ, R156 ;  /* 0x000000ffff9f7224 */ /* 0x000fc600078e009c */
[----:B------:R1:W-:Y:S04]  /*14e00*/  STL [R1+0x20], R5 ;  /* 0x0000200501007387 */ /* 0x0003e80000100800 */
[----:B---3--:R-:W3:Y:S04]  /*14e10*/  LDL.LU R156, [R1+0x110] ;  /* 0x00011000019c7983 */ /* 0x008ee80000300800 */
[----:B------:R2:W-:Y:S02]  /*14e20*/  LDGSTS.E [R222+0x8008], desc[UR60][R158.64], P2 ;  /* 0x080080009ede7fae */ /* 0x0005e4000912187c */
[----:B--2---:R-:W-:-:S02]  /*14e30*/  IMAD.MOV.U32 R158, RZ, RZ, R3 ;  /* 0x000000ffff9e7224 */ /* 0x004fc400078e0003 */
[----:B------:R-:W-:Y:S01]  /*14e40*/  IMAD.MOV.U32 R159, RZ, RZ, R5 ;  /* 0x000000ffff9f7224 */ /* 0x000fe200078e0005 */
[-C--:B------:R-:W-:Y:S01]  /*14e50*/  IADD3 R4, P3, R4, R152.reuse, RZ ;  /* 0x0000009804047210 */ /* 0x080fe20007f7e0ff */
[----:B-1----:R-:W2:Y:S04]  /*14e60*/  LDL.LU R5, [R1+0x11c] ;  /* 0x00011c0001057983 */ /* 0x002ea80000300800 */
[----:B------:R1:W-:Y:S01]  /*14e70*/  LDGSTS.E [R222+0x800c], desc[UR60][R158.64], P1 ;  /* 0x0800c0009ede7fae */ /* 0x0003e2000892187c */
[----:B------:R-:W-:Y:S02]  /*14e80*/  ISETP.GT.AND P1, PT, R123, 0x78, PT ;  /* 0x000000787b00780c */ /* 0x000fe40003f24270 */
[----:B------:R-:W-:Y:S01]  /*14e90*/  IADD3 R0, P4, R0, R152, RZ ;  /* 0x0000009800007210 */ /* 0x000fe20007f9e0ff */
[----:B------:R-:W2:Y:S01]  /*14ea0*/  LDL.LU R3, [R1+0x124] ;  /* 0x0001240001037983 */ /* 0x000ea20000300800 */
[----:B-1----:R-:W-:-:S02]  /*14eb0*/  SEL R158, RZ, 0x4, !P1 ;  /* 0x00000004ff9e7807 */ /* 0x002fc40004800000 */
[----:B------:R-:W-:Y:S02]  /*14ec0*/  ISETP.GT.AND P1, PT, R123, 0x79, PT ;  /* 0x000000797b00780c */ /* 0x000fe40003f24270 */
[----:B------:R-:W-:-:S04]  /*14ed0*/  SEL R158, R158, RZ, !P0 ;  /* 0x000000ff9e9e7207 */ /* 0x000fc80004000000 */
[----:B------:R-:W-:Y:S02]  /*14ee0*/  ISETP.NE.U32.AND P2, PT, R158, RZ, PT ;  /* 0x000000ff9e00720c */ /* 0x000fe40003f45070 */
[----:B------:R-:W-:Y:S01]  /*14ef0*/  SEL R158, RZ, 0x4, !P1 ;  /* 0x00000004ff9e7807 */ /* 0x000fe20004800000 */
[----:B------:R-:W-:Y:S03]  /*14f00*/  STL [R1+0x10c], R4 ;  /* 0x00010c0401007387 */ /* 0x000fe60000100800 */
[----:B------:R-:W-:-:S04]  /*14f10*/  SEL R158, R158, RZ, !P0 ;  /* 0x000000ff9e9e7207 */ /* 0x000fc80004000000 */
[----:B------:R-:W-:Y:S01]  /*14f20*/  ISETP.NE.U32.AND P1, PT, R158, RZ, PT ;  /* 0x000000ff9e00720c */ /* 0x000fe20003f25070 */
[----:B------:R-:W-:Y:S01]  /*14f30*/  IMAD.MOV.U32 R158, RZ, RZ, R4 ;  /* 0x000000ffff9e7224 */ /* 0x000fe200078e0004 */
[----:B----4-:R-:W-:-:S05]  /*14f40*/  IADD3.X R150, R150, R151, RZ, P3, !PT ;  /* 0x0000009796967210 */ /* 0x010fca0001ffe4ff */
[----:B------:R1:W-:Y:S01]  /*14f50*/  STL [R1+0x108], R150 ;  /* 0x0001089601007387 */ /* 0x0003e20000100800 */
[----:B------:R-:W-:Y:S02]  /*14f60*/  IMAD.MOV.U32 R159, RZ, RZ, R150 ;  /* 0x000000ffff9f7224 */ /* 0x000fe400078e0096 */
[----:B---3--:R-:W-:Y:S01]  /*14f70*/  IMAD.X R156, R156, 0x1, R151, P4 ;  /* 0x000000019c9c7824 */ /* 0x008fe200020e0697 */
[----:B------:R3:W-:Y:S04]  /*14f80*/  STL [R1+0x114], R0 ;  /* 0x0001140001007387 */ /* 0x0007e80000100800 */
[----:B------:R4:W-:Y:S04]  /*14f90*/  LDGSTS.E [R222+0xc000], desc[UR60][R158.64], P2 ;  /* 0x0c0000009ede7fae */ /* 0x0009e8000912187c */
[----:B-1----:R-:W2:Y:S04]  /*14fa0*/  LDL.LU R150, [R1+0x118] ;  /* 0x0001180001967983 */ /* 0x002ea80000300800 */
[----:B------:R1:W-:Y:S04]  /*14fb0*/  STL [R1+0x110], R156 ;  /* 0x0001109c01007387 */ /* 0x0003e80000100800 */
[----:B------:R-:W2:Y:S01]  /*14fc0*/  LDL.LU R4, [R1+0x120] ;  /* 0x0001200001047983 */ /* 0x000ea20000300800 */
[----:B----4-:R-:W-:-:S03]  /*14fd0*/  IMAD.MOV.U32 R158, RZ, RZ, R0 ;  /* 0x000000ffff9e7224 */ /* 0x010fc600078e0000 */
[----:B---3--:R-:W3:Y:S01]  /*14fe0*/  LDL R0, [R1+0x73c] ;  /* 0x00073c0001007983 */ /* 0x008ee20000100800 */
[----:B------:R-:W-:-:S05]  /*14ff0*/  IMAD.MOV.U32 R159, RZ, RZ, R156 ;  /* 0x000000ffff9f7224 */ /* 0x000fca00078e009c */
[----:B------:R4:W-:Y:S01]  /*15000*/  LDGSTS.E [R222+0xc004], desc[UR60][R158.64], P1 ;  /* 0x0c0040009ede7fae */ /* 0x0009e2000892187c */
[----:B------:R-:W-:-:S04]  /*15010*/  ISETP.GT.AND P1, PT, R123, 0x7a, PT ;  /* 0x0000007a7b00780c */ /* 0x000fc80003f24270 */
[----:B----4-:R-:W-:Y:S02]  /*15020*/  SEL R158, RZ, 0x4, !P1 ;  /* 0x00000004ff9e7807 */ /* 0x010fe40004800000 */
[----:B------:R-:W-:Y:S02]  /*15030*/  ISETP.GT.AND P1, PT, R123, 0x7b, PT ;  /* 0x0000007b7b00780c */ /* 0x000fe40003f24270 */
[----:B------:R-:W-:Y:S02]  /*15040*/  SEL R158, R158, RZ, !P0 ;  /* 0x000000ff9e9e7207 */ /* 0x000fe40004000000 */
[----:B--2---:R-:W-:Y:S02]  /*15050*/  IADD3 R5, P3, R5, R152, RZ ;  /* 0x0000009805057210 */ /* 0x004fe40007f7e0ff */
[----:B------:R-:W-:Y:S02]  /*15060*/  ISETP.NE.U32.AND P2, PT, R158, RZ, PT ;  /* 0x000000ff9e00720c */ /* 0x000fe40003f45070 */
[----:B------:R-:W-:-:S02]  /*15070*/  SEL R158, RZ, 0x4, !P1 ;  /* 0x00000004ff9e7807 */ /* 0x000fc40004800000 */
[----:B------:R-:W-:Y:S02]  /*15080*/  IADD3 R3, P4, R3, R152, RZ ;  /* 0x0000009803037210 */ /* 0x000fe40007f9e0ff */
[----:B------:R-:W-:-:S04]  /*15090*/  SEL R158, R158, RZ, !P0 ;  /* 0x000000ff9e9e7207 */ /* 0x000fc80004000000 */
[----:B------:R-:W-:Y:S01]  /*150a0*/  ISETP.NE.U32.AND P1, PT, R158, RZ, PT ;  /* 0x000000ff9e00720c */ /* 0x000fe20003f25070 */
[----:B------:R-:W-:Y:S01]  /*150b0*/  IMAD.MOV.U32 R158, RZ, RZ, R5 ;  /* 0x000000ffff9e7224 */ /* 0x000fe200078e0005 */
[----:B------:R2:W-:Y:S01]  /*150c0*/  STL [R1+0x11c], R5 ;  /* 0x00011c0501007387 */ /* 0x0005e20000100800 */
[----:B------:R-:W-:-:S04]  /*150d0*/  IMAD.X R150, R150, 0x1, R151, P3 ;  /* 0x0000000196967824 */ /* 0x000fc800018e0697 */
[----:B------:R-:W-:Y:S01]  /*150e0*/  IMAD.MOV.U32 R159, RZ, RZ, R150 ;  /* 0x000000ffff9f7224 */ /* 0x000fe200078e0096 */
[----:B------:R4:W-:Y:S01]  /*150f0*/  STL [R1+0x118], R150 ;  /* 0x0001189601007387 */ /* 0x0009e20000100800 */
[----:B------:R-:W-:-:S03]  /*15100*/  IMAD.X R4, R4, 0x1, R151, P4 ;  /* 0x0000000104047824 */ /* 0x000fc600020e0697 */
[----:B------:R-:W-:Y:S04]  /*15110*/  STL [R1+0x124], R3 ;  /* 0x0001240301007387 */ /* 0x000fe80000100800 */
[----:B------:R2:W-:Y:S04]  /*15120*/  LDGSTS.E [R222+0xc008], desc[UR60][R158.64], P2 ;  /* 0x0c0080009ede7fae */ /* 0x0005e8000912187c */
[----:B------:R3:W-:Y:S04]  /*15130*/  STL [R1+0x120], R4 ;  /* 0x0001200401007387 */ /* 0x0007e80000100800 */
[----:B-1----:R-:W3:Y:S01]  /*15140*/  LDL.LU R156, [R1+0x28] ;  /* 0x00002800019c7983 */ /* 0x002ee20000300800 */
[----:B--2---:R-:W-:-:S03]  /*15150*/  IMAD.MOV.U32 R158, RZ, RZ, R3 ;  /* 0x000000ffff9e7224 */ /* 0x004fc600078e0003 */
[----:B------:R-:W2:Y:S01]  /*15160*/  LDL.LU R5, [R1+0x2c] ;  /* 0x00002c0001057983 */ /* 0x000ea20000300800 */
[----:B------:R-:W-:-:S03]  /*15170*/  IMAD.MOV.U32 R159, RZ, RZ, R4 ;  /* 0x000000ffff9f7224 */ /* 0x000fc600078e0004 */
[----:B----4-:R-:W4:Y:S04]  /*15180*/  LDL.LU R150, [R1+0x30] ;  /* 0x0000300001967983 */ /* 0x010f280000300800 */
[----:B------:R3:W-:Y:S02]  /*15190*/  LDGSTS.E [R222+0xc00c], desc[UR60][R158.64], P1 ;  /* 0x0c00c0009ede7fae */ /* 0x0007e4000892187c */
[----:B---3--:R-:W-:Y:S02]  /*151a0*/  VIADD R222, R0, UR5 ;  /* 0x0000000500de7c36 */ /* 0x008fe40008000000 */
[----:B------:R-:W3:Y:S01]  /*151b0*/  LDL.LU R0, [R1+0x34] ;  /* 0x0000340001007983 */ /* 0x000ee20000300800 */
[C---:B------:R-:W-:Y:S02]  /*151c0*/  ISETP.GT.AND P1, PT, R123.reuse, 0x1c, PT ;  /* 0x0000001c7b00780c */ /* 0x040fe40003f24270 */
[----:B------:R-:W-:Y:S01]  /*151d0*/  ISETP.GT.AND P2, PT, R123, 0x1d, PT ;  /* 0x0000001d7b00780c */ /* 0x000fe20003f44270 */
[----:B------:R-:W4:Y:S01]  /*151e0*/  LDL.LU R4, [R1+0x3c] ;  /* 0x00003c0001047983 */ /* 0x000f220000300800 */
[----:B------:R-:W-:-:S02]  /*151f0*/  SEL R159, RZ, 0x4, !P1 ;  /* 0x00000004ff9f7807 */ /* 0x000fc40004800000 */
[----:B------:R-:W-:Y:S01]  /*15200*/  IADD3 R116, P3, R116, R152, RZ ;  /* 0x0000009874747210 */ /* 0x000fe20007f7e0ff */
[----:B------:R-:W4:Y:S01]  /*15210*/  LDL.LU R3, [R1+0x44] ;  /* 0x0000440001037983 */ /* 0x000f220000300800 */
[----:B------:R-:W-:Y:S02]  /*15220*/  SEL R159, R159, RZ, !P0 ;  /* 0x000000ff9f9f7207 */ /* 0x000fe40004000000 */
[----:B------:R-:W-:Y:S02]  /*15230*/  SEL R158, RZ, 0x4, !P2 ;  /* 0x00000004ff9e7807 */ /* 0x000fe40005000000 */
[----:B------:R-:W-:Y:S01]  /*15240*/  ISETP.NE.U32.AND P1, PT, R159, RZ, PT ;  /* 0x000000ff9f00720c */ /* 0x000fe20003f25070 */
[----:B------:R-:W-:Y:S01]  /*15250*/  IMAD.X R122, R122, 0x1, R151, P3 ;  /* 0x000000017a7a7824 */ /* 0x000fe200018e0697 */
[----:B------:R-:W-:-:S04]  /*15260*/  SEL R158, R158, RZ, !P0 ;  /* 0x000000ff9e9e7207 */ /* 0x000fc80004000000 */
[----:B------:R-:W-:Y:S01]  /*15270*/  ISETP.NE.U32.AND P2, PT, R158, RZ, PT ;  /* 0x000000ff9e00720c */ /* 0x000fe20003f45070 */
[----:B------:R-:W-:Y:S01]  /*15280*/  IMAD.MOV.U32 R158, RZ, RZ, R116 ;  /* 0x000000ffff9e7224 */ /* 0x000fe200078e0074 */
[----:B------:R-:W-:Y:S02]  /*15290*/  MOV R159, R122 ;  /* 0x0000007a009f7202 */ /* 0x000fe40000000f00 */
[----:B------:R-:W-:-:S03]  /*152a0*/  IADD3 R120, P4, R120, R152, RZ ;  /* 0x0000009878787210 */ /* 0x000fc60007f9e0ff */
        /* <DEDUP_REMOVED lines=70> */
[----:B---3--:R-:W-:-:S05]  /*15710*/  IADD3 R0, P4, R0, R152, RZ ;  /* 0x0000009800007210 */ /* 0x008fca0007f9e0ff */
[----:B------:R-:W-:Y:S01]  /*15720*/  STL [R1+0x34], R0 ;  /* 0x0000340001007387 */ /* 0x000fe20000100800 */
[----:B----4-:R-:W-:-:S03]  /*15730*/  IMAD.X R150, R150, 0x1, R151, P4 ;  /* 0x0000000196967824 */ /* 0x010fc600020e0697 */
        /* <DEDUP_REMOVED lines=13> */
[----:B------:R-:W-:Y:S01]  /*15810*/  SEL R158, R158, RZ, !P0 ;  /* 0x000000ff9e9e7207 */ /* 0x000fe20004000000 */
[----:B------:R-:W-:Y:S03]  /*15820*/  STL [R1+0x3c], R4 ;  /* 0x00003c0401007387 */ /* 0x000fe60000100800 */
[----:B------:R-:W-:Y:S02]  /*15830*/  ISETP.NE.U32.AND P2, PT, R158, RZ, PT ;  /* 0x000000ff9e00720c */ /* 0x000fe40003f45070 */
[----:B------:R-:W-:-:S04]  /*15840*/  SEL R158, RZ, 0x4, !P1 ;  /* 0x00000004ff9e7807 */ /* 0x000fc80004800000 */
[----:B------:R-:W-:-:S04]  /*15850*/  SEL R158, R158, RZ, !P0 ;  /* 0x000000ff9e9e7207 */ /* 0x000fc80004000000 */
[----:B------:R-:W-:Y:S01]  /*15860*/  ISETP.NE.U32.AND P1, PT, R158, RZ, PT ;  /* 0x000000ff9e00720c */ /* 0x000fe20003f25070 */
[----:B------:R-:W-:Y:S02]  /*15870*/  IMAD.MOV.U32 R158, RZ, RZ, R4 ;  /* 0x000000ffff9e7224 */ /* 0x000fe400078e0004 */
[----:B---3--:R-:W-:-:S04]  /*15880*/  IMAD.X R156, R156, 0x1, R151, P3 ;  /* 0x000000019c9c7824 */ /* 0x008fc800018e0697 */
[----:B------:R-:W-:Y:S01]  /*15890*/  IMAD.MOV.U32 R159, RZ, RZ, R156 ;  /* 0x000000ffff9f7224 */ /* 0x000fe200078e009c */
[----:B------:R1:W-:Y:S01]  /*158a0*/  STL [R1+0x38], R156 ;  /* 0x0000389c01007387 */ /* 0x0003e20000100800 */
[----:B----4-:R-:W-:-:S03]  /*158b0*/  IMAD.X R5, R5, 0x1, R151, P4 ;  /* 0x0000000105057824 */ /* 0x010fc600020e0697 */
[----:B------:R3:W-:Y:S04]  /*158c0*/  STL [R1+0x44], R3 ;  /* 0x0000440301007387 */ /* 0x0007e80000100800 */
[----:B------:R4:W-:Y:S04]  /*158d0*/  LDGSTS.E [R222+0x8008], desc[UR60][R158.64], P2 ;  /* 0x080080009ede7fae */ /* 0x0009e8000912187c */
[----:B-1----:R-:W2:Y:S04]  /*158e0*/  LDL.LU R156, [R1+0x128] ;  /* 0x00012800019c7983 */ /* 0x002ea80000300800 */
[----:B------:R1:W-:Y:S04]  /*158f0*/  STL [R1+0x40], R5 ;  /* 0x0000400501007387 */ /* 0x0003e80000100800 */
[----:B------:R-:W2:Y:S01]  /*15900*/  LDL.LU R4, [R1+0x130] ;  /* 0x0001300001047983 */ /* 0x000ea20000300800 */
[----:B----4-:R-:W-:-:S02]  /*15910*/  IMAD.MOV.U32 R158, RZ, RZ, R3 ;  /* 0x000000ffff9e7224 */ /* 0x010fc400078e0003 */
[----:B------:R-:W-:Y:S01]  /*15920*/  IMAD.MOV.U32 R159, RZ, RZ, R5 ;  /* 0x000000ffff9f7224 */ /* 0x000fe200078e0005 */
[----:B---3--:R-:W3:Y:S04]  /*15930*/  LDL.LU R3, [R1+0x13c] ;  /* 0x00013c0001037983 */ /* 0x008ee80000300800 */
[----:B------:R4:W-:Y:S01]  /*15940*/  LDGSTS.E [R222+0x800c], desc[UR60][R158.64], P1 ;  /* 0x0800c0009ede7fae */ /* 0x0009e2000892187c */
[----:B------:R-:W-:Y:S02]  /*15950*/  ISETP.GT.AND P1, PT, R123, 0x7c, PT ;  /* 0x0000007c7b00780c */ /* 0x000fe40003f24270 */
[----:B--2---:R-:W-:Y:S01]  /*15960*/  IADD3 R150, P3, R150, R152, RZ ;  /* 0x0000009896967210 */ /* 0x004fe20007f7e0ff */
[----:B-1----:R-:W2:Y:S01]  /*15970*/  LDL.LU R5, [R1+0x144] ;  /* 0x0001440001057983 */ /* 0x002ea20000300800 */
[----:B----4-:R-:W-:-:S02]  /*15980*/  SEL R158, RZ, 0x4, !P1 ;  /* 0x00000004ff9e7807 */ /* 0x010fc40004800000 */
        /* <DEDUP_REMOVED lines=9> */
[----:B------:R-:W-:-:S05]  /*15a20*/  IMAD.X R156, R156, 0x1, R151, P3 ;  /* 0x000000019c9c7824 */ /* 0x000fca00018e0697 */
[----:B------:R4:W-:Y:S01]  /*15a30*/  STL [R1+0x128], R156 ;  /* 0x0001289c01007387 */ /* 0x0009e20000100800 */
[----:B------:R-:W-:-:S03]  /*15a40*/  IMAD.X R4, R4, 0x1, R151, P4 ;  /* 0x0000000104047824 */ /* 0x000fc600020e0697 */
[----:B------:R2:W-:Y:S01]  /*15a50*/  STL [R1+0x134], R0 ;  /* 0x0001340001007387 */ /* 0x0005e20000100800 */
[----:B------:R-:W-:-:S03]  /*15a60*/  MOV R159, R156 ;  /* 0x0000009c009f7202 */ /* 0x000fc60000000f00 */
[----:B-1----:R-:W2:Y:S04]  /*15a70*/  LDL.LU R150, [R1+0x138] ;  /* 0x0001380001967983 */ /* 0x002ea80000300800 */
[----:B------:R1:W-:Y:S04]  /*15a80*/  STL [R1+0x130], R4 ;  /* 0x0001300401007387 */ /* 0x0003e80000100800 */
[----:B----4-:R-:W4:Y:S04]  /*15a90*/  LDL.LU R156, [R1+0x140] ;  /* 0x00014000019c7983 */ /* 0x010f280000300800 */
[----:B------:R3:W-:Y:S02]  /*15aa0*/  LDGSTS.E [R222+0xc000], desc[UR60][R158.64], P2 ;  /* 0x0c0000009ede7fae */ /* 0x0007e4000912187c */
[----:B---3--:R-:W-:-:S02]  /*15ab0*/  IMAD.MOV.U32 R158, RZ, RZ, R0 ;  /* 0x000000ffff9e7224 */ /* 0x008fc400078e0000 */
[----:B------:R-:W-:Y:S01]  /*15ac0*/  IMAD.MOV.U32 R159, RZ, RZ, R4 ;  /* 0x000000ffff9f7224 */ /* 0x000fe200078e0004 */
[----:B------:R-:W-:Y:S01]  /*15ad0*/  IADD3 R3, P3, R3, R152, RZ ;  /* 0x0000009803037210 */ /* 0x000fe20007f7e0ff */
[----:B--2---:R-:W2:Y:S04]  /*15ae0*/  LDL.LU R0, [R1+0x14c] ;  /* 0x00014c0001007983 */ /* 0x004ea80000300800 */
[----:B------:R3:W-:Y:S01]  /*15af0*/  LDGSTS.E [R222+0xc004], desc[UR60][R158.64], P1 ;  /* 0x0c0040009ede7fae */ /* 0x0007e2000892187c */
[----:B------:R-:W-:-:S03]  /*15b00*/  ISETP.GT.AND P1, PT, R123, 0x7e, PT ;  /* 0x0000007e7b00780c */ /* 0x000fc60003f24270 */
[----:B-1----:R-:W2:Y:S01]  /*15b10*/  LDL.LU R4, [R1+0x18c] ;  /* 0x00018c0001047983 */ /* 0x002ea20000300800 */
[----:B---3--:R-:W-:Y:S02]  /*15b20*/  SEL R158, RZ, 0x4, !P1 ;  /* 0x00000004ff9e7807 */ /* 0x008fe40004800000 */
[----:B------:R-:W-:Y:S02]  /*15b30*/  ISETP.GT.AND P1, PT, R123, 0x7f, PT ;  /* 0x0000007f7b00780c */ /* 0x000fe40003f24270 */
[----:B------:R-:W-:-:S04]  /*15b40*/  SEL R158, R158, RZ, !P0 ;  /* 0x000000ff9e9e7207 */ /* 0x000fc80004000000 */
[----:B------:R-:W-:Y:S02]  /*15b50*/  ISETP.NE.U32.AND P2, PT, R158, RZ, PT ;  /* 0x000000ff9e00720c */ /* 0x000fe40003f45070 */
[----:B------:R-:W-:-:S04]  /*15b60*/  SEL R158, RZ, 0x4, !P1 ;  /* 0x00000004ff9e7807 */ /* 0x000fc80004800000 */
[----:B------:R-:W-:Y:S01]  /*15b70*/  SEL R158, R158, RZ, !P0 ;  /* 0x000000ff9e9e7207 */ /* 0x000fe20004000000 */
[----:B------:R1:W-:Y:S03]  /*15b80*/  STL [R1+0x13c], R3 ;  /* 0x00013c0301007387 */ /* 0x0003e60000100800 */
[----:B------:R-:W-:Y:S01]  /*15b90*/  ISETP.NE.U32.AND P1, PT, R158, RZ, PT ;  /* 0x000000ff9e00720c */ /* 0x000fe20003f25070 */
[----:B------:R-:W-:Y:S02]  /*15ba0*/  IMAD.MOV.U32 R158, RZ, RZ, R3 ;  /* 0x000000ffff9e7224 */ /* 0x000fe400078e0003 */
[----:B-1----:R-:W1:Y:S01]  /*15bb0*/  S2R R3, SR_TID.X ;  /* 0x0000000000037919 */ /* 0x002e620000002100 */
[----:B------:R-:W-:Y:S02]  /*15bc0*/  IADD3 R5, P4, R5, R152, RZ ;  /* 0x0000009805057210 */ /* 0x000fe40007f9e0ff */
[----:B-1----:R-:W-:Y:S01]  /*15bd0*/  LOP3.LUT R3, R3, 0x7f, RZ, 0xc0, !PT ;  /* 0x0000007f03037812 */ /* 0x002fe200078ec0ff */
[----:B------:R-:W-:-:S04]  /*15be0*/  IMAD.X R150, R150, 0x1, R151, P3 ;  /* 0x0000000196967824 */ /* 0x000fc800018e0697 */
[----:B------:R-:W-:Y:S01]  /*15bf0*/  IMAD.MOV.U32 R159, RZ, RZ, R150 ;  /* 0x000000ffff9f7224 */ /* 0x000fe200078e0096 */
[----:B------:R1:W-:Y:S01]  /*15c00*/  STL [R1+0x138], R150 ;  /* 0x0001389601007387 */ /* 0x0003e20000100800 */
[----:B----4-:R-:W-:-:S03]  /*15c10*/  IMAD.X R156, R156, 0x1, R151, P4 ;  /* 0x000000019c9c7824 */ /* 0x010fc600020e0697 */
[----:B------:R-:W-:Y:S04]  /*15c20*/  STL [R1+0x144], R5 ;  /* 0x0001440501007387 */ /* 0x000fe80000100800 */
[----:B------:R3:W-:Y:S04]  /*15c30*/  LDGSTS.E [R222+0xc008], desc[UR60][R158.64], P2 ;  /* 0x0c0080009ede7fae */ /* 0x0007e8000912187c */
[----:B-1----:R-:W4:Y:S04]  /*15c40*/  LDL.LU R150, [R1+0x148] ;  /* 0x0001480001967983 */ /* 0x002f280000300800 */
[----:B------:R1:W-:Y:S04]  /*15c50*/  STL [R1+0x140], R156 ;  /* 0x0001409c01007387 */ /* 0x0003e80000100800 */
[----:B------:R-:W4:Y:S01]  /*15c60*/  LDL.LU R157, [R1+0x188] ;  /* 0x00018800019d7983 */ /* 0x000f220000300800 */
[----:B---3--:R-:W-:-:S02]  /*15c70*/  IMAD.MOV.U32 R158, RZ, RZ, R5 ;  /* 0x000000ffff9e7224 */ /* 0x008fc400078e0005 */
[----:B------:R-:W-:Y:S02]  /*15c80*/  IMAD.MOV.U32 R159, RZ, RZ, R156 ;  /* 0x000000ffff9f7224 */ /* 0x000fe400078e009c */
[----:B-1----:R-:W3:Y:S04]  /*15c90*/  LDL.LU R156, [R1+0x1c8] ;  /* 0x0001c800019c7983 */ /* 0x002ee80000300800 */
[----:B------:R1:W-:Y:S01]  /*15ca0*/  LDGSTS.E [R222+0xc00c], desc[UR60][R158.64], P1 ;  /* 0x0c00c0009ede7fae */ /* 0x0003e2000892187c */
[----:B------:R-:W-:-:S03]  /*15cb0*/  ISETP.GE.AND P1, PT, R3, R123, PT ;  /* 0x0000007b0300720c */ /* 0x000fc60003f26270 */
[----:B------:R-:W3:Y:S01]  /*15cc0*/  LDL.LU R3, [R1+0x1cc] ;  /* 0x0001cc0001037983 */ /* 0x000ee20000300800 */
[----:B--2---:R-:W-:Y:S01]  /*15cd0*/  IADD3 R4, P2, R4, R154, RZ ;  /* 0x0000009a04047210 */ /* 0x004fe20007f5e0ff */
[----:B------:R-:W-:Y:S02]  /*15ce0*/  ULEA UR5, UR4, UR11, 0xf ;  /* 0x0000000b04057291 */ /* 0x000fe4000f8e783f */
[----:B------:R-:W0:Y:S04]  /*15cf0*/  LDGDEPBAR ;  /* 0x00000000000079af */ /* 0x000e280000000000 */
[----:B------:R-:W2:Y:S04]  /*15d00*/  LDL.LU R222, [R1+0x208] ;  /* 0x0002080001de7983 */ /* 0x000ea80000300800 */
[----:B------:R-:W2:Y:S01]  /*15d10*/  LDL.LU R5, [R1+0x20c] ;  /* 0x00020c0001057983 */ /* 0x000ea20000300800 */
[----:B------:R-:W-:-:S02]  /*15d20*/  SEL R123, RZ, 0x4, P1 ;  /* 0x00000004ff7b7807 */ /* 0x000fc40000800000 */
[----:B------:R-:W-:Y:S02]  /*15d30*/  IADD3 R0, P1, R0, R154, RZ ;  /* 0x0000009a00007210 */ /* 0x000fe40007f3e0ff */
[----:B------:R-:W-:-:S04]  /*15d40*/  SEL R123, R123, RZ, !P0 ;  /* 0x000000ff7b7b7207 */ /* 0x000fc80004000000 */
[----:B------:R-:W-:Y:S01]  /*15d50*/  ISETP.NE.U32.AND P0, PT, R123, RZ, PT ;  /* 0x000000ff7b00720c */ /* 0x000fe20003f05070 */
[----:B------:R4:W-:Y:S01]  /*15d60*/  STL [R1+0x14c], R0 ;  /* 0x00014c0001007387 */ /* 0x0009e20000100800 */
[----:B------:R-:W-:Y:S02]  /*15d70*/  VIADD R123, R2, UR5 ;  /* 0x00000005027b7c36 */ /* 0x000fe40008000000 */
[----:B-1----:R-:W-:Y:S02]  /*15d80*/  IMAD.MOV.U32 R158, RZ, RZ, R0 ;  /* 0x000000ffff9e7224 */ /* 0x002fe400078e0000 */
[----:B----4-:R-:W-:-:S04]  /*15d90*/  IMAD.X R150, R150, 0x1, R153, P1 ;  /* 0x0000000196967824 */ /* 0x010fc800008e0699 */
[----:B------:R-:W-:Y:S01]  /*15da0*/  IMAD.MOV.U32 R159, RZ, RZ, R150 ;  /* 0x000000ffff9f7224 */ /* 0x000fe200078e0096 */
[----:B------:R1:W-:Y:S01]  /*15db0*/  STL [R1+0x148], R150 ;  /* 0x0001489601007387 */ /* 0x0003e20000100800 */
[----:B------:R-:W-:-:S03]  /*15dc0*/  IMAD.X R157, R157, 0x1, R153, P2 ;  /* 0x000000019d9d7824 */ /* 0x000fc600010e0699 */
[----:B------:R4:W-:Y:S04]  /*15dd0*/  STL [R1+0x18c], R4 ;  /* 0x00018c0401007387 */ /* 0x0009e80000100800 */
[----:B------:R4:W-:Y:S04]  /*15de0*/  STL [R1+0x188], R157 ;  /* 0x0001889d01007387 */ /* 0x0009e80000100800 */
[----:B------:R-:W4:Y:S04]  /*15df0*/  LDL.LU R0, [R1+0x24c] ;  /* 0x00024c0001007983 */ /* 0x000f280000300800 */
[----:B------:R2:W-:Y:S01]  /*15e00*/  LDGSTS.E [R123+0x30000], desc[UR60][R158.64], P0 ;  /* 0x300000009e7b7fae */ /* 0x0005e2000812187c */
[----:B---3--:R-:W-:-:S03]  /*15e10*/  IADD3 R3, P1, R3, R154, RZ ;  /* 0x0000009a03037210 */ /* 0x008fc60007f3e0ff */
[----:B-1----:R-:W3:Y:S01]  /*15e20*/  LDL.LU R150, [R1+0x28c] ;  /* 0x00028c0001967983 */ /* 0x002ee20000300800 */
[----:B------:R-:W-:Y:S01]  /*15e30*/  IADD3.X R156, R156, R153, RZ, P1, !PT ;  /* 0x000000999c9c7210 */ /* 0x000fe20000ffe4ff */
[----:B--2---:R-:W-:Y:S01]  /*15e40*/  IMAD.MOV.U32 R158, RZ, RZ, R4 ;  /* 0x000000ffff9e7224 */ /* 0x004fe200078e0004 */
[----:B------:R-:W-:Y:S01]  /*15e50*/  IADD3 R5, P2, R5, R154, RZ ;  /* 0x0000009a05057210 */ /* 0x000fe20007f5e0ff */
[----:B------:R-:W-:Y:S01]  /*15e60*/  IMAD.MOV.U32 R159, RZ, RZ, R157 ;  /* 0x000000ffff9f7224 */ /* 0x000fe200078e009d */
[----:B----4-:R-:W2:Y:S04]  /*15e70*/  LDL.LU R4, [R1+0x248] ;  /* 0x0002480001047983 */ /* 0x010ea80000300800 */
[----:B------:R-:W4:Y:S01]  /*15e80*/  LDL.LU R157, [R1+0x288] ;  /* 0x00028800019d7983 */ /* 0x000f220000300800 */
[----:B------:R-:W-:-:S03]  /*15e90*/  IMAD.X R222, R222, 0x1, R153, P2 ;  /* 0x00000001dede7824 */ /* 0x000fc600010e0699 */
[----:B------:R1:W-:Y:S04]  /*15ea0*/  LDGSTS.E [R123+0x30400], desc[UR60][R158.64], P0 ;  /* 0x304000009e7b7fae */ /* 0x0003e8000812187c */
[----:B------:R-:W-:Y:S04]  /*15eb0*/  STL [R1+0x1cc], R3 ;  /* 0x0001cc0301007387 */ /* 0x000fe80000100800 */
[----:B------:R1:W-:Y:S02]  /*15ec0*/  STL [R1+0x1c8], R156 ;  /* 0x0001c89c01007387 */ /* 0x0003e40000100800 */
[----:B-1----:R-:W-:-:S02]  /*15ed0*/  IMAD.MOV.U32 R158, RZ, RZ, R3 ;  /* 0x000000ffff9e7224 */ /* 0x002fc400078e0003 */
[----:B------:R-:W-:Y:S01]  /*15ee0*/  STL [R1+0x20c], R5 ;  /* 0x00020c0501007387 */ /* 0x000fe20000100800 */
[----:B------:R-:W-:-:S03]  /*15ef0*/  IMAD.MOV.U32 R159, RZ, RZ, R156 ;  /* 0x000000ffff9f7224 */ /* 0x000fc600078e009c */
[----:B------:R-:W4:Y:S04]  /*15f00*/  LDL.LU R156, [R1+0x2cc] ;  /* 0x0002cc00019c7983 */ /* 0x000f280000300800 */
[----:B------:R1:W-:Y:S04]  /*15f10*/  STL [R1+0x208], R222 ;  /* 0x000208de01007387 */ /* 0x0003e80000100800 */
[----:B------:R1:W-:Y:S04]  /*15f20*/  LDGSTS.E [R123+0x30800], desc[UR60][R158.64], P0 ;  /* 0x308000009e7b7fae */ /* 0x0003e8000812187c */
[----:B------:R-:W4:Y:S01]  /*15f30*/  LDL.LU R3, [R1+0x30c] ;  /* 0x00030c0001037983 */ /* 0x000f220000300800 */
[----:B-1----:R-:W-:-:S03]  /*15f40*/  IMAD.MOV.U32 R159, RZ, RZ, R222 ;  /* 0x000000ffff9f7224 */ /* 0x002fc600078e00de */
[----:B------:R-:W4:Y:S01]  /*15f50*/  LDL.LU R222, [R1+0x2c8] ;  /* 0x0002c80001de7983 */ /* 0x000f220000300800 */
[----:B------:R-:W-:-:S03]  /*15f60*/  IMAD.MOV.U32 R158, RZ, RZ, R5 ;  /* 0x000000ffff9e7224 */ /* 0x000fc600078e0005 */
[----:B------:R-:W4:Y:S04]  /*15f70*/  LDL.LU R5, [R1+0x308] ;  /* 0x0003080001057983 */ /* 0x000f280000300800 */
[----:B------:R1:W-:Y:S01]  /*15f80*/  LDGSTS.E [R123+0x30c00], desc[UR60][R158.64], P0 ;  /* 0x30c000009e7b7fae */ /* 0x0003e2000812187c */
[----:B------:R-:W-:-:S05]  /*15f90*/  IADD3 R0, P1, R0, R154, RZ ;  /* 0x0000009a00007210 */ /* 0x000fca0007f3e0ff */
[----:B-1----:R-:W-:Y:S01]  /*15fa0*/  IMAD.MOV.U32 R158, RZ, RZ, R0 ;  /* 0x000000ffff9e7224 */ /* 0x002fe200078e0000 */
[----:B---3--:R-:W-:Y:S01]  /*15fb0*/  IADD3 R150, P2, R150, R154, RZ ;  /* 0x0000009a96967210 */ /* 0x008fe20007f5e0ff */
[----:B------:R1:W-:Y:S01]  /*15fc0*/  STL [R1+0x24c], R0 ;  /* 0x00024c0001007387 */ /* 0x0003e20000100800 */
[----:B--2---:R-:W-:-:S04]  /*15fd0*/  IMAD.X R4, R4, 0x1, R153, P1 ;  /* 0x0000000104047824 */ /* 0x004fc800008e0699 */
[----:B------:R-:W-:Y:S02]  /*15fe0*/  IMAD.MOV.U32 R159, RZ, RZ, R4 ;  /* 0x000000ffff9f7224 */ /* 0x000fe400078e0004 */
[----:B----4-:R-:W-:Y:S01]  /*15ff0*/  IMAD.X R157, R157, 0x1, R153, P2 ;  /* 0x000000019d9d7824 */ /* 0x010fe200010e0699 */
[----:B------:R2:W-:Y:S04]  /*16000*/  STL [R1+0x248], R4 ;  /* 0x0002480401007387 */ /* 0x0005e80000100800 */
[----:B------:R3:W-:Y:S04]  /*16010*/  STL [R1+0x28c], R150 ;  /* 0x00028c9601007387 */ /* 0x0007e80000100800 */
[----:B------:R4:W-:Y:S04]  /*16020*/  LDGSTS.E [R123+0x31000], desc[UR60][R158.64], P0 ;  /* 0x310000009e7b7fae */ /* 0x0009e8000812187c */
[----:B-1----:R-:W3:Y:S01]  /*16030*/  LDL.LU R0, [R1+0x154] ;  /* 0x0001540001007983 */ /* 0x002ee20000300800 */
[----:B------:R-:W-:Y:S01]  /*16040*/  IADD3 R156, P1, R156, R154, RZ ;  /* 0x0000009a9c9c7210 */ /* 0x000fe20007f3e0ff */
[----:B----4-:R-:W-:-:S02]  /*16050*/  IMAD.MOV.U32 R158, RZ, RZ, R150 ;  /* 0x000000ffff9e7224 */ /* 0x010fc400078e0096 */
[----:B------:R1:W-:Y:S01]  /*16060*/  STL [R1+0x288], R157 ;  /* 0x0002889d01007387 */ /* 0x0003e20000100800 */
[----:B------:R-:W-:-:S03]  /*16070*/  IMAD.MOV.U32 R159, RZ, RZ, R157 ;  /* 0x000000ffff9f7224 */ /* 0x000fc600078e009d */
[----:B--2---:R-:W2:Y:S04]  /*16080*/  LDL.LU R4, [R1+0x194] ;  /* 0x0001940001047983 */ /* 0x004ea80000300800 */
[----:B---3--:R-:W3:Y:S01]  /*16090*/  LDL.LU R150, [R1+0x150] ;  /* 0x0001500001967983 */ /* 0x008ee20000300800 */
[----:B------:R-:W-:-:S03]  /*160a0*/  IADD3 R3, P2, R3, R154, RZ ;  /* 0x0000009a03037210 */ /* 0x000fc60007f5e0ff */
[----:B------:R4:W-:Y:S04]  /*160b0*/  LDGSTS.E [R123+0x31400], desc[UR60][R158.64], P0 ;  /* 0x314000009e7b7fae */ /* 0x0009e8000812187c */
[----:B-1----:R-:W3:Y:S01]  /*160c0*/  LDL.LU R157, [R1+0x190] ;  /* 0x00019000019d7983 */ /* 0x002ee20000300800 */
[----:B------:R-:W-:-:S03]  /*160d0*/  IMAD.X R222, R222, 0x1, R153, P1 ;  /* 0x00000001dede7824 */ /* 0x000fc600008e0699 */
[----:B------:R1:W-:Y:S01]  /*160e0*/  STL [R1+0x2cc], R156 ;  /* 0x0002cc9c01007387 */ /* 0x0003e20000100800 */
[----:B------:R-:W-:Y:S02]  /*160f0*/  IMAD.X R5, R5, 0x1, R153, P2 ;  /* 0x0000000105057824 */ /* 0x000fe400010e0699 */
[----:B----4-:R-:W-:Y:S02]  /*16100*/  IMAD.MOV.U32 R158, RZ, RZ, R156 ;  /* 0x000000ffff9e7224 */ /* 0x010fe400078e009c */
[----:B------:R-:W-:Y:S01]  /*16110*/  IMAD.MOV.U32 R159, RZ, RZ, R222 ;  /* 0x000000ffff9f7224 */ /* 0x000fe200078e00de */
[----:B------:R-:W-:Y:S04]  /*16120*/  STL [R1+0x2c8], R222 ;  /* 0x0002c8de01007387 */ /* 0x000fe80000100800 */
[----:B------:R4:W-:Y:S04]  /*16130*/  STL [R1+0x30c], R3 ;  /* 0x00030c0301007387 */ /* 0x0009e80000100800 */
[----:B------:R4:W-:Y:S04]  /*16140*/  LDGSTS.E [R123+0x31800], desc[UR60][R158.64], P0 ;  /* 0x318000009e7b7fae */ /* 0x0009e8000812187c */
[----:B------:R4:W-:Y:S04]  /*16150*/  STL [R1+0x308], R5 ;  /* 0x0003080501007387 */ /* 0x0009e80000100800 */
[----:B-1----:R-:W3:Y:S01]  /*16160*/  LDL.LU R156, [R1+0x1d0] ;  /* 0x0001d000019c7983 */ /* 0x002ee20000300800 */
[----:B----4-:R-:W-:-:S03]  /*16170*/  MOV R158, R3 ;  /* 0x00000003009e7202 */ /* 0x010fc60000000f00 */
[----:B------:R-:W4:Y:S01]  /*16180*/  LDL.LU R3, [R1+0x1d4] ;  /* 0x0001d40001037983 */ /* 0x000f220000300800 */
[----:B------:R-:W-:-:S03]  /*16190*/  IMAD.MOV.U32 R159, RZ, RZ, R5 ;  /* 0x000000ffff9f7224 */ /* 0x000fc600078e0005 */
[----:B------:R-:W4:Y:S04]  /*161a0*/  LDL.LU R222, [R1+0x210] ;  /* 0x0002100001de7983 */ /* 0x000f280000300800 */
[----:B------:R-:W4:Y:S04]  /*161b0*/  LDL.LU R5, [R1+0x214] ;  /* 0x0002140001057983 */ /* 0x000f280000300800 */
[----:B------:R1:W-:Y:S02]  /*161c0*/  LDGSTS.E [R123+0x31c00], desc[UR60][R158.64], P0 ;  /* 0x31c000009e7b7fae */ /* 0x0003e4000812187c */
[----:B-1----:R-:W-:-:S05]  /*161d0*/  LOP3.LUT R159, R2, 0x10, RZ, 0x3c, !PT ;  /* 0x00000010029f7812 */ /* 0x002fca00078e3cff */
[----:B------:R-:W-:Y:S01]  /*161e0*/  VIADD R123, R159, UR5 ;  /* 0x000000059f7b7c36 */ /* 0x000fe20008000000 */
[----:B------:R-:W-:-:S05]  /*161f0*/  IADD3 R0, P1, R0, R154, RZ ;  /* 0x0000009a00007210 */ /* 0x000fca0007f3e0ff */
[----:B------:R1:W-:Y:S01]  /*16200*/  STL [R1+0x154], R0 ;  /* 0x0001540001007387 */ /* 0x0003e20000100800 */
[----:B--2---:R-:W-:Y:S01]  /*16210*/  IADD3 R4, P2, R4, R154, RZ ;  /* 0x0000009a04047210 */ /* 0x004fe20007f5e0ff */
[--C-:B---3--:R-:W-:Y:S02]  /*16220*/  IMAD.X R150, R150, 0x1, R153.reuse, P1 ;  /* 0x0000000196967824 */ /* 0x108fe400008e0699 */
[----:B------:R-:W-:Y:S02]  /*16230*/  IMAD.MOV.U32 R158, RZ, RZ, R0 ;  /* 0x000000ffff9e7224 */ /* 0x000fe400078e0000 */
[----:B------:R-:W-:Y:S01]  /*16240*/  IMAD.MOV.U32 R159, RZ, RZ, R150 ;  /* 0x000000ffff9f7224 */ /* 0x000fe200078e0096 */
[----:B------:R2:W-:Y:S01]  /*16250*/  STL [R1+0x150], R150 ;  /* 0x0001509601007387 */ /* 0x0005e20000100800 */
[----:B------:R-:W-:-:S03]  /*16260*/  IMAD.X R157, R157, 0x1, R153, P2 ;  /* 0x000000019d9d7824 */ /* 0x000fc600010e0699 */
[----:B------:R3:W-:Y:S04]  /*16270*/  STL [R1+0x194], R4 ;  /* 0x0001940401007387 */ /* 0x0007e80000100800 */
[----:B------:R3:W-:Y:S04]  /*16280*/  STL [R1+0x190], R157 ;  /* 0x0001909d01007387 */ /* 0x0007e80000100800 */
[----:B-1----:R-:W4:Y:S04]  /*16290*/  LDL.LU R0, [R1+0x254] ;  /* 0x0002540001007983 */ /* 0x002f280000300800 */
[----:B------:R1:W-:Y:S04]  /*162a0*/  LDGSTS.E [R123+0x30080], desc[UR60][R158.64], P0 ;  /* 0x300800009e7b7fae */ /* 0x0003e8000812187c */
[----:B--2---:R-:W2:Y:S01]  /*162b0*/  LDL.LU R150, [R1+0x294] ;  /* 0x0002940001967983 */ /* 0x004ea20000300800 */
[----:B-1----:R-:W-:-:S02]  /*162c0*/  IMAD.MOV.U32 R158, RZ, RZ, R4 ;  /* 0x000000ffff9e7224 */ /* 0x002fc400078e0004 */
[----:B------:R-:W-:Y:S01]  /*162d0*/  IMAD.MOV.U32 R159, RZ, RZ, R157 ;  /* 0x000000ffff9f7224 */ /* 0x000fe200078e009d */
[----:B---3--:R-:W3:Y:S04]  /*162e0*/  LDL.LU R4, [R1+0x250] ;  /* 0x0002500001047983 */ /* 0x008ee80000300800 */
[----:B------:R-:W3:Y:S01]  /*162f0*/  LDL.LU R157, [R1+0x290] ;  /* 0x00029000019d7983 */ /* 0x000ee20000300800 */
[----:B----4-:R-:W-:-:S03]  /*16300*/  IADD3 R3, P1, R3, R154, RZ ;  /* 0x0000009a03037210 */ /* 0x010fc60007f3e0ff */
[----:B------:R1:W-:Y:S02]  /*16310*/  LDGSTS.E [R123+0x30480], desc[UR60][R158.64], P0 ;  /* 0x304800009e7b7fae */ /* 0x0003e4000812187c */
[--C-:B------:R-:W-:Y:S01]  /*16320*/  IMAD.X R156, R156, 0x1, R153.reuse, P1 ;  /* 0x000000019c9c7824 */ /* 0x100fe200008e0699 */
[----:B------:R-:W-:Y:S01]  /*16330*/  IADD3 R5, P2, R5, R154, RZ ;  /* 0x0000009a05057210 */ /* 0x000fe20007f5e0ff */
[----:B------:R-:W-:Y:S04]  /*16340*/  STL [R1+0x1d4], R3 ;  /* 0x0001d40301007387 */ /* 0x000fe80000100800 */
[----:B------:R-:W-:Y:S01]  /*16350*/  IMAD.X R222, R222, 0x1, R153, P2 ;  /* 0x00000001dede7824 */ /* 0x000fe200010e0699 */
[----:B------:R4:W-:Y:S01]  /*16360*/  STL [R1+0x1d0], R156 ;  /* 0x0001d09c01007387 */ /* 0x0009e20000100800 */
[----:B-1----:R-:W-:-:S02]  /*16370*/  IMAD.MOV.U32 R158, RZ, RZ, R3 ;  /* 0x000000ffff9e7224 */ /* 0x002fc400078e0003 */
[----:B------:R-:W-:Y:S01]  /*16380*/  IMAD.MOV.U32 R159, RZ, RZ, R156 ;  /* 0x000000ffff9f7224 */ /* 0x000fe200078e009c */
[----:B------:R-:W-:Y:S04]  /*16390*/  STL [R1+0x214], R5 ;  /* 0x0002140501007387 */ /* 0x000fe80000100800 */
[----:B------:R1:W-:Y:S04]  /*163a0*/  LDGSTS.E [R123+0x30880], desc[UR60][R158.64], P0 ;  /* 0x308800009e7b7fae */ /* 0x0003e8000812187c */
[----:B----4-:R-:W4:Y:S04]  /*163b0*/  LDL.LU R156, [R1+0x2d4] ;  /* 0x0002d400019c7983 */ /* 0x010f280000300800 */
[----:B------:R1:W-:Y:S04]  /*163c0*/  STL [R1+0x210], R222 ;  /* 0x000210de01007387 */ /* 0x0003e80000100800 */
[----:B------:R-:W4:Y:S01]  /*163d0*/  LDL.LU R3, [R1+0x314] ;  /* 0x0003140001037983 */ /* 0x000f220000300800 */
[----:B-1----:R-:W-:-:S02]  /*163e0*/  IMAD.MOV.U32 R159, RZ, RZ, R222 ;  /* 0x000000ffff9f7224 */ /* 0x002fc400078e00de */
[----:B------:R-:W-:Y:S01]  /*163f0*/  IMAD.MOV.U32 R158, RZ, RZ, R5 ;  /* 0x000000ffff9e7224 */ /* 0x000fe200078e0005 */
[----:B------:R-:W4:Y:S04]  /*16400*/  LDL.LU R222, [R1+0x2d0] ;  /* 0x0002d00001de7983 */ /* 0x000f280000300800 */
[----:B------:R-:W4:Y:S04]  /*16410*/  LDL.LU R5, [R1+0x310] ;  /* 0x0003100001057983 */ /* 0x000f280000300800 */
[----:B------:R1:W-:Y:S01]  /*16420*/  LDGSTS.E [R123+0x30c80], desc[UR60][R158.64], P0 ;  /* 0x30c800009e7b7fae */ /* 0x0003e2000812187c */
[----:B------:R-:W-:-:S05]  /*16430*/  IADD3 R0, P1, R0, R154, RZ ;  /* 0x0000009a00007210 */ /* 0x000fca0007f3e0ff */
[----:B-1----:R-:W-:Y:S01]  /*16440*/  IMAD.MOV.U32 R158, RZ, RZ, R0 ;  /* 0x000000ffff9e7224 */ /* 0x002fe200078e0000 */
[----:B--2---:R-:W-:Y:S01]  /*16450*/  IADD3 R150, P2, R150, R154, RZ ;  /* 0x0000009a96967210 */ /* 0x004fe20007f5e0ff */
[----:B------:R1:W-:Y:S01]  /*16460*/  STL [R1+0x254], R0 ;  /* 0x0002540001007387 */ /* 0x0003e20000100800 */
[----:B---3--:R-:W-:-:S04]  /*16470*/  IMAD.X R4, R4, 0x1, R153, P1 ;  /* 0x0000000104047824 */ /* 0x008fc800008e0699 */
[----:B------:R-:W-:Y:S01]  /*16480*/  IMAD.MOV.U32 R159, RZ, RZ, R4 ;  /* 0x000000ffff9f7224 */ /* 0x000fe200078e0004 */
[----:B------:R-:W-:Y:S01]  /*16490*/  IADD3.X R157, R157, R153, RZ, P2, !PT ;  /* 0x000000999d9d7210 */ /* 0x000fe200017fe4ff */
[----:B------:R2:W-:Y:S04]  /*164a0*/  STL [R1+0x250], R4 ;  /* 0x0002500401007387 */ /* 0x0005e80000100800 */
[----:B------:R3:W-:Y:S04]  /*164b0*/  STL [R1+0x294], R150 ;  /* 0x0002949601007387 */ /* 0x0007e80000100800 */
[----:B------:R2:W-:Y:S04]  /*164c0*/  LDGSTS.E [R123+0x31080], desc[UR60][R158.64], P0 ;  /* 0x310800009e7b7fae */ /* 0x0005e8000812187c */
[----:B-1----:R-:W4:Y:S04]  /*164d0*/  LDL.LU R0, [R1+0x15c] ;  /* 0x00015c0001007983 */ /* 0x002f280000300800 */
[----:B------:R1:W-:Y:S01]  /*164e0*/  STL [R1+0x290], R157 ;  /* 0x0002909d01007387 */ /* 0x0003e20000100800 */
[----:B--2---:R-:W-:-:S03]  /*164f0*/  IMAD.MOV.U32 R158, RZ, RZ, R150 ;  /* 0x000000ffff9e7224 */ /* 0x004fc600078e0096 */
[----:B------:R-:W2:Y:S01]  /*16500*/  LDL.LU R4, [R1+0x19c] ;  /* 0x00019c0001047983 */ /* 0x000ea20000300800 */
[----:B------:R-:W-:-:S03]  /*16510*/  IMAD.MOV.U32 R159, RZ, RZ, R157 ;  /* 0x000000ffff9f7224 */ /* 0x000fc600078e009d */
[----:B---3--:R-:W3:Y:S01]  /*16520*/  LDL.LU R150, [R1+0x158] ;  /* 0x0001580001967983 */ /* 0x008ee20000300800 */
[----:B----4-:R-:W-:-:S03]  /*16530*/  IADD3 R156, P1, R156, R154, RZ ;  /* 0x0000009a9c9c7210 */ /* 0x010fc60007f3e0ff */
[----:B------:R4:W-:Y:S04]  /*16540*/  LDGSTS.E [R123+0x31480], desc[UR60][R158.64], P0 ;  /* 0x314800009e7b7fae */ /* 0x0009e8000812187c */
[----:B-1----:R-:W3:Y:S01]  /*16550*/  LDL.LU R157, [R1+0x198] ;  /* 0x00019800019d7983 */ /* 0x002ee20000300800 */
[----:B------:R-:W-:Y:S01]  /*16560*/  IADD3 R3, P2, R3, R154, RZ ;  /* 0x0000009a03037210 */ /* 0x000fe20007f5e0ff */
[--C-:B------:R-:W-:Y:S02]  /*16570*/  IMAD.X R222, R222, 0x1, R153.reuse, P1 ;  /* 0x00000001dede7824 */ /* 0x100fe400008e0699 */
[----:B----4-:R-:W-:Y:S02]  /*16580*/  IMAD.MOV.U32 R158, RZ, RZ, R156 ;  /* 0x000000ffff9e7224 */ /* 0x010fe400078e009c */
[----:B------:R-:W-:-:S02]  /*16590*/  IMAD.X R5, R5, 0x1, R153, P2 ;  /* 0x0000000105057824 */ /* 0x000fc400010e0699 */
[----:B------:R-:W-:Y:S01]  /*165a0*/  IMAD.MOV.U32 R159, RZ, RZ, R222 ;  /* 0x000000ffff9f7224 */ /* 0x000fe200078e00de */
[----:B------:R1:W-:Y:S04]  /*165b0*/  STL [R1+0x2d4], R156 ;  /* 0x0002d49c01007387 */ /* 0x0003e80000100800 */
[----:B------:R-:W-:Y:S04]  /*165c0*/  STL [R1+0x2d0], R222 ;  /* 0x0002d0de01007387 */ /* 0x000fe80000100800 */
[----:B------:R4:W-:Y:S04]  /*165d0*/  STL [R1+0x314], R3 ;  /* 0x0003140301007387 */ /* 0x0009e80000100800 */
[----:B------:R4:W-:Y:S04]  /*165e0*/  LDGSTS.E [R123+0x31880], desc[UR60][R158.64], P0 ;  /* 0x318800009e7b7fae */ /* 0x0009e8000812187c */
[----:B------:R4:W-:Y:S04]  /*165f0*/  STL [R1+0x310], R5 ;  /* 0x0003100501007387 */ /* 0x0009e80000100800 */
[----:B-1----:R-:W3:Y:S01]  /*16600*/  LDL.LU R156, [R1+0x1d8] ;  /* 0x0001d800019c7983 */ /* 0x002ee20000300800 */
[----:B----4-:R-:W-:-:S03]  /*16610*/  IMAD.MOV.U32 R158, RZ, RZ, R3 ;  /* 0x000000ffff9e7224 */ /* 0x010fc600078e0003 */
[----:B------:R-:W4:Y:S01]  /*16620*/  LDL.LU R3, [R1+0x1dc] ;  /* 0x0001dc0001037983 */ /* 0x000f220000300800 */
[----:B------:R-:W-:-:S03]  /*16630*/  IMAD.MOV.U32 R159, RZ, RZ, R5 ;  /* 0x000000ffff9f7224 */ /* 0x000fc600078e0005 */
[----:B------:R-:W4:Y:S04]  /*16640*/  LDL.LU R222, [R1+0x218] ;  /* 0x0002180001de7983 */ /* 0x000f280000300800 */
[----:B------:R-:W4:Y:S04]  /*16650*/  LDL.LU R5, [R1+0x21c] ;  /* 0x00021c0001057983 */ /* 0x000f280000300800 */
[----:B------:R1:W-:Y:S02]  /*16660*/  LDGSTS.E [R123+0x31c80], desc[UR60][R158.64], P0 ;  /* 0x31c800009e7b7fae */ /* 0x0003e4000812187c */
[----:B-1----:R-:W-:-:S05]  /*16670*/  LOP3.LUT R159, R2, 0x20, RZ, 0x3c, !PT ;  /* 0x00000020029f7812 */ /* 0x002fca00078e3cff */
[----:B------:R-:W-:Y:S01]  /*16680*/  VIADD R123, R159, UR5 ;  /* 0x000000059f7b7c36 */ /* 0x000fe20008000000 */
[-C--:B------:R-:W-:Y:S02]  /*16690*/  IADD3 R0, P1, R0, R154.reuse, RZ ;  /* 0x0000009a00007210 */ /* 0x080fe40007f3e0ff */
[----:B--2---:R-:W-:-:S03]  /*166a0*/  IADD3 R4, P2, R4, R154, RZ ;  /* 0x0000009a04047210 */ /* 0x004fc60007f5e0ff */
[--C-:B---3--:R-:W-:Y:S01]  /*166b0*/  IMAD.X R150, R150, 0x1, R153.reuse, P1 ;  /* 0x0000000196967824 */ /* 0x108fe200008e0699 */
[----:B------:R1:W-:Y:S01]  /*166c0*/  STL [R1+0x15c], R0 ;  /* 0x00015c0001007387 */ /* 0x0003e20000100800 */
        /* <DEDUP_REMOVED lines=9> */
[----:B-1----:R-:W-:Y:S01]  /*16760*/  MOV R158, R4 ;  /* 0x00000004009e7202 */ /* 0x002fe20000000f00 */
[----:B------:R-:W-:-:S02]  /*16770*/  IMAD.MOV.U32 R159, RZ, RZ, R157 ;  /* 0x000000ffff9f7224 */ /* 0x000fc400078e009d */
[----:B---3--:R-:W3:Y:S04]  /*16780*/  LDL.LU R4, [R1+0x258] ;  /* 0x0002580001047983 */ /* 0x008ee80000300800 */
[----:B------:R-:W3:Y:S04]  /*16790*/  LDL.LU R157, [R1+0x298] ;  /* 0x00029800019d7983 */ /* 0x000ee80000300800 */
[----:B------:R1:W-:Y:S01]  /*167a0*/  LDGSTS.E [R123+0x30500], desc[UR60][R158.64], P0 ;  /* 0x305000009e7b7fae */ /* 0x0003e2000812187c */
[----:B----4-:R-:W-:-:S05]  /*167b0*/  IADD3 R3, P1, R3, R154, RZ ;  /* 0x0000009a03037210 */ /* 0x010fca0007f3e0ff */
[----:B------:R-:W-:Y:S01]  /*167c0*/  IMAD.X R156, R156, 0x1, R153, P1 ;  /* 0x000000019c9c7824 */ /* 0x000fe200008e0699 */
[----:B------:R-:W-:Y:S01]  /*167d0*/  IADD3 R5, P2, R5, R154, RZ ;  /* 0x0000009a05057210 */ /* 0x000fe20007f5e0ff */
[----:B------:R-:W-:Y:S01]  /*167e0*/  STL [R1+0x1dc], R3 ;  /* 0x0001dc0301007387 */ /* 0x000fe20000100800 */
[----:B-1----:R-:W-:Y:S02]  /*167f0*/  IMAD.MOV.U32 R158, RZ, RZ, R3 ;  /* 0x000000ffff9e7224 */ /* 0x002fe400078e0003 */
[----:B------:R-:W-:Y:S01]  /*16800*/  IMAD.MOV.U32 R159, RZ, RZ, R156 ;  /* 0x000000ffff9f7224 */ /* 0x000fe200078e009c */
[----:B------:R1:W-:Y:S01]  /*16810*/  STL [R1+0x1d8], R156 ;  /* 0x0001d89c01007387 */ /* 0x0003e20000100800 */
[----:B------:R-:W-:-:S03]  /*16820*/  IMAD.X R222, R222, 0x1, R153, P2 ;  /* 0x00000001dede7824 */ /* 0x000fc600010e0699 */
[----:B------:R-:W-:Y:S04]  /*16830*/  STL [R1+0x21c], R5 ;  /* 0x00021c0501007387 */ /* 0x000fe80000100800 */
[----:B------:R4:W-:Y:S04]  /*16840*/  LDGSTS.E [R123+0x30900], desc[UR60][R158.64], P0 ;  /* 0x309000009e7b7fae */ /* 0x0009e8000812187c */
[----:B-1----:R-:W3:Y:S04]  /*16850*/  LDL.LU R156, [R1+0x2dc] ;  /* 0x0002dc00019c7983 */ /* 0x002ee80000300800 */
[----:B------:R1:W-:Y:S04]  /*16860*/  STL [R1+0x218], R222 ;  /* 0x000218de01007387 */ /* 0x0003e80000100800 */
[----:B------:R-:W3:Y:S01]  /*16870*/  LDL.LU R3, [R1+0x31c] ;  /* 0x00031c0001037983 */ /* 0x000ee20000300800 */
[----:B----4-:R-:W-:-:S02]  /*16880*/  IMAD.MOV.U32 R159, RZ, RZ, R222 ;  /* 0x000000ffff9f7224 */ /* 0x010fc400078e00de */
[----:B------:R-:W-:Y:S01]  /*16890*/  IMAD.MOV.U32 R158, RZ, RZ, R5 ;  /* 0x000000ffff9e7224 */ /* 0x000fe200078e0005 */
[----:B-1----:R-:W4:Y:S04]  /*168a0*/  LDL.LU R222, [R1+0x2d8] ;  /* 0x0002d80001de7983 */ /* 0x002f280000300800 */
[----:B------:R-:W4:Y:S04]  /*168b0*/  LDL.LU R5, [R1+0x318] ;  /* 0x0003180001057983 */ /* 0x000f280000300800 */
[----:B------:R1:W-:Y:S01]  /*168c0*/  LDGSTS.E [R123+0x30d00], desc[UR60][R158.64], P0 ;  /* 0x30d000009e7b7fae */ /* 0x0003e2000812187c */
[----:B------:R-:W-:-:S05]  /*168d0*/  IADD3 R0, P1, R0, R154, RZ ;  /* 0x0000009a00007210 */ /* 0x000fca0007f3e0ff */
[----:B-1----:R-:W-:Y:S01]  /*168e0*/  IMAD.MOV.U32 R158, RZ, RZ, R0 ;  /* 0x000000ffff9e7224 */ /* 0x002fe200078e0000 */
[----:B--2---:R-:W-:Y:S01]  /*168f0*/  IADD3 R150, P2, R150, R154, RZ ;  /* 0x0000009a96967210 */ /* 0x004fe20007f5e0ff */
[----:B------:R1:W-:Y:S01]  /*16900*/  STL [R1+0x25c], R0 ;  /* 0x00025c0001007387 */ /* 0x0003e20000100800 */
[----:B---3--:R-:W-:-:S04]  /*16910*/  IMAD.X R4, R4, 0x1, R153, P1 ;  /* 0x0000000104047824 */ /* 0x008fc800008e0699 */
[----:B------:R-:W-:Y:S02]  /*16920*/  IMAD.MOV.U32 R159, RZ, RZ, R4 ;  /* 0x000000ffff9f7224 */ /* 0x000fe400078e0004 */
[----:B------:R-:W-:Y:S01]  /*16930*/  IMAD.X R157, R157, 0x1, R153, P2 ;  /* 0x000000019d9d7824 */ /* 0x000fe200010e0699 */
        /* <DEDUP_REMOVED lines=8> */
[----:B---3--:R-:W3:Y:S04]  /*169c0*/  LDL.LU R150, [R1+0x160] ;  /* 0x0001600001967983 */ /* 0x008ee80000300800 */
[----:B------:R4:W-:Y:S01]  /*169d0*/  LDGSTS.E [R123+0x31500], desc[UR60][R158.64], P0 ;  /* 0x315000009e7b7fae */ /* 0x0009e2000812187c */
[----:B------:R-:W-:-:S03]  /*169e0*/  IADD3 R156, P1, R156, R154, RZ ;  /* 0x0000009a9c9c7210 */ /* 0x000fc60007f3e0ff */
[----:B-1----:R-:W3:Y:S01]  /*169f0*/  LDL.LU R157, [R1+0x1a0] ;  /* 0x0001a000019d7983 */ /* 0x002ee20000300800 */
[----:B------:R-:W-:Y:S02]  /*16a00*/  IADD3 R3, P2, R3, R154, RZ ;  /* 0x0000009a03037210 */ /* 0x000fe40007f5e0ff */
[----:B----4-:R-:W-:Y:S01]  /*16a10*/  MOV R158, R156 ;  /* 0x0000009c009e7202 */ /* 0x010fe20000000f00 */
[--C-:B------:R-:W-:Y:S01]  /*16a20*/  IMAD.X R222, R222, 0x1, R153.reuse, P1 ;  /* 0x00000001dede7824 */ /* 0x100fe200008e0699 */
[----:B------:R1:W-:Y:S01]  /*16a30*/  STL [R1+0x2dc], R156 ;  /* 0x0002dc9c01007387 */ /* 0x0003e20000100800 */
[----:B------:R-:W-:Y:S02]  /*16a40*/  IMAD.X R5, R5, 0x1, R153, P2 ;  /* 0x0000000105057824 */ /* 0x000fe400010e0699 */
[----:B------:R-:W-:Y:S01]  /*16a50*/  IMAD.MOV.U32 R159, RZ, RZ, R222 ;  /* 0x000000ffff9f7224 */ /* 0x000fe200078e00de */
        /* <DEDUP_REMOVED lines=44> */
[----:B----4-:R-:W-:Y:S01]  /*16d20*/  MOV R159, R222 ;  /* 0x000000de009f7202 */ /* 0x010fe20000000f00 */
[----:B------:R-:W-:-:S02]  /*16d30*/  IMAD.MOV.U32 R158, RZ, RZ, R5 ;  /* 0x000000ffff9e7224 */ /* 0x000fc400078e0005 */
        /* <DEDUP_REMOVED lines=22> */
[----:B------:R-:W-:Y:S01]  /*16ea0*/  IADD3 R3, P2, R3, R154, RZ ;  /* 0x0000009a03037210 */ /* 0x000fe20007f5e0ff */
[----:B----4-:R-:W-:Y:S02]  /*16eb0*/  IMAD.MOV.U32 R158, RZ, RZ, R156 ;  /* 0x000000ffff9e7224 */ /* 0x010fe400078e009c */
        /* <DEDUP_REMOVED lines=21> */
[----:B------:R-:W-:Y:S02]  /*17010*/  MOV R158, R0 ;  /* 0x00000000009e7202 */ /* 0x000fe40000000f00 */
        /* <DEDUP_REMOVED lines=26> */
[----:B----4-:R-:W-:-:S03]  /*171c0*/  IMAD.MOV.U32 R159, RZ, RZ, R222 ;  /* 0x000000ffff9f7224 */ /* 0x010fc600078e00de */
[----:B-1----:R-:W4:Y:S01]  /*171d0*/  LDL.LU R222, [R1+0x2e8] ;  /* 0x0002e80001de7983 */ /* 0x002f220000300800 */
[----:B------:R-:W-:-:S03]  /*171e0*/  IMAD.MOV.U32 R158, RZ, RZ, R5 ;  /* 0x000000ffff9e7224 */ /* 0x000fc600078e0005 */
        /* <DEDUP_REMOVED lines=22> */
[----:B----4-:R-:W-:Y:S01]  /*17350*/  IMAD.MOV.U32 R158, RZ, RZ, R156 ;  /* 0x000000ffff9e7224 */ /* 0x010fe200078e009c */
[----:B------:R-:W-:Y:S01]  /*17360*/  IADD3.X R222, R222, R153, RZ, P1, !PT ;  /* 0x00000099dede7210 */ /* 0x000fe20000ffe4ff */
[----:B------:R1:W-:Y:S02]  /*17370*/  STL [R1+0x2ec], R156 ;  /* 0x0002ec9c01007387 */ /* 0x0003e40000100800 */
        /* <DEDUP_REMOVED lines=38> */
[----:B------:R-:W-:Y:S01]  /*175e0*/  MOV R159, R156 ;  /* 0x0000009c009f7202 */ /* 0x000fe20000000f00 */
[----:B------:R-:W-:Y:S01]  /*175f0*/  IMAD.X R222, R222, 0x1, R153, P2 ;  /* 0x00000001dede7824 */ /* 0x000fe200010e0699 */
[----:B------:R1:W-:Y:S04]  /*17600*/  STL [R1+0x1f0], R156 ;  /* 0x0001f09c01007387 */ /* 0x0003e80000100800 */
        /* <DEDUP_REMOVED lines=50> */
[----:B---3--:R-:W-:Y:S01]  /*17930*/  IMAD.X R150, R150, 0x1, R153, P1 ;  /* 0x0000000196967824 */ /* 0x008fe200008e0699 */
[----:B------:R1:W-:Y:S01]  /*17940*/  STL [R1+0x17c], R0 ;  /* 0x00017c0001007387 */ /* 0x0003e20000100800 */
[----:B------:R-:W-:Y:S02]  /*17950*/  IMAD.MOV.U32 R158, RZ, RZ, R0 ;  /* 0x000000ffff9e7224 */ /* 0x000fe400078e0000 */
[----:B------:R-:W-:Y:S01]  /*17960*/  IMAD.MOV.U32 R159, RZ, RZ, R150 ;  /* 0x000000ffff9f7224 */ /* 0x000fe200078e0096 */
[----:B------:R2:W-:Y:S01]  /*17970*/  STL [R1+0x178], R150 ;  /* 0x0001789601007387 */ /* 0x0005e20000100800 */
[----:B------:R-:W-:-:S03]  /*17980*/  IADD3.X R157, R157, R153, RZ, P2, !PT ;  /* 0x000000999d9d7210 */ /* 0x000fc600017fe4ff */
[----:B------:R-:W-:Y:S04]  /*17990*/  STL [R1+0x1bc], R4 ;  /* 0x0001bc0401007387 */ /* 0x000fe80000100800 */
[----:B------:R3:W-:Y:S04]  /*179a0*/  STL [R1+0x1b8], R157 ;  /* 0x0001b89d01007387 */ /* 0x0007e80000100800 */
[----:B-1----:R-:W4:Y:S04]  /*179b0*/  LDL.LU R0, [R1+0x27c] ;  /* 0x00027c0001007983 */ /* 0x002f280000300800 */
[----:B------:R1:W-:Y:S04]  /*179c0*/  LDGSTS.E [R123+0x30300], desc[UR60][R158.64], P0 ;  /* 0x303000009e7b7fae */ /* 0x0003e8000812187c */
[----:B--2---:R-:W2:Y:S01]  /*179d0*/  LDL.LU R150, [R1+0x2bc] ;  /* 0x0002bc0001967983 */ /* 0x004ea20000300800 */
[----:B-1----:R-:W-:-:S02]  /*179e0*/  IMAD.MOV.U32 R158, RZ, RZ, R4 ;  /* 0x000000ffff9e7224 */ /* 0x002fc400078e0004 */
[----:B------:R-:W-:Y:S02]  /*179f0*/  IMAD.MOV.U32 R159, RZ, RZ, R157 ;  /* 0x000000ffff9f7224 */ /* 0x000fe400078e009d */
        /* <DEDUP_REMOVED lines=24> */
[----:B---3--:R-:W-:-:S04]  /*17b80*/  IMAD.X R157, R157, 0x1, R153, P1 ;  /* 0x000000019d9d7824 */ /* 0x008fc800008e0699 */
[----:B------:R-:W-:Y:S02]  /*17b90*/  IMAD.MOV.U32 R159, RZ, RZ, R157 ;  /* 0x000000ffff9f7224 */ /* 0x000fe400078e009d */
[----:B------:R-:W-:-:S03]  /*17ba0*/  IMAD.X R4, R4, 0x1, R153, P2 ;  /* 0x0000000104047824 */ /* 0x000fc600010e0699 */
[----:B------:R1:W-:Y:S04]  /*17bb0*/  LDGSTS.E [R123+0x31300], desc[UR60][R158.64], P0 ;  /* 0x313000009e7b7fae */ /* 0x0003e8000812187c */
[----:B------:R-:W-:Y:S04]  /*17bc0*/  STL [R1+0x27c], R0 ;  /* 0x00027c0001007387 */ /* 0x000fe80000100800 */
[----:B------:R2:W-:Y:S01]  /*17bd0*/  STL [R1+0x278], R157 ;  /* 0x0002789d01007387 */ /* 0x0005e20000100800 */
[----:B-1----:R-:W-:Y:S01]  /*17be0*/  MOV R158, R150 ;  /* 0x00000096009e7202 */ /* 0x002fe20000000f00 */
[----:B------:R-:W-:-:S02]  /*17bf0*/  IMAD.MOV.U32 R159, RZ, RZ, R4 ;  /* 0x000000ffff9f7224 */ /* 0x000fc400078e0004 */
[----:B------:R-:W-:Y:S04]  /*17c00*/  STL [R1+0x2bc], R150 ;  /* 0x0002bc9601007387 */ /* 0x000fe80000100800 */
[----:B--2---:R-:W2:Y:S04]  /*17c10*/  LDL.LU R157, [R1+0x184] ;  /* 0x00018400019d7983 */ /* 0x004ea80000300800 */
[----:B------:R1:W-:Y:S01]  /*17c20*/  LDGSTS.E [R123+0x31700], desc[UR60][R158.64], P0 ;  /* 0x317000009e7b7fae */ /* 0x0003e2000812187c */
[----:B------:R-:W-:-:S03]  /*17c30*/  IADD3 R156, P1, R156, R154, RZ ;  /* 0x0000009a9c9c7210 */ /* 0x000fc60007f3e0ff */
[----:B------:R3:W-:Y:S02]  /*17c40*/  STL [R1+0x2b8], R4 ;  /* 0x0002b80401007387 */ /* 0x0007e40000100800 */
[----:B-1----:R-:W-:Y:S02]  /*17c50*/  IMAD.MOV.U32 R158, RZ, RZ, R156 ;  /* 0x000000ffff9e7224 */ /* 0x002fe400078e009c */
[----:B------:R-:W2:Y:S01]  /*17c60*/  LDL.LU R0, [R1+0x1c4] ;  /* 0x0001c40001007983 */ /* 0x000ea20000300800 */
[----:B------:R-:W-:-:S03]  /*17c70*/  IADD3 R3, P2, R3, R154, RZ ;  /* 0x0000009a03037210 */ /* 0x000fc60007f5e0ff */
[----:B---3--:R-:W5:Y:S01]  /*17c80*/  LDL.LU R4, [R1+0x774] ;  /* 0x0007740001047983 */ /* 0x008f620000300800 */
[----:B----4-:R-:W-:-:S03]  /*17c90*/  IMAD.X R222, R222, 0x1, R153, P1 ;  /* 0x00000001dede7824 */ /* 0x010fc600008e0699 */
[----:B------:R-:W3:Y:S01]  /*17ca0*/  LDL.LU R150, [R1+0x1c0] ;  /* 0x0001c00001967983 */ /* 0x000ee20000300800 */
[----:B------:R-:W-:Y:S02]  /*17cb0*/  IMAD.MOV.U32 R159, RZ, RZ, R222 ;  /* 0x000000ffff9f7224 */ /* 0x000fe400078e00de */
[----:B------:R-:W-:Y:S01]  /*17cc0*/  IMAD.X R5, R5, 0x1, R153, P2 ;  /* 0x0000000105057824 */ /* 0x000fe200010e0699 */
[----:B------:R1:W-:Y:S04]  /*17cd0*/  STL [R1+0x2fc], R156 ;  /* 0x0002fc9c01007387 */ /* 0x0003e80000100800 */
[----:B------:R4:W-:Y:S04]  /*17ce0*/  STL [R1+0x2f8], R222 ;  /* 0x0002f8de01007387 */ /* 0x0009e80000100800 */
[----:B------:R4:W-:Y:S04]  /*17cf0*/  LDGSTS.E [R123+0x31b00], desc[UR60][R158.64], P0 ;  /* 0x31b000009e7b7fae */ /* 0x0009e8000812187c */
[----:B------:R-:W-:Y:S04]  /*17d00*/  STL [R1+0x33c], R3 ;  /* 0x00033c0301007387 */ /* 0x000fe80000100800 */
[----:B-1----:R-:W3:Y:S01]  /*17d10*/  LDL.LU R156, [R1+0x204] ;  /* 0x00020400019c7983 */ /* 0x002ee20000300800 */
[----:B----4-:R-:W-:-:S02]  /*17d20*/  IMAD.MOV.U32 R158, RZ, RZ, R3 ;  /* 0x000000ffff9e7224 */ /* 0x010fc400078e0003 */
[----:B------:R-:W-:Y:S01]  /*17d30*/  IMAD.MOV.U32 R159, RZ, RZ, R5 ;  /* 0x000000ffff9f7224 */ /* 0x000fe200078e0005 */
[----:B------:R1:W-:Y:S04]  /*17d40*/  STL [R1+0x338], R5 ;  /* 0x0003380501007387 */ /* 0x0003e80000100800 */
[----:B------:R-:W4:Y:S04]  /*17d50*/  LDL.LU R222, [R1+0x244] ;  /* 0x0002440001de7983 */ /* 0x000f280000300800 */
[----:B------:R1:W-:Y:S04]  /*17d60*/  LDGSTS.E [R123+0x31f00], desc[UR60][R158.64], P0 ;  /* 0x31f000009e7b7fae */ /* 0x0003e8000812187c */
[----:B-1----:R-:W5:Y:S04]  /*17d70*/  LDL.LU R5, [R1+0x770] ;  /* 0x0007700001057983 */ /* 0x002f680000300800 */
[----:B------:R-:W4:Y:S04]  /*17d80*/  LDL.LU R3, [R1+0x240] ;  /* 0x0002400001037983 */ /* 0x000f280000300800 */
[----:B------:R-:W4:Y:S01]  /*17d90*/  LDL.LU R159, [R1+0x180] ;  /* 0x00018000019f7983 */ /* 0x000f220000300800 */
[----:B------:R-:W-:-:S05]  /*17da0*/  LOP3.LUT R158, R2, 0x70, RZ, 0x3c, !PT ;  /* 0x00000070029e7812 */ /* 0x000fca00078e3cff */
[----:B------:R-:W-:Y:S01]  /*17db0*/  VIADD R123, R158, UR5 ;  /* 0x000000059e7b7c36 */ /* 0x000fe20008000000 */
[----:B--2---:R-:W-:-:S05]  /*17dc0*/  IADD3 R157, P1, R157, R154, RZ ;  /* 0x0000009a9d9d7210 */ /* 0x004fca0007f3e0ff */
[----:B------:R-:W-:Y:S01]  /*17dd0*/  IMAD.MOV.U32 R158, RZ, RZ, R157 ;  /* 0x000000ffff9e7224 */ /* 0x000fe200078e009d */
[----:B------:R1:W-:Y:S01]  /*17de0*/  STL [R1+0x184], R157 ;  /* 0x0001849d01007387 */ /* 0x0003e20000100800 */
[----:B------:R-:W-:-:S05]  /*17df0*/  IADD3 R0, P2, R0, R154, RZ ;  /* 0x0000009a00007210 */ /* 0x000fca0007f5e0ff */
[--C-:B---3--:R-:W-:Y:S02]  /*17e00*/  IMAD.X R150, R150, 0x1, R153.reuse, P2 ;  /* 0x0000000196967824 */ /* 0x108fe400010e0699 */
[----:B----4-:R-:W-:-:S05]  /*17e10*/  IMAD.X R159, R159, 0x1, R153, P1 ;  /* 0x000000019f9f7824 */ /* 0x010fca00008e0699 */
[----:B------:R2:W-:Y:S04]  /*17e20*/  STL [R1+0x180], R159 ;  /* 0x0001809f01007387 */ /* 0x0005e80000100800 */
[----:B------:R3:W-:Y:S04]  /*17e30*/  LDGSTS.E [R123+0x30380], desc[UR60][R158.64], P0 ;  /* 0x303800009e7b7fae */ /* 0x0007e8000812187c */
[----:B------:R-:W-:Y:S04]  /*17e40*/  STL [R1+0x1c4], R0 ;  /* 0x0001c40001007387 */ /* 0x000fe80000100800 */
[----:B------:R4:W-:Y:S01]  /*17e50*/  STL [R1+0x1c0], R150 ;  /* 0x0001c09601007387 */ /* 0x0009e20000100800 */
[----:B---3--:R-:W-:-:S03]  /*17e60*/  IMAD.MOV.U32 R158, RZ, RZ, R0 ;  /* 0x000000ffff9e7224 */ /* 0x008fc600078e0000 */
[----:B-1----:R-:W3:Y:S01]  /*17e70*/  LDL.LU R157, [R1+0x2c4] ;  /* 0x0002c400019d7983 */ /* 0x002ee20000300800 */
[----:B--2---:R-:W-:-:S03]  /*17e80*/  IMAD.MOV.U32 R159, RZ, RZ, R150 ;  /* 0x000000ffff9f7224 */ /* 0x004fc600078e0096 */
[----:B----4-:R-:W2:Y:S04]  /*17e90*/  LDL.LU R150, [R1+0x2c0] ;  /* 0x0002c00001967983 */ /* 0x010ea80000300800 */
[----:B------:R-:W4:Y:S04]  /*17ea0*/  LDL.LU R0, [R1+0x344] ;  /* 0x0003440001007983 */ /* 0x000f280000300800 */
[----:B------:R1:W-:Y:S04]  /*17eb0*/  LDGSTS.E [R123+0x30780], desc[UR60][R158.64], P0 ;  /* 0x307800009e7b7fae */ /* 0x0003e8000812187c */
[----:B------:R-:W3:Y:S01]  /*17ec0*/  LDL.LU R159, [R1+0x200] ;  /* 0x00020000019f7983 */ /* 0x000ee20000300800 */
[----:B------:R-:W-:-:S02]  /*17ed0*/  IADD3 R156, P1, R156, R154, RZ ;  /* 0x0000009a9c9c7210 */ /* 0x000fc40007f3e0ff */
[----:B------:R-:W-:Y:S02]  /*17ee0*/  IADD3 R222, P2, R222, R154, RZ ;  /* 0x0000009adede7210 */ /* 0x000fe40007f5e0ff */
[----:B-1----:R-:W-:Y:S01]  /*17ef0*/  MOV R158, R156 ;  /* 0x0000009c009e7202 */ /* 0x002fe20000000f00 */
[----:B------:R1:W-:Y:S02]  /*17f00*/  STL [R1+0x204], R156 ;  /* 0x0002049c01007387 */ /* 0x0003e40000100800 */
[--C-:B------:R-:W-:Y:S02]  /*17f10*/  IMAD.X R3, R3, 0x1, R153.reuse, P2 ;  /* 0x0000000103037824 */ /* 0x100fe400010e0699 */
[----:B---3--:R-:W-:-:S05]  /*17f20*/  IMAD.X R159, R159, 0x1, R153, P1 ;  /* 0x000000019f9f7824 */ /* 0x008fca00008e0699 */
[----:B------:R3:W-:Y:S04]  /*17f30*/  STL [R1+0x200], R159 ;  /* 0x0002009f01007387 */ /* 0x0007e80000100800 */
[----:B------:R2:W-:Y:S04]  /*17f40*/  LDGSTS.E [R123+0x30b80], desc[UR60][R158.64], P0 ;  /* 0x30b800009e7b7fae */ /* 0x0005e8000812187c */
[----:B------:R-:W-:Y:S04]  /*17f50*/  STL [R1+0x244], R222 ;  /* 0x000244de01007387 */ /* 0x000fe80000100800 */
[----:B-1----:R-:W4:Y:S01]  /*17f60*/  LDL.LU R156, [R1+0x340] ;  /* 0x00034000019c7983 */ /* 0x002f220000300800 */
[----:B--2---:R-:W-:-:S02]  /*17f70*/  IMAD.MOV.U32 R158, RZ, RZ, R222 ;  /* 0x000000ffff9e7224 */ /* 0x004fc400078e00de */
[----:B---3--:R-:W-:Y:S01]  /*17f80*/  IMAD.MOV.U32 R159, RZ, RZ, R3 ;  /* 0x000000ffff9f7224 */ /* 0x008fe200078e0003 */
[----:B------:R1:W-:Y:S04]  /*17f90*/  STL [R1+0x240], R3 ;  /* 0x0002400301007387 */ /* 0x0003e80000100800 */
[----:B------:R2:W-:Y:S04]  /*17fa0*/  LDGSTS.E [R123+0x30f80], desc[UR60][R158.64], P0 ;  /* 0x30f800009e7b7fae */ /* 0x0005e8000812187c */
[----:B-1----:R-:W5:Y:S04]  /*17fb0*/  LDL.LU R3, [R1+0x76c] ;  /* 0x00076c0001037983 */ /* 0x002f680000300800 */
[----:B------:R-:W3:Y:S04]  /*17fc0*/  LDL R222, [R1+0x34c] ;  /* 0x00034c0001de7983 */ /* 0x000ee80000100800 */
[----:B------:R-:W4:Y:S04]  /*17fd0*/  LDL.LU R158, [R1+0x280] ;  /* 0x00028000019e7983 */ /* 0x000f280000300800 */
[----:B------:R-:W2:Y:S01]  /*17fe0*/  LDL.LU R159, [R1+0x284] ;  /* 0x00028400019f7983 */ /* 0x000ea20000300800 */
[----:B------:R-:W-:-:S05]  /*17ff0*/  IADD3 R157, P2, R157, R154, RZ ;  /* 0x0000009a9d9d7210 */ /* 0x000fca0007f5e0ff */
[----:B------:R-:W-:Y:S01]  /*18000*/  IMAD.X R150, R150, 0x1, R153, P2 ;  /* 0x0000000196967824 */ /* 0x000fe200010e0699 */
[----:B--2---:R-:W-:-:S05]  /*18010*/  IADD3 R159, P1, R159, R154, RZ ;  /* 0x0000009a9f9f7210 */ /* 0x004fca0007f3e0ff */
[----:B----4-:R-:W-:Y:S01]  /*18020*/  IMAD.X R158, R158, 0x1, R153, P1 ;  /* 0x000000019e9e7824 */ /* 0x010fe200008e0699 */
[----:B------:R1:W-:Y:S04]  /*18030*/  STL [R1+0x284], R159 ;  /* 0x0002849f01007387 */ /* 0x0003e80000100800 */
[----:B------:R2:W-:Y:S01]  /*18040*/  STL [R1+0x280], R158 ;  /* 0x0002809e01007387 */ /* 0x0005e20000100800 */
[----:B-1----:R-:W-:-:S04]  /*18050*/  LOP3.LUT R159, R159, R158, RZ, 0x3c, !PT ;  /* 0x0000009e9f9f7212 */ /* 0x002fc800078e3cff */
[----:B--2---:R-:W-:-:S04]  /*18060*/  LOP3.LUT R158, R159, R158, RZ, 0x3c, !PT ;  /* 0x0000009e9f9e7212 */ /* 0x004fc800078e3cff */
[----:B------:R-:W-:Y:S01]  /*18070*/  LOP3.LUT R159, R159, R158, RZ, 0x3c, !PT ;  /* 0x0000009e9f9f7212 */ /* 0x000fe200078e3cff */
[----:B------:R-:W-:Y:S04]  /*18080*/  STL [R1+0x2c4], R157 ;  /* 0x0002c49d01007387 */ /* 0x000fe80000100800 */
[----:B------:R1:W-:Y:S04]  /*18090*/  LDGSTS.E [R123+0x31380], desc[UR60][R158.64], P0 ;  /* 0x313800009e7b7fae */ /* 0x0003e8000812187c */
[----:B------:R2:W-:Y:S01]  /*180a0*/  STL [R1+0x2c0], R150 ;  /* 0x0002c09601007387 */ /* 0x0005e20000100800 */
[----:B-1----:R-:W-:-:S02]  /*180b0*/  IMAD.MOV.U32 R158, RZ, RZ, R157 ;  /* 0x000000ffff9e7224 */ /* 0x002fc400078e009d */
[----:B------:R-:W-:Y:S02]  /*180c0*/  IMAD.MOV.U32 R159, RZ, RZ, R150 ;  /* 0x000000ffff9f7224 */ /* 0x000fe400078e0096 */
[----:B--2---:R-:W2:Y:S04]  /*180d0*/  LDL.LU R150, [R1+0x768] ;  /* 0x0007680001967983 */ /* 0x004ea80000300800 */
[----:B------:R-:W5:Y:S04]  /*180e0*/  LDL.LU R157, [R1+0x764] ;  /* 0x00076400019d7983 */ /* 0x000f680000300800 */
[----:B------:R1:W-:Y:S04]  /*180f0*/  LDGSTS.E [R123+0x31780], desc[UR60][R158.64], P0 ;  /* 0x317800009e7b7fae */ /* 0x0003e8000812187c */
[----:B------:R-:W4:Y:S04]  /*18100*/  LDL.LU R158, [R1+0x300] ;  /* 0x00030000019e7983 */ /* 0x000f280000300800 */
[----:B------:R-:W1:Y:S01]  /*18110*/  LDL.LU R159, [R1+0x304] ;  /* 0x00030400019f7983 */ /* 0x000e620000300800 */
[----:B------:R-:W-:-:S05]  /*18120*/  IADD3 R0, P2, R0, R154, RZ ;  /* 0x0000009a00007210 */ /* 0x000fca0007f5e0ff */
[----:B------:R-:W-:Y:S01]  /*18130*/  IMAD.X R156, R156, 0x1, R153, P2 ;  /* 0x000000019c9c7824 */ /* 0x000fe200010e0699 */
[----:B-1----:R-:W-:-:S05]  /*18140*/  IADD3 R159, P1, R159, R154, RZ ;  /* 0x0000009a9f9f7210 */ /* 0x002fca0007f3e0ff */
[----:B----4-:R-:W-:Y:S01]  /*18150*/  IMAD.X R158, R158, 0x1, R153, P1 ;  /* 0x000000019e9e7824 */ /* 0x010fe200008e0699 */
[----:B------:R1:W-:Y:S04]  /*18160*/  STL [R1+0x304], R159 ;  /* 0x0003049f01007387 */ /* 0x0003e80000100800 */
[----:B------:R4:W-:Y:S01]  /*18170*/  STL [R1+0x300], R158 ;  /* 0x0003009e01007387 */ /* 0x0009e20000100800 */
[----:B-1----:R-:W-:-:S04]  /*18180*/  LOP3.LUT R159, R159, R158, RZ, 0x3c, !PT ;  /* 0x0000009e9f9f7212 */ /* 0x002fc800078e3cff */
[----:B----4-:R-:W-:-:S04]  /*18190*/  LOP3.LUT R158, R159, R158, RZ, 0x3c, !PT ;  /* 0x0000009e9f9e7212 */ /* 0x010fc800078e3cff */
[----:B------:R-:W-:Y:S01]  /*181a0*/  LOP3.LUT R159, R159, R158, RZ, 0x3c, !PT ;  /* 0x0000009e9f9f7212 */ /* 0x000fe200078e3cff */
[----:B------:R-:W-:Y:S04]  /*181b0*/  STL [R1+0x344], R0 ;  /* 0x0003440001007387 */ /* 0x000fe80000100800 */
[----:B------:R1:W-:Y:S04]  /*181c0*/  LDGSTS.E [R123+0x31b80], desc[UR60][R158.64], P0 ;  /* 0x31b800009e7b7fae */ /* 0x0003e8000812187c */
[----:B------:R4:W-:Y:S01]  /*181d0*/  STL [R1+0x340], R156 ;  /* 0x0003409c01007387 */ /* 0x0009e20000100800 */
[----:B-1----:R-:W-:-:S02]  /*181e0*/  IMAD.MOV.U32 R159, RZ, RZ, R156 ;  /* 0x000000ffff9f7224 */ /* 0x002fc400078e009c */
[----:B------:R-:W-:Y:S01]  /*181f0*/  IMAD.MOV.U32 R158, RZ, RZ, R0 ;  /* 0x000000ffff9e7224 */ /* 0x000fe200078e0000 */
[----:B----4-:R-:W5:Y:S04]  /*18200*/  LDL.LU R156, [R1+0x760] ;  /* 0x00076000019c7983 */ /* 0x010f680000300800 */
[----:B------:R-:W5:Y:S01]  /*18210*/  LDL.LU R0, [R1+0x75c] ;  /* 0x00075c0001007983 */ /* 0x000f620000300800 */
[----:B--2---:R-:W-:-:S03]  /*18220*/  VIADD R150, R150, 0x1 ;  /* 0x0000000196967836 */ /* 0x004fc60000000000 */
[----:B------:R1:W-:Y:S02]  /*18230*/  LDGSTS.E [R123+0x31f80], desc[UR60][R158.64], P0 ;  /* 0x31f800009e7b7fae */ /* 0x0003e4000812187c */
[----:B---3--:R-:W-:Y:S02]  /*18240*/  ISETP.NE.U32.AND P0, PT, R150, R222, PT ;  /* 0x000000de9600720c */ /* 0x008fe40003f05070 */
[----:B------:R-:W0:Y:S01]  /*18250*/  LDGDEPBAR ;  /* 0x00000000000079af */ /* 0x000e220000000000 */
[----:B-1----:R-:W-:-:S10]  /*18260*/  IMAD.U32 R123, RZ, RZ, UR4 ;  /* 0x00000004ff7b7e24 */ /* 0x002fd4000f8e00ff */
[----:B------:R-:W-:Y:S05]  /*18270*/  @P0 BRA `(.L_x_1) ;  /* 0xffffff80000c0947 */ /* 0x000fea000383ffff */
.L_x_0:
[----:B------:R-:W2:Y:S01]  /*18280*/  LDL.LU R154, [R1+0x350] ;  /* 0x00035000019a7983 */ /* 0x000ea20000300800 */
[----:B-----5:R-:W1:Y:S01]  /*18290*/  S2R R4, SR_TID.X ;  /* 0x0000000000047919 */ /* 0x020e620000002100 */
[----:B------:R-:W-:Y:S02]  /*182a0*/  WARPGROUP.DEPBAR.LE gsb0, 0x0 ;  /* 0x00008000000079c5 */ /* 0x000fe40000010000 */
[----:B------:R-:W-:-:S04]  /*182b0*/  DEPBAR.LE SB0, 0x0 ;  /* 0x000080000000791a */ /* 0x000fc80000000000 */
[----:B------:R-:W3:Y:S01]  /*182c0*/  LDL.LU R150, [R1+0x6d8] ;  /* 0x0006d80001967983 */ /* 0x000ee20000300800 */
[----:B------:R-:W-:Y:S01]  /*182d0*/  ULDC UR5, c[0x0][0x248] ;  /* 0x0000920000057ab9 */ /* 0x000fe20000000800 */
[----:B------:R-:W-:Y:S02]  /*182e0*/  ULDC.64 UR6, c[0x0][0x220] ;  /* 0x0000880000067ab9 */ /* 0x000fe40000000a00 */
[----:B------:R-:W4:Y:S04]  /*182f0*/  LDL.LU R159, [R1+0x6d4] ;  /* 0x0006d400019f7983 */ /* 0x000f280000300800 */
[----:B------:R-:W3:Y:S04]  /*18300*/  LDL.LU R123, [R1+0x6d0] ;  /* 0x0006d000017b7983 */ /* 0x000ee80000300800 */
[----:B------:R-:W3:Y:S04]  /*18310*/  LDL.LU R222, [R1+0x6cc] ;  /* 0x0006cc0001de7983 */ /* 0x000ee80000300800 */
[----:B------:R-:W4:Y:S01]  /*18320*/  LDL.LU R158, [R1+0x620] ;  /* 0x00062000019e7983 */ /* 0x000f220000300800 */
[----:B------:R-:W-:-:S02]  /*18330*/  IMAD.MOV.U32 R6, RZ, RZ, R24 ;  /* 0x000000ffff067224 */ /* 0x000fc400078e0018 */
[----:B------:R-:W-:Y:S01]  /*18340*/  IMAD.MOV.U32 R7, RZ, RZ, R26 ;  /* 0x000000ffff077224 */ /* 0x000fe200078e001a */
[----:B------:R-:W3:Y:S01]  /*18350*/  LDL.LU R92, [R1+0x71c] ;  /* 0x00071c00015c7983 */ /* 0x000ee20000300800 */
[----:B------:R-:W-:Y:S02]  /*18360*/  IMAD.MOV.U32 R8, RZ, RZ, R57 ;  /* 0x000000ffff087224 */ /* 0x000fe400078e0039 */
[----:B------:R-:W-:Y:S01]  /*18370*/  IMAD.MOV.U32 R9, RZ, RZ, R59 ;  /* 0x000000ffff097224 */ /* 0x000fe200078e003b */
[----:B------:R-:W3:Y:S01]  /*18380*/  LDL.LU R91, [R1+0x718] ;  /* 0x00071800015b7983 */ /* 0x000ee20000300800 */
[C---:B-1----:R-:W-:Y:S01]  /*18390*/  IMAD.SHL.U32 R2, R4.reuse, 0x10, RZ ;  /* 0x0000001004027824 */ /* 0x042fe200078e00ff */
[C---:B------:R-:W-:Y:S01]  /*183a0*/  LOP3.LUT R5, R4.reuse, 0x60, RZ, 0xc0, !PT ;  /* 0x0000006004057812 */ /* 0x040fe200078ec0ff */
[----:B------:R-:W-:Y:S01]  /*183b0*/  IMAD.SHL.U32 R3, R4, 0x40, RZ ;  /* 0x0000004004037824 */ /* 0x000fe200078e00ff */
[----:B------:R-:W-:Y:S01]  /*183c0*/  MOV R4, R56 ;  /* 0x0000003800047202 */ /* 0x000fe20000000f00 */
[----:B------:R-:W-:Y:S01]  /*183d0*/  IMAD.MOV.U32 R10, RZ, RZ, R25 ;  /* 0x000000ffff0a7224 */ /* 0x000fe200078e0019 */
[----:B------:R-:W-:Y:S01]  /*183e0*/  LOP3.LUT R2, R2, 0xf0, RZ, 0xc0, !PT ;  /* 0x000000f002027812 */ /* 0x000fe200078ec0ff */
[----:B------:R-:W-:Y:S01]  /*183f0*/  IMAD.MOV.U32 R11, RZ, RZ, R27 ;  /* 0x000000ffff0b7224 */ /* 0x000fe200078e001b */
[----:B------:R-:W-:Y:S01]  /*18400*/  LOP3.LUT R3, R3, 0x400, RZ, 0xc0, !PT ;  /* 0x0000040003037812 */ /* 0x000fe200078ec0ff */
[----:B------:R-:W-:Y:S01]  /*18410*/  IMAD.MOV.U32 R12, RZ, RZ, R61 ;  /* 0x000000ffff0c7224 */ /* 0x000fe200078e003d */
[----:B------:R-:W3:Y:S01]  /*18420*/  LDL.LU R90, [R1+0x714] ;  /* 0x00071400015a7983 */ /* 0x000ee20000300800 */
[----:B------:R-:W-:-:S02]  /*18430*/  IMAD.MOV.U32 R13, RZ, RZ, R63 ;  /* 0x000000ffff0d7224 */ /* 0x000fc400078e003f */
[----:B------:R-:W-:Y:S01]  /*18440*/  IMAD.MOV.U32 R14, RZ, RZ, R29 ;  /* 0x000000ffff0e7224 */ /* 0x000fe200078e001d */
[----:B------:R-:W3:Y:S01]  /*18450*/  LDL.LU R89, [R1+0x710] ;  /* 0x0007100001597983 */ /* 0x000ee20000300800 */
[----:B------:R-:W-:Y:S02]  /*18460*/  IMAD.MOV.U32 R15, RZ, RZ, R31 ;  /* 0x000000ffff0f7224 */ /* 0x000fe400078e001f */
[----:B------:R-:W-:Y:S01]  /*18470*/  IMAD.MOV.U32 R20, RZ, RZ, R65 ;  /* 0x000000ffff147224 */ /* 0x000fe200078e0041 */
[----:B------:R-:W3:Y:S01]  /*18480*/  LDL.LU R93, [R1+0x70c] ;  /* 0x00070c00015d7983 */ /* 0x000ee20000300800 */
[----:B------:R-:W-:Y:S02]  /*18490*/  IMAD.MOV.U32 R21, RZ, RZ, R67 ;  /* 0x000000ffff157224 */ /* 0x000fe400078e0043 */
[----:B------:R-:W-:Y:S01]  /*184a0*/  IMAD.MOV.U32 R22, RZ, RZ, R33 ;  /* 0x000000ffff167224 */ /* 0x000fe200078e0021 */
[----:B------:R-:W3:Y:S01]  /*184b0*/  LDL.LU R88, [R1+0x708] ;  /* 0x0007080001587983 */ /* 0x000ee20000300800 */
        /* <DEDUP_REMOVED lines=8> */
[----:B------:R-:W-:Y:S01]  /*18540*/  IMAD.MOV.U32 R61, RZ, RZ, R83 ;  /* 0x000000ffff3d7224 */ /* 0x000fe200078e0053 */
[----:B------:R-:W-:Y:S01]  /*18550*/  BAR.SYNC.DEFER_BLOCKING 0x0 ;  /* 0x0000000000007b1d */ /* 0x000fe20000010000 */
[----:B--2---:R-:W-:-:S13]  /*18560*/  R2UR UR4, R154 ;  /* 0x000000009a0472ca */ /* 0x004fda00000e0000 */
[----:B------:R-:W-:-:S05]  /*18570*/  IADD3 R2, R3, UR4, R2 ;  /* 0x0000000403027c10 */ /* 0x000fca000fffe002 */
[----:B------:R-:W-:Y:S02]  /*18580*/  IMAD R2, R5, 0x8, R2 ;  /* 0x0000000805027824 */ /* 0x000fe400078e0202 */
[----:B------:R-:W-:Y:S02]  /*18590*/  IMAD.MOV.U32 R5, RZ, RZ, R58 ;  /* 0x000000ffff057224 */ /* 0x000fe400078e003a */
[----:B------:R-:W-:-:S03]  /*185a0*/  IMAD.MOV.U32 R58, RZ, RZ, R45 ;  /* 0x000000ffff3a7224 */ /* 0x000fc600078e002d */
[----:B------:R-:W-:Y:S01]  /*185b0*/  STSM.16.M88.4 [R2], R4 ;  /* 0x0000000402007844 */ /* 0x000fe20000000200 */
[----:B------:R-:W-:Y:S01]  /*185c0*/  BAR.SYNC.DEFER_BLOCKING 0x0 ;  /* 0x0000000000007b1d */ /* 0x000fe20000010000 */
[----:B----4-:R-:W-:-:S04]  /*185d0*/  ISETP.GE.AND P0, PT, R158, R156, PT ;  /* 0x0000009c9e00720c */ /* 0x010fc80003f06270 */
[-C--:B------:R-:W-:Y:S02]  /*185e0*/  ISETP.LT.AND P1, PT, R159, R157.reuse, !P0 ;  /* 0x0000009d9f00720c */ /* 0x080fe40004721270 */
[-C--:B------:R-:W-:Y:S01]  /*185f0*/  ISETP.LT.AND P3, PT, R0, R157.reuse, !P0 ;  /* 0x0000009d0000720c */ /* 0x080fe20004761270 */
[----:B------:R-:W1:Y:S01]  /*18600*/  S2R R159, SR_TID.X ;  /* 0x00000000009f7919 */ /* 0x000e620000002100 */
[-C--:B---3--:R-:W-:Y:S02]  /*18610*/  ISETP.LT.AND P2, PT, R150, R157.reuse, !P0 ;  /* 0x0000009d9600720c */ /* 0x088fe40004741270 */
[-C--:B------:R-:W-:Y:S02]  /*18620*/  ISETP.LT.AND P5, PT, R123, R157.reuse, !P0 ;  /* 0x0000009d7b00720c */ /* 0x080fe400047a1270 */
[----:B------:R-:W-:Y:S02]  /*18630*/  ISETP.LT.AND P4, PT, R222, R157, !P0 ;  /* 0x0000009dde00720c */ /* 0x000fe40004781270 */
[----:B-1----:R-:W-:-:S04]  /*18640*/  LOP3.LUT R159, R159, 0x7f, RZ, 0xc0, !PT ;  /* 0x0000007f9f9f7812 */ /* 0x002fc800078ec0ff */
[----:B------:R-:W-:Y:S01]  /*18650*/  LEA R3, R159, UR4, 0x4 ;  /* 0x000000049f037c11 */ /* 0x000fe2000f8e20ff */
[----:B------:R-:W-:-:S04]  /*18660*/  ULDC UR4, c[0x0][0x244] ;  /* 0x0000910000047ab9 */ /* 0x000fc80000000800 */
[----:B------:R-:W1:Y:S01]  /*18670*/  LDS.128 R4, [R3] ;  /* 0x0000000003047984 */ /* 0x000e620000000c00 */
[----:B------:R-:W-:Y:S06]  /*18680*/  BAR.SYNC.DEFER_BLOCKING 0x0 ;  /* 0x0000000000007b1d */ /* 0x000fec0000010000 */
[----:B------:R2:W-:Y:S02]  /*18690*/  STSM.16.M88.4 [R2], R8 ;  /* 0x0000000802007844 */ /* 0x0005e40000000200 */
[----:B------:R-:W-:Y:S01]  /*186a0*/  BAR.SYNC.DEFER_BLOCKING 0x0 ;  /* 0x0000000000007b1d */ /* 0x000fe20000010000 */
[----:B--2---:R-:W-:-:S02]  /*186b0*/  IMAD.MOV.U32 R8, RZ, RZ, R60 ;  /* 0x000000ffff087224 */ /* 0x004fc400078e003c */
[----:B------:R-:W-:Y:S02]  /*186c0*/  IMAD.MOV.U32 R9, RZ, RZ, R62 ;  /* 0x000000ffff097224 */ /* 0x000fe400078e003e */
[----:B------:R-:W-:Y:S02]  /*186d0*/  IMAD.MOV.U32 R10, RZ, RZ, R28 ;  /* 0x000000ffff0a7224 */ /* 0x000fe400078e001c */
[----:B------:R-:W-:Y:S02]  /*186e0*/  IMAD.MOV.U32 R11, RZ, RZ, R30 ;  /* 0x000000ffff0b7224 */ /* 0x000fe400078e001e */
[----:B------:R-:W-:Y:S02]  /*186f0*/  IMAD.MOV.U32 R28, RZ, RZ, R69 ;  /* 0x000000ffff1c7224 */ /* 0x000fe400078e0045 */
[----:B------:R-:W-:Y:S01]  /*18700*/  IMAD.MOV.U32 R30, RZ, RZ, R37 ;  /* 0x000000ffff1e7224 */ /* 0x000fe200078e0025 */
[----:B------:R-:W2:Y:S01]  /*18710*/  LDS.128 R16, [R3] ;  /* 0x0000000003107984 */ /* 0x000ea20000000c00 */
[----:B------:R-:W-:-:S02]  /*18720*/  IMAD.MOV.U32 R37, RZ, RZ, R75 ;  /* 0x000000ffff257224 */ /* 0x000fc400078e004b */
[----:B------:R-:W-:Y:S01]  /*18730*/  IMAD.MOV.U32 R62, RZ, RZ, R49 ;  /* 0x000000ffff3e7224 */ /* 0x000fe200078e0031 */
[----:B------:R-:W-:Y:S01]  /*18740*/  BAR.SYNC.DEFER_BLOCKING 0x0 ;  /* 0x0000000000007b1d */ /* 0x000fe20000010000 */
[----:B------:R-:W-:-:S05]  /*18750*/  IMAD.MOV.U32 R60, RZ, RZ, R81 ;  /* 0x000000ffff3c7224 */ /* 0x000fca00078e0051 */
[----:B------:R-:W-:Y:S02]  /*18760*/  STSM.16.M88.4 [R2], R8 ;  /* 0x0000000802007844 */ /* 0x000fe40000000200 */
[----:B------:R-:W-:Y:S06]  /*18770*/  BAR.SYNC.DEFER_BLOCKING 0x0 ;  /* 0x0000000000007b1d */ /* 0x000fec0000010000 */
[----:B------:R-:W3:Y:S02]  /*18780*/  LDS.128 R8, [R3] ;  /* 0x0000000003087984 */ /* 0x000ee40000000c00 */
[----:B------:R-:W-:Y:S06]  /*18790*/  BAR.SYNC.DEFER_BLOCKING 0x0 ;  /* 0x0000000000007b1d */ /* 0x000fec0000010000 */
[----:B------:R4:W-:Y:S02]  /*187a0*/  STSM.16.M88.4 [R2], R12 ;  /* 0x0000000c02007844 */ /* 0x0009e40000000200 */
[----:B------:R-:W-:Y:S01]  /*187b0*/  BAR.SYNC.DEFER_BLOCKING 0x0 ;  /* 0x0000000000007b1d */ /* 0x000fe20000010000 */
[----:B----4-:R-:W-:Y:S01]  /*187c0*/  MOV R12, R64 ;  /* 0x00000040000c7202 */ /* 0x010fe20000000f00 */
[----:B------:R-:W-:-:S02]  /*187d0*/  IMAD.MOV.U32 R13, RZ, RZ, R66 ;  /* 0x000000ffff0d7224 */ /* 0x000fc400078e0042 */
[----:B------:R-:W-:Y:S02]  /*187e0*/  IMAD.MOV.U32 R14, RZ, RZ, R32 ;  /* 0x000000ffff0e7224 */ /* 0x000fe400078e0020 */
[----:B------:R-:W-:Y:S01]  /*187f0*/  IMAD.MOV.U32 R15, RZ, RZ, R34 ;  /* 0x000000ffff0f7224 */ /* 0x000fe200078e0022 */
[----:B------:R-:W4:Y:S01]  /*18800*/  LDS.128 R24, [R3] ;  /* 0x0000000003187984 */ /* 0x000f220000000c00 */
[----:B------:R-:W-:Y:S06]  /*18810*/  BAR.SYNC.DEFER_BLOCKING 0x0 ;  /* 0x0000000000007b1d */ /* 0x000fec0000010000 */
[----:B------:R-:W-:Y:S02]  /*18820*/  STSM.16.M88.4 [R2], R12 ;  /* 0x0000000c02007844 */ /* 0x000fe40000000200 */
[----:B------:R-:W-:Y:S06]  /*18830*/  BAR.SYNC.DEFER_BLOCKING 0x0 ;  /* 0x0000000000007b1d */ /* 0x000fec0000010000 */
[----:B------:R-:W4:Y:S02]  /*18840*/  LDS.128 R12, [R3] ;  /* 0x00000000030c7984 */ /* 0x000f240000000c00 */
[----:B------:R-:W-:Y:S06]  /*18850*/  BAR.SYNC.DEFER_BLOCKING 0x0 ;  /* 0x0000000000007b1d */ /* 0x000fec0000010000 */
[----:B------:R1:W-:Y:S02]  /*18860*/  STSM.16.M88.4 [R2], R20 ;  /* 0x0000001402007844 */ /* 0x0003e40000000200 */
[----:B------:R-:W-:Y:S01]  /*18870*/  BAR.SYNC.DEFER_BLOCKING 0x0 ;  /* 0x0000000000007b1d */ /* 0x000fe20000010000 */
[----:B-1----:R-:W-:-:S02]  /*18880*/  IMAD.MOV.U32 R20, RZ, RZ, R68 ;  /* 0x000000ffff147224 */ /* 0x002fc400078e0044 */
[----:B------:R-:W-:Y:S02]  /*18890*/  IMAD.MOV.U32 R21, RZ, RZ, R70 ;  /* 0x000000ffff157224 */ /* 0x000fe400078e0046 */
[----:B------:R-:W-:Y:S02]  /*188a0*/  IMAD.MOV.U32 R22, RZ, RZ, R36 ;  /* 0x000000ffff167224 */ /* 0x000fe400078e0024 */
[----:B------:R-:W-:Y:S02]  /*188b0*/  IMAD.MOV.U32 R23, RZ, RZ, R38 ;  /* 0x000000ffff177224 */ /* 0x000fe400078e0026 */
[----:B------:R-:W-:Y:S02]  /*188c0*/  IMAD.MOV.U32 R38, RZ, RZ, R41 ;  /* 0x000000ffff267224 */ /* 0x000fe400078e0029 */
[----:B------:R-:W-:Y:S01]  /*188d0*/  IMAD.MOV.U32 R36, RZ, RZ, R73 ;  /* 0x000000ffff247224 */ /* 0x000fe200078e0049 */
[----:B------:R-:W1:Y:S01]  /*188e0*/  LDS.128 R32, [R3] ;  /* 0x0000000003207984 */ /* 0x000e620000000c00 */
[----:B------:R-:W-:Y:S01]  /*188f0*/  IMAD R68, R158, UR4, RZ ;  /* 0x000000049e447c24 */ /* 0x000fe2000f8e02ff */
[----:B------:R-:W-:Y:S06]  /*18900*/  BAR.SYNC.DEFER_BLOCKING 0x0 ;  /* 0x0000000000007b1d */ /* 0x000fec0000010000 */
[----:B------:R-:W-:Y:S02]  /*18910*/  STSM.16.M88.4 [R2], R20 ;  /* 0x0000001402007844 */ /* 0x000fe40000000200 */
[----:B------:R-:W-:Y:S06]  /*18920*/  BAR.SYNC.DEFER_BLOCKING 0x0 ;  /* 0x0000000000007b1d */ /* 0x000fec0000010000 */
[----:B------:R-:W1:Y:S02]  /*18930*/  LDS.128 R20, [R3] ;  /* 0x0000000003147984 */ /* 0x000e640000000c00 */
[----:B------:R-:W-:Y:S06]  /*18940*/  BAR.SYNC.DEFER_BLOCKING 0x0 ;  /* 0x0000000000007b1d */ /* 0x000fec0000010000 */
[----:B------:R2:W-:Y:S02]  /*18950*/  STSM.16.M88.4 [R2], R28 ;  /* 0x0000001c02007844 */ /* 0x0005e40000000200 */
[----:B--2---:R-:W-:Y:S01]  /*18960*/  IMAD.MOV.U32 R30, RZ, RZ, R40 ;  /* 0x000000ffff1e7224 */ /* 0x004fe200078e0028 */
[----:B------:R-:W-:Y:S01]  /*18970*/  MOV R28, R72 ;  /* 0x00000048001c7202 */ /* 0x000fe20000000f00 */
[----:B------:R-:W-:Y:S01]  /*18980*/  IMAD.MOV.U32 R31, RZ, RZ, R42 ;  /* 0x000000ffff1f7224 */ /* 0x000fe200078e002a */
[----:B------:R-:W-:Y:S01]  /*18990*/  BAR.SYNC.DEFER_BLOCKING 0x0 ;  /* 0x0000000000007b1d */ /* 0x000fe20000010000 */
[----:B------:R-:W-:-:S05]  /*189a0*/  IMAD.MOV.U32 R29, RZ, RZ, R74 ;  /* 0x000000ffff1d7224 */ /* 0x000fca00078e004a */
[----:B------:R-:W2:Y:S02]  /*189b0*/  LDS.128 R40, [R3] ;  /* 0x0000000003287984 */ /* 0x000ea40000000c00 */
[----:B------:R-:W-:Y:S06]  /*189c0*/  BAR.SYNC.DEFER_BLOCKING 0x0 ;  /* 0x0000000000007b1d */ /* 0x000fec0000010000 */
[----:B------:R-:W-:Y:S02]  /*189d0*/  STSM.16.M88.4 [R2], R28 ;  /* 0x0000001c02007844 */ /* 0x000fe40000000200 */
[----:B------:R-:W-:Y:S06]  /*189e0*/  BAR.SYNC.DEFER_BLOCKING 0x0 ;  /* 0x0000000000007b1d */ /* 0x000fec0000010000 */
[----:B------:R-:W2:Y:S02]  /*189f0*/  LDS.128 R28, [R3] ;  /* 0x00000000031c7984 */ /* 0x000ea40000000c00 */
[----:B------:R-:W-:Y:S06]  /*18a00*/  BAR.SYNC.DEFER_BLOCKING 0x0 ;  /* 0x0000000000007b1d */ /* 0x000fec0000010000 */
[----:B------:R3:W-:Y:S02]  /*18a10*/  STSM.16.M88.4 [R2], R36 ;  /* 0x0000002402007844 */ /* 0x0007e40000000200 */
[----:B---3--:R-:W-:-:S02]  /*18a20*/  IMAD.MOV.U32 R38, RZ, RZ, R44 ;  /* 0x000000ffff267224 */ /* 0x008fc400078e002c */
[----:B------:R-:W-:Y:S01]  /*18a30*/  IMAD.MOV.U32 R39, RZ, RZ, R46 ;  /* 0x000000ffff277224 */ /* 0x000fe200078e002e */
[----:B------:R-:W-:Y:S01]  /*18a40*/  BAR.SYNC.DEFER_BLOCKING 0x0 ;  /* 0x0000000000007b1d */ /* 0x000fe20000010000 */
[----:B------:R-:W-:Y:S02]  /*18a50*/  IMAD.MOV.U32 R36, RZ, RZ, R76 ;  /* 0x000000ffff247224 */ /* 0x000fe400078e004c */
[----:B------:R-:W-:-:S03]  /*18a60*/  IMAD.MOV.U32 R37, RZ, RZ, R78 ;  /* 0x000000ffff257224 */ /* 0x000fc600078e004e */
[----:B------:R-:W3:Y:S02]  /*18a70*/  LDS.128 R44, [R3] ;  /* 0x00000000032c7984 */ /* 0x000ee40000000c00 */
[----:B------:R-:W-:Y:S06]  /*18a80*/  BAR.SYNC.DEFER_BLOCKING 0x0 ;  /* 0x0000000000007b1d */ /* 0x000fec0000010000 */
[----:B------:R-:W-:Y:S02]  /*18a90*/  STSM.16.M88.4 [R2], R36 ;  /* 0x0000002402007844 */ /* 0x000fe40000000200 */
[----:B------:R-:W-:Y:S06]  /*18aa0*/  BAR.SYNC.DEFER_BLOCKING 0x0 ;  /* 0x0000000000007b1d */ /* 0x000fec0000010000 */
[----:B------:R-:W3:Y:S02]  /*18ab0*/  LDS.128 R36, [R3] ;  /* 0x0000000003247984 */ /* 0x000ee40000000c00 */
[----:B------:R-:W-:Y:S06]  /*18ac0*/  BAR.SYNC.DEFER_BLOCKING 0x0 ;  /* 0x0000000000007b1d */ /* 0x000fec0000010000 */
[----:B------:R4:W-:Y:S02]  /*18ad0*/  STSM.16.M88.4 [R2], R56 ;  /* 0x0000003802007844 */ /* 0x0009e40000000200 */
[----:B----4-:R-:W-:Y:S01]  /*18ae0*/  IMAD.MOV.U32 R58, RZ, RZ, R48 ;  /* 0x000000ffff3a7224 */ /* 0x010fe200078e0030 */
[----:B------:R-:W-:Y:S01]  /*18af0*/  MOV R56, R80 ;  /* 0x0000005000387202 */ /* 0x000fe20000000f00 */
[----:B------:R-:W-:Y:S01]  /*18b00*/  IMAD.MOV.U32 R59, RZ, RZ, R50 ;  /* 0x000000ffff3b7224 */ /* 0x000fe200078e0032 */
[----:B------:R-:W-:Y:S01]  /*18b10*/  BAR.SYNC.DEFER_BLOCKING 0x0 ;  /* 0x0000000000007b1d */ /* 0x000fe20000010000 */
[----:B------:R-:W-:-:S05]  /*18b20*/  IMAD.MOV.U32 R57, RZ, RZ, R82 ;  /* 0x000000ffff397224 */ /* 0x000fca00078e0052 */
[----:B------:R-:W4:Y:S02]  /*18b30*/  LDS.128 R48, [R3] ;  /* 0x0000000003307984 */ /* 0x000f240000000c00 */
[----:B------:R-:W-:Y:S06]  /*18b40*/  BAR.SYNC.DEFER_BLOCKING 0x0 ;  /* 0x0000000000007b1d */ /* 0x000fec0000010000 */
[----:B------:R-:W-:Y:S02]  /*18b50*/  STSM.16.M88.4 [R2], R56 ;  /* 0x0000003802007844 */ /* 0x000fe40000000200 */
[----:B------:R-:W-:Y:S06]  /*18b60*/  BAR.SYNC.DEFER_BLOCKING 0x0 ;  /* 0x0000000000007b1d */ /* 0x000fec0000010000 */
[----:B------:R-:W4:Y:S02]  /*18b70*/  LDS.128 R56, [R3] ;  /* 0x0000000003387984 */ /* 0x000f240000000c00 */
[----:B------:R-:W-:Y:S06]  /*18b80*/  BAR.SYNC.DEFER_BLOCKING 0x0 ;  /* 0x0000000000007b1d */ /* 0x000fec0000010000 */
[----:B------:R1:W-:Y:S02]  /*18b90*/  STSM.16.M88.4 [R2], R60 ;  /* 0x0000003c02007844 */ /* 0x0003e40000000200 */
[----:B------:R-:W-:Y:S06]  /*18ba0*/  BAR.SYNC.DEFER_BLOCKING 0x0 ;  /* 0x0000000000007b1d */ /* 0x000fec0000010000 */
[----:B------:R-:W4:Y:S01]  /*18bb0*/  LDS.128 R64, [R3] ;  /* 0x0000000003407984 */ /* 0x000f220000000c00 */
[----:B-1----:R-:W-:-:S02]  /*18bc0*/  IMAD.MOV.U32 R60, RZ, RZ, R84 ;  /* 0x000000ffff3c7224 */ /* 0x002fc400078e0054 */
[----:B------:R-:W-:Y:S02]  /*18bd0*/  IMAD.MOV.U32 R61, RZ, RZ, R86 ;  /* 0x000000ffff3d7224 */ /* 0x000fe400078e0056 */
[----:B------:R-:W-:Y:S02]  /*18be0*/  IMAD.MOV.U32 R62, RZ, RZ, R52 ;  /* 0x000000ffff3e7224 */ /* 0x000fe400078e0034 */
[----:B------:R-:W-:Y:S01]  /*18bf0*/  IMAD.MOV.U32 R63, RZ, RZ, R54 ;  /* 0x000000ffff3f7224 */ /* 0x000fe200078e0036 */
[----:B------:R-:W-:Y:S06]  /*18c00*/  BAR.SYNC.DEFER_BLOCKING 0x0 ;  /* 0x0000000000007b1d */ /* 0x000fec0000010000 */
[----:B------:R1:W-:Y:S02]  /*18c10*/  STSM.16.M88.4 [R2], R60 ;  /* 0x0000003c02007844 */ /* 0x0003e40000000200 */
[----:B-1----:R-:W-:Y:S01]  /*18c20*/  IMAD.MOV.U32 R62, RZ, RZ, R53 ;  /* 0x000000ffff3e7224 */ /* 0x002fe200078e0035 */
[----:B------:R-:W-:Y:S01]  /*18c30*/  MOV R63, R55 ;  /* 0x00000037003f7202 */ /* 0x000fe20000000f00 */
[----:B------:R-:W-:Y:S01]  /*18c40*/  BAR.SYNC.DEFER_BLOCKING 0x0 ;  /* 0x0000000000007b1d */ /* 0x000fe20000010000 */
[----:B------:R-:W-:-:S02]  /*18c50*/  IMAD.MOV.U32 R60, RZ, RZ, R85 ;  /* 0x000000ffff3c7224 */ /* 0x000fc400078e0055 */
[----:B------:R-:W-:-:S03]  /*18c60*/  IMAD.MOV.U32 R61, RZ, RZ, R87 ;  /* 0x000000ffff3d7224 */ /* 0x000fc600078e0057 */
[----:B------:R-:W1:Y:S02]  /*18c70*/  LDS.128 R52, [R3] ;  /* 0x0000000003347984 */ /* 0x000e640000000c00 */
[----:B------:R-:W-:Y:S01]  /*18c80*/  BAR.SYNC.DEFER_BLOCKING 0x0 ;  /* 0x0000000000007b1d */ /* 0x000fe20000010000 */
[----:B------:R-:W-:Y:S01]  /*18c90*/  IMAD R69, R0, UR5, RZ ;  /* 0x0000000500457c24 */ /* 0x000fe2000f8e02ff */
[----:B------:R-:W-:-:S03]  /*18ca0*/  LEA R0, P6, R68, UR6, 0x2 ;  /* 0x0000000644007c11 */ /* 0x000fc6000f8c10ff */
[C---:B------:R-:W-:Y:S01]  /*18cb0*/  VIADD R73, R69.reuse, UR5 ;  /* 0x0000000545497c36 */ /* 0x040fe20008000000 */
[----:B------:R-:W-:Y:S02]  /*18cc0*/  LEA.HI.X.SX32 R68, R68, UR7, 0x2, P6 ;  /* 0x0000000744447c11 */ /* 0x000fe4000b0f16ff */
[----:B------:R-:W-:-:S04]  /*18cd0*/  LEA R70, P6, R69, R0, 0x2 ;  /* 0x0000000045467211 */ /* 0x000fc800078c10ff */
[----:B------:R-:W-:Y:S01]  /*18ce0*/  LEA.HI.X.SX32 R71, R69, R68, 0x2, P6 ;  /* 0x0000004445477211 */ /* 0x000fe200030f16ff */
[C---:B------:R-:W-:Y:S01]  /*18cf0*/  VIADD R69, R73.reuse, UR5 ;  /* 0x0000000549457c36 */ /* 0x040fe20008000000 */
[C---:B------:R-:W-:Y:S01]  /*18d00*/  LEA R72, P6, R73.reuse, R0, 0x2 ;  /* 0x0000000049487211 */ /* 0x040fe200078c10ff */
[----:B------:R2:W-:Y:S01]  /*18d10*/  STSM.16.M88.4 [R2], R60 ;  /* 0x0000003c02007844 */ /* 0x0005e20000000200 */
[----:B------:R-:W-:Y:S02]  /*18d20*/  BAR.SYNC.DEFER_BLOCKING 0x0 ;  /* 0x0000000000007b1d */ /* 0x000fe40000010000 */
[----:B------:R-:W-:Y:S01]  /*18d30*/  LEA.HI.X.SX32 R73, R73, R68, 0x2, P6 ;  /* 0x0000004449497211 */ /* 0x000fe200030f16ff */
[C---:B------:R-:W-:Y:S01]  /*18d40*/  VIADD R77, R69.reuse, UR5 ;  /* 0x00000005454d7c36 */ /* 0x040fe20008000000 */
[----:B------:R-:W-:-:S04]  /*18d50*/  LEA R74, P6, R69, R0, 0x2 ;  /* 0x00000000454a7211 */ /* 0x000fc800078c10ff */
[----:B------:R-:W-:Y:S02]  /*18d60*/  LEA.HI.X.SX32 R75, R69, R68, 0x2, P6 ;  /* 0x00000044454b7211 */ /* 0x000fe400030f16ff */
[C---:B------:R-:W-:Y:S01]  /*18d70*/  LEA R76, P6, R77.reuse, R0, 0x2 ;  /* 0x000000004d4c7211 */ /* 0x040fe200078c10ff */
[----:B--2---:R-:W-:-:S03]  /*18d80*/  VIADD R61, R77, UR5 ;  /* 0x000000054d3d7c36 */ /* 0x004fc60008000000 */
[----:B------:R-:W-:Y:S01]  /*18d90*/  LEA.HI.X.SX32 R77, R77, R68, 0x2, P6 ;  /* 0x000000444d4d7211 */ /* 0x000fe200030f16ff */
[----:B------:R2:W-:Y:S01]  /*18da0*/  @P3 STG.E desc[UR60][R70.64], R4 ;  /* 0x0000000446003986 */ /* 0x0005e2000c10193c */
[----:B------:R-:W-:-:S03]  /*18db0*/  ISETP.LT.AND P3, PT, R92, R157, !P0 ;  /* 0x0000009d5c00720c */ /* 0x000fc60004761270 */
[----:B------:R-:W-:Y:S01]  /*18dc0*/  @P2 STG.E desc[UR60][R72.64], R16 ;  /* 0x0000001048002986 */ /* 0x000fe2000c10193c */
[----:B------:R-:W-:-:S03]  /*18dd0*/  ISETP.LT.AND P2, PT, R91, R157, !P0 ;  /* 0x0000009d5b00720c */ /* 0x000fc60004741270 */
[----:B------:R-:W3:Y:S04]  /*18de0*/  LDL.LU R92, [R1+0x704] ;  /* 0x00070400015c7983 */ /* 0x000ee80000300800 */
[----:B------:R4:W-:Y:S01]  /*18df0*/  @P1 STG.E desc[UR60][R74.64], R5 ;  /* 0x000000054a001986 */ /* 0x0009e2000c10193c */
[----:B------:R-:W-:-:S03]  /*18e00*/  ISETP.LT.AND P1, PT, R90, R157, !P0 ;  /* 0x0000009d5a00720c */ /* 0x000fc60004721270 */
[----:B------:R-:W3:Y:S04]  /*18e10*/  LDL.LU R91, [R1+0x700] ;  /* 0x00070000015b7983 */ /* 0x000ee80000300800 */
[----:B------:R1:W-:Y:S01]  /*18e20*/  @P5 STG.E desc[UR60][R76.64], R17 ;  /* 0x000000114c005986 */ /* 0x0003e2000c10193c */
[----:B------:R-:W-:-:S03]  /*18e30*/  ISETP.LT.AND P5, PT, R89, R157, !P0 ;  /* 0x0000009d5900720c */ /* 0x000fc600047a1270 */
[----:B------:R-:W3:Y:S04]  /*18e40*/  LDL.LU R90, [R1+0x6fc] ;  /* 0x0006fc00015a7983 */ /* 0x000ee80000300800 */
[----:B------:R-:W3:Y:S04]  /*18e50*/  LDL.LU R89, [R1+0x6f8] ;  /* 0x0006f80001597983 */ /* 0x000ee80000300800 */
[----:B------:R-:W3:Y:S01]  /*18e60*/  LDL.LU R2, [R1+0x6f4] ;  /* 0x0006f40001027983 */ /* 0x000ee20000300800 */
[C---:B------:R-:W-:Y:S01]  /*18e70*/  LEA R60, P6, R61.reuse, R0, 0x2 ;  /* 0x000000003d3c7211 */ /* 0x040fe200078c10ff */
[----:B------:R-:W-:-:S03]  /*18e80*/  VIADD R63, R61, UR5 ;  /* 0x000000053d3f7c36 */ /* 0x000fc60008000000 */
[----:B------:R-:W-:Y:S01]  /*18e90*/  LEA.HI.X.SX32 R61, R61, R68, 0x2, P6 ;  /* 0x000000443d3d7211 */ /* 0x000fe200030f16ff */
[C---:B------:R-:W-:Y:S01]  /*18ea0*/  VIADD R69, R63.reuse, UR5 ;  /* 0x000000053f457c36 */ /* 0x040fe20008000000 */
[----:B------:R-:W-:-:S03]  /*18eb0*/  LEA R62, P6, R63, R0, 0x2 ;  /* 0x000000003f3e7211 */ /* 0x000fc600078c10ff */
[----:B--2---:R-:W-:Y:S01]  /*18ec0*/  VIADD R71, R69, UR5 ;  /* 0x0000000545477c36 */ /* 0x004fe20008000000 */
[----:B------:R-:W-:Y:S02]  /*18ed0*/  LEA.HI.X.SX32 R63, R63, R68, 0x2, P6 ;  /* 0x000000443f3f7211 */ /* 0x000fe400030f16ff */
[----:B------:R-:W-:-:S04]  /*18ee0*/  LEA R4, P6, R69, R0, 0x2 ;  /* 0x0000000045047211 */ /* 0x000fc800078c10ff */
[----:B----4-:R-:W-:Y:S01]  /*18ef0*/  LEA.HI.X.SX32 R5, R69, R68, 0x2, P6 ;  /* 0x0000004445057211 */ /* 0x010fe200030f16ff */
[C---:B------:R-:W-:Y:S01]  /*18f00*/  VIADD R69, R71.reuse, UR5 ;  /* 0x0000000547457c36 */ /* 0x040fe20008000000 */
[C---:B------:R-:W-:Y:S01]  /*18f10*/  LEA R16, P6, R71.reuse, R0, 0x2 ;  /* 0x0000000047107211 */ /* 0x040fe200078c10ff */
[----:B------:R2:W-:Y:S03]  /*18f20*/  @P4 STG.E desc[UR60][R60.64], R6 ;  /* 0x000000063c004986 */ /* 0x0005e6000c10193c */
[----:B-1----:R-:W-:Y:S01]  /*18f30*/  LEA.HI.X.SX32 R17, R71, R68, 0x2, P6 ;  /* 0x0000004447117211 */ /* 0x002fe200030f16ff */
[----:B------:R-:W-:Y:S01]  /*18f40*/  VIADD R71, R69, UR5 ;  /* 0x0000000545477c36 */ /* 0x000fe20008000000 */
[----:B------:R1:W-:Y:S01]  /*18f50*/  @P3 STG.E desc[UR60][R62.64], R18 ;  /* 0x000000123e003986 */ /* 0x0003e2000c10193c */
[-C--:B------:R-:W-:Y:S02]  /*18f60*/  ISETP.LT.AND P3, PT, R88, R157.reuse, !P0 ;  /* 0x0000009d5800720c */ /* 0x080fe40004761270 */
[----:B------:R-:W-:Y:S01]  /*18f70*/  ISETP.LT.AND P4, PT, R93, R157, !P0 ;  /* 0x0000009d5d00720c */ /* 0x000fe20004781270 */
[----:B------:R-:W4:Y:S01]  /*18f80*/  LDL.LU R88, [R1+0x6f0] ;  /* 0x0006f00001587983 */ /* 0x000f220000300800 */
[----:B--2---:R-:W-:-:S04]  /*18f90*/  LEA R60, P6, R69, R0, 0x2 ;  /* 0x00000000453c7211 */ /* 0x004fc800078c10ff */
[----:B------:R-:W-:Y:S01]  /*18fa0*/  LEA.HI.X.SX32 R61, R69, R68, 0x2, P6 ;  /* 0x00000044453d7211 */ /* 0x000fe200030f16ff */
[C---:B------:R-:W-:Y:S01]  /*18fb0*/  VIADD R69, R71.reuse, UR5 ;  /* 0x0000000547457c36 */ /* 0x040fe20008000000 */
[C---:B-1----:R-:W-:Y:S01]  /*18fc0*/  LEA R62, P6, R71.reuse, R0, 0x2 ;  /* 0x00000000473e7211 */ /* 0x042fe200078c10ff */
[----:B------:R1:W-:Y:S03]  /*18fd0*/  @P2 STG.E desc[UR60][R4.64], R7 ;  /* 0x0000000704002986 */ /* 0x0003e6000c10193c */
[----:B------:R-:W-:Y:S01]  /*18fe0*/  LEA.HI.X.SX32 R63, R71, R68, 0x2, P6 ;  /* 0x00000044473f7211 */ /* 0x000fe200030f16ff */
[----:B------:R2:W-:Y:S01]  /*18ff0*/  @P1 STG.E desc[UR60][R16.64], R19 ;  /* 0x0000001310001986 */ /* 0x0005e2000c10193c */
[----:B-1----:R-:W-:-:S03]  /*19000*/  LEA R4, P6, R69, R0, 0x2 ;  /* 0x0000000045047211 */ /* 0x002fc600078c10ff */
[----:B------:R1:W-:Y:S01]  /*19010*/  @P5 STG.E desc[UR60][R60.64], R8 ;  /* 0x000000083c005986 */ /* 0x0003e2000c10193c */
[----:B------:R-:W-:-:S03]  /*19020*/  LEA.HI.X.SX32 R5, R69, R68, 0x2, P6 ;  /* 0x0000004445057211 */ /* 0x000fc600030f16ff */
[----:B------:R-:W-:Y:S04]  /*19030*/  @P4 STG.E desc[UR60][R62.64], R24 ;  /* 0x000000183e004986 */ /* 0x000fe8000c10193c */
[----:B------:R1:W-:Y:S01]  /*19040*/  @P3 STG.E desc[UR60][R4.64], R9 ;  /* 0x0000000904003986 */ /* 0x0003e2000c10193c */
[----:B---3--:R-:W-:-:S03]  /*19050*/  ISETP.LT.AND P2, PT, R92, R157, !P0 ;  /* 0x0000009d5c00720c */ /* 0x008fc60004741270 */
[----:B------:R-:W3:Y:S01]  /*19060*/  LDL.LU R92, [R1+0x6ec] ;  /* 0x0006ec00015c7983 */ /* 0x000ee20000300800 */
[----:B------:R-:W-:-:S03]  /*19070*/  ISETP.LT.AND P1, PT, R91, R157, !P0 ;  /* 0x0000009d5b00720c */ /* 0x000fc60004721270 */
[----:B------:R-:W3:Y:S01]  /*19080*/  LDL.LU R91, [R1+0x6e8] ;  /* 0x0006e800015b7983 */ /* 0x000ee20000300800 */
[----:B------:R-:W-:-:S03]  /*19090*/  ISETP.LT.AND P5, PT, R90, R157, !P0 ;  /* 0x0000009d5a00720c */ /* 0x000fc600047a1270 */
[----:B------:R-:W3:Y:S01]  /*190a0*/  LDL.LU R90, [R1+0x6e4] ;  /* 0x0006e400015a7983 */ /* 0x000ee20000300800 */
[----:B------:R-:W-:-:S03]  /*190b0*/  ISETP.LT.AND P4, PT, R89, R157, !P0 ;  /* 0x0000009d5900720c */ /* 0x000fc60004781270 */
[----:B------:R-:W3:Y:S01]  /*190c0*/  LDL.LU R89, [R1+0x6e0] ;  /* 0x0006e00001597983 */ /* 0x000ee20000300800 */
[----:B------:R-:W-:-:S03]  /*190d0*/  ISETP.LT.AND P3, PT, R2, R157, !P0 ;  /* 0x0000009d0200720c */ /* 0x000fc60004761270 */
[----:B------:R-:W3:Y:S01]  /*190e0*/  LDL.LU R2, [R1+0x6dc] ;  /* 0x0006dc0001027983 */ /* 0x000ee20000300800 */
[----:B------:R-:W-:-:S04]  /*190f0*/  VIADD R7, R69, UR5 ;  /* 0x0000000545077c36 */ /* 0x000fc80008000000 */
[C---:B--2---:R-:W-:Y:S01]  /*19100*/  VIADD R17, R7.reuse, UR5 ;  /* 0x0000000507117c36 */ /* 0x044fe20008000000 */
[----:B------:R-:W-:-:S03]  /*19110*/  LEA R6, P6, R7, R0, 0x2 ;  /* 0x0000000007067211 */ /* 0x000fc600078c10ff */
[----:B------:R-:W-:Y:S01]  /*19120*/  VIADD R19, R17, UR5 ;  /* 0x0000000511137c36 */ /* 0x000fe20008000000 */
[----:B------:R-:W-:Y:S02]  /*19130*/  LEA.HI.X.SX32 R7, R7, R68, 0x2, P6 ;  /* 0x0000004407077211 */ /* 0x000fe400030f16ff */
[----:B------:R-:W-:Y:S01]  /*19140*/  LEA R16, P6, R17, R0, 0x2 ;  /* 0x0000000011107211 */ /* 0x000fe200078c10ff */
[----:B-1----:R-:W-:-:S03]  /*19150*/  VIADD R61, R19, UR5 ;  /* 0x00000005133d7c36 */ /* 0x002fc60008000000 */
[----:B------:R-:W-:Y:S02]  /*19160*/  LEA.HI.X.SX32 R17, R17, R68, 0x2, P6 ;  /* 0x0000004411117211 */ /* 0x000fe400030f16ff */
[----:B------:R-:W-:Y:S01]  /*19170*/  LEA R18, P6, R19, R0, 0x2 ;  /* 0x0000000013127211 */ /* 0x000fe200078c10ff */
[----:B------:R-:W-:-:S03]  /*19180*/  VIADD R9, R61, UR5 ;  /* 0x000000053d097c36 */ /* 0x000fc60008000000 */
[----:B------:R-:W-:Y:S02]  /*19190*/  LEA.HI.X.SX32 R19, R19, R68, 0x2, P6 ;  /* 0x0000004413137211 */ /* 0x000fe400030f16ff */
[----:B------:R-:W-:Y:S01]  /*191a0*/  LEA R4, P6, R61, R0, 0x2 ;  /* 0x000000003d047211 */ /* 0x000fe200078c10ff */
[----:B------:R1:W-:Y:S01]  /*191b0*/  @P2 STG.E desc[UR60][R6.64], R25 ;  /* 0x0000001906002986 */ /* 0x0003e2000c10193c */
[----:B----4-:R-:W-:-:S03]  /*191c0*/  ISETP.LT.AND P2, PT, R88, R157, !P0 ;  /* 0x0000009d5800720c */ /* 0x010fc60004741270 */
[----:B------:R-:W2:Y:S01]  /*191d0*/  LDL.LU R88, [R1+0x6c8] ;  /* 0x0006c80001587983 */ /* 0x000ea20000300800 */
[----:B------:R-:W-:-:S03]  /*191e0*/  LEA.HI.X.SX32 R5, R61, R68, 0x2, P6 ;  /* 0x000000443d057211 */ /* 0x000fc600030f16ff */
[----:B------:R4:W-:Y:S01]  /*191f0*/  @P1 STG.E desc[UR60][R16.64], R10 ;  /* 0x0000000a10001986 */ /* 0x0009e2000c10193c */
[C---:B-1----:R-:W-:Y:S01]  /*19200*/  LEA R6, P6, R9.reuse, R0, 0x2 ;  /* 0x0000000009067211 */ /* 0x042fe200078c10ff */
[----:B------:R-:W-:-:S03]  /*19210*/  VIADD R25, R9, UR5 ;  /* 0x0000000509197c36 */ /* 0x000fc60008000000 */
[----:B------:R-:W-:Y:S01]  /*19220*/  LEA.HI.X.SX32 R7, R9, R68, 0x2, P6 ;  /* 0x0000004409077211 */ /* 0x000fe200030f16ff */
[----:B----4-:R-:W4:Y:S01]  /*19230*/  LDL.LU R10, [R1+0x6c4] ;  /* 0x0006c400010a7983 */ /* 0x010f220000300800 */
[----:B------:R-:W-:-:S04]  /*19240*/  LEA R8, P6, R25, R0, 0x2 ;  /* 0x0000000019087211 */ /* 0x000fc800078c10ff */
[----:B------:R-:W-:Y:S01]  /*19250*/  LEA.HI.X.SX32 R9, R25, R68, 0x2, P6 ;  /* 0x0000004419097211 */ /* 0x000fe200030f16ff */
[----:B------:R1:W-:Y:S04]  /*19260*/  @P5 STG.E desc[UR60][R18.64], R26 ;  /* 0x0000001a12005986 */ /* 0x0003e8000c10193c */
[----:B------:R1:W-:Y:S04]  /*19270*/  @P4 STG.E desc[UR60][R4.64], R11 ;  /* 0x0000000b04004986 */ /* 0x0003e8000c10193c */
[----:B------:R1:W-:Y:S04]  /*19280*/  @P3 STG.E desc[UR60][R6.64], R27 ;  /* 0x0000001b06003986 */ /* 0x0003e8000c10193c */
        /* <DEDUP_REMOVED lines=9> */
[----:B------:R-:W-:-:S04]  /*19320*/  IADD3 R17, R25, UR5, RZ ;  /* 0x0000000519117c10 */ /* 0x000fc8000fffe0ff */
[C---:B------:R-:W-:Y:S01]  /*19330*/  LEA R16, P6, R17.reuse, R0, 0x2 ;  /* 0x0000000011107211 */ /* 0x040fe200078c10ff */
[C---:B-1----:R-:W-:Y:S01]  /*19340*/  VIADD R19, R17.reuse, UR5 ;  /* 0x0000000511137c36 */ /* 0x042fe20008000000 */
[----:B------:R-:W-:Y:S02]  /*19350*/  ISETP.LT.AND P1, PT, R92, R157, !P0 ;  /* 0x0000009d5c00720c */ /* 0x000fe40004721270 */
[----:B------:R-:W-:Y:S01]  /*19360*/  LEA.HI.X.SX32 R17, R17, R68, 0x2, P6 ;  /* 0x0000004411117211 */ /* 0x000fe200030f16ff */
[C---:B------:R-:W-:Y:S01]  /*19370*/  VIADD R11, R19.reuse, UR5 ;  /* 0x00000005130b7c36 */ /* 0x040fe20008000000 */
[----:B------:R-:W-:-:S04]  /*19380*/  LEA R4, P6, R19, R0, 0x2 ;  /* 0x0000000013047211 */ /* 0x000fc800078c10ff */
[----:B------:R-:W-:Y:S01]  /*19390*/  LEA.HI.X.SX32 R5, R19, R68, 0x2, P6 ;  /* 0x0000004413057211 */ /* 0x000fe200030f16ff */
[C---:B------:R-:W-:Y:S01]  /*193a0*/  VIADD R19, R11.reuse, UR5 ;  /* 0x000000050b137c36 */ /* 0x040fe20008000000 */
[----:B------:R-:W-:-:S04]  /*193b0*/  LEA R6, P6, R11, R0, 0x2 ;  /* 0x000000000b067211 */ /* 0x000fc800078c10ff */
[----:B------:R-:W-:Y:S01]  /*193c0*/  LEA.HI.X.SX32 R7, R11, R68, 0x2, P6 ;  /* 0x000000440b077211 */ /* 0x000fe200030f16ff */
[C---:B------:R-:W-:Y:S01]  /*193d0*/  VIADD R11, R19.reuse, UR5 ;  /* 0x00000005130b7c36 */ /* 0x040fe20008000000 */
[C---:B------:R-:W-:Y:S01]  /*193e0*/  LEA R8, P6, R19.reuse, R0, 0x2 ;  /* 0x0000000013087211 */ /* 0x040fe200078c10ff */
[----:B------:R1:W-:Y:S03]  /*193f0*/  @P1 STG.E desc[UR60][R16.64], R32 ;  /* 0x0000002010001986 */ /* 0x0003e6000c10193c */
[----:B------:R-:W-:Y:S01]  /*19400*/  LEA.HI.X.SX32 R9, R19, R68, 0x2, P6 ;  /* 0x0000004413097211 */ /* 0x000fe200030f16ff */
[----:B------:R4:W-:Y:S01]  /*19410*/  @P5 STG.E desc[UR60][R4.64], R13 ;  /* 0x0000000d04005986 */ /* 0x0009e2000c10193c */
[----:B--2---:R-:W-:-:S03]  /*19420*/  ISETP.LT.AND P1, PT, R88, R157, !P0 ;  /* 0x0000009d5800720c */ /* 0x004fc60004721270 */
[----:B------:R-:W2:Y:S01]  /*19430*/  LDL.LU R88, [R1+0x6b0] ;  /* 0x0006b00001587983 */ /* 0x000ea20000300800 */
[----:B-1----:R-:W-:-:S03]  /*19440*/  VIADD R17, R11, UR5 ;  /* 0x000000050b117c36 */ /* 0x002fc60008000000 */
[----:B------:R-:W2:Y:S01]  /*19450*/  LDL.LU R18, [R1+0x6ac] ;  /* 0x0006ac0001127983 */ /* 0x000ea20000300800 */
[----:B----4-:R-:W-:-:S03]  /*19460*/  ISETP.LT.AND P5, PT, R10, R157, !P0 ;  /* 0x0000009d0a00720c */ /* 0x010fc600047a1270 */
[----:B------:R-:W-:Y:S01]  /*19470*/  @P4 STG.E desc[UR60][R6.64], R33 ;  /* 0x0000002106004986 */ /* 0x000fe2000c10193c */
[----:B------:R-:W-:-:S03]  /*19480*/  LEA R10, P6, R11, R0, 0x2 ;  /* 0x000000000b0a7211 */ /* 0x000fc600078c10ff */
[----:B------:R-:W4:Y:S01]  /*19490*/  LDL.LU R19, [R1+0x6a8] ;  /* 0x0006a80001137983 */ /* 0x000f220000300800 */
[----:B------:R-:W-:Y:S02]  /*194a0*/  LEA.HI.X.SX32 R11, R11, R68, 0x2, P6 ;  /* 0x000000440b0b7211 */ /* 0x000fe400030f16ff */
[C---:B------:R-:W-:Y:S01]  /*194b0*/  LEA R4, P6, R17.reuse, R0, 0x2 ;  /* 0x0000000011047211 */ /* 0x040fe200078c10ff */
[----:B------:R1:W-:Y:S03]  /*194c0*/  @P3 STG.E desc[UR60][R8.64], R14 ;  /* 0x0000000e08003986 */ /* 0x0003e6000c10193c */
[----:B------:R-:W-:Y:S01]  /*194d0*/  LEA.HI.X.SX32 R5, R17, R68, 0x2, P6 ;  /* 0x0000004411057211 */ /* 0x000fe200030f16ff */
[----:B------:R1:W-:Y:S04]  /*194e0*/  @P2 STG.E desc[UR60][R10.64], R34 ;  /* 0x000000220a002986 */ /* 0x0003e8000c10193c */
[----:B------:R-:W4:Y:S04]  /*194f0*/  LDL.LU R12, [R1+0x6a4] ;  /* 0x0006a400010c7983 */ /* 0x000f280000300800 */
[----:B------:R1:W-:Y:S04]  /*19500*/  @P1 STG.E desc[UR60][R4.64], R15 ;  /* 0x0000000f04001986 */ /* 0x0003e8000c10193c */
[----:B------:R-:W4:Y:S01]  /*19510*/  LDL.LU R16, [R1+0x6a0] ;  /* 0x0006a00001107983 */ /* 0x000f220000300800 */
[----:B---3--:R-:W-:-:S03]  /*19520*/  ISETP.LT.AND P1, PT, R2, R157, !P0 ;  /* 0x0000009d0200720c */ /* 0x008fc60004721270 */
[----:B------:R-:W3:Y:S04]  /*19530*/  LDL.LU R2, [R1+0x69c] ;  /* 0x00069c0001027983 */ /* 0x000ee80000300800 */
[----:B-1----:R-:W3:Y:S01]  /*19540*/  LDL.LU R14, [R1+0x698] ;  /* 0x00069800010e7983 */ /* 0x002ee20000300800 */
[----:B------:R-:W-:-:S04]  /*19550*/  VIADD R13, R17, UR5 ;  /* 0x00000005110d7c36 */ /* 0x000fc80008000000 */
[C---:B------:R-:W-:Y:S01]  /*19560*/  VIADD R17, R13.reuse, UR5 ;  /* 0x000000050d117c36 */ /* 0x040fe20008000000 */
[----:B------:R-:W-:-:S04]  /*19570*/  LEA R6, P6, R13, R0, 0x2 ;  /* 0x000000000d067211 */ /* 0x000fc800078c10ff */
[----:B------:R-:W-:Y:S01]  /*19580*/  LEA.HI.X.SX32 R7, R13, R68, 0x2, P6 ;  /* 0x000000440d077211 */ /* 0x000fe200030f16ff */
[C---:B------:R-:W-:Y:S01]  /*19590*/  VIADD R13, R17.reuse, UR5 ;  /* 0x00000005110d7c36 */ /* 0x040fe20008000000 */
[----:B------:R-:W-:Y:S02]  /*195a0*/  LEA R8, P6, R17, R0, 0x2 ;  /* 0x0000000011087211 */ /* 0x000fe400078c10ff */
[-C--:B------:R-:W-:Y:S02]  /*195b0*/  ISETP.LT.AND P4, PT, R91, R157.reuse, !P0 ;  /* 0x0000009d5b00720c */ /* 0x080fe40004781270 */
[----:B------:R-:W-:Y:S01]  /*195c0*/  LEA.HI.X.SX32 R9, R17, R68, 0x2, P6 ;  /* 0x0000004411097211 */ /* 0x000fe200030f16ff */
[C---:B------:R-:W-:Y:S01]  /*195d0*/  VIADD R17, R13.reuse, UR5 ;  /* 0x000000050d117c36 */ /* 0x040fe20008000000 */
[----:B------:R-:W-:Y:S02]  /*195e0*/  LEA R10, P6, R13, R0, 0x2 ;  /* 0x000000000d0a7211 */ /* 0x000fe400078c10ff */
[----:B------:R-:W-:-:S02]  /*195f0*/  ISETP.LT.AND P3, PT, R90, R157, !P0 ;  /* 0x0000009d5a00720c */ /* 0x000fc40004761270 */
[----:B------:R-:W-:Y:S01]  /*19600*/  LEA.HI.X.SX32 R11, R13, R68, 0x2, P6 ;  /* 0x000000440d0b7211 */ /* 0x000fe200030f16ff */
[C---:B------:R-:W-:Y:S01]  /*19610*/  VIADD R13, R17.reuse, UR5 ;  /* 0x00000005110d7c36 */ /* 0x040fe20008000000 */
[----:B------:R-:W-:Y:S01]  /*19620*/  LEA R4, P6, R17, R0, 0x2 ;  /* 0x0000000011047211 */ /* 0x000fe200078c10ff */
[----:B------:R1:W-:Y:S02]  /*19630*/  @P5 STG.E desc[UR60][R6.64], R35 ;  /* 0x0000002306005986 */ /* 0x0003e4000c10193c */
[----:B------:R-:W-:Y:S01]  /*19640*/  VIADD R15, R13, UR5 ;  /* 0x000000050d0f7c36 */ /* 0x000fe20008000000 */
[----:B------:R-:W-:Y:S01]  /*19650*/  LEA.HI.X.SX32 R5, R17, R68, 0x2, P6 ;  /* 0x0000004411057211 */ /* 0x000fe200030f16ff */
[----:B------:R1:W-:Y:S01]  /*19660*/  @P4 STG.E desc[UR60][R8.64], R20 ;  /* 0x0000001408004986 */ /* 0x0003e2000c10193c */
[-C--:B------:R-:W-:Y:S02]  /*19670*/  ISETP.LT.AND P2, PT, R89, R157.reuse, !P0 ;  /* 0x0000009d5900720c */ /* 0x080fe40004741270 */
[----:B--2---:R-:W-:-:S02]  /*19680*/  ISETP.LT.AND P5, PT, R88, R157, !P0 ;  /* 0x0000009d5800720c */ /* 0x004fc400047a1270 */
[C---:B-1----:R-:W-:Y:S02]  /*19690*/  LEA R6, P6, R13.reuse, R0, 0x2 ;  /* 0x000000000d067211 */ /* 0x042fe400078c10ff */
[----:B------:R-:W-:Y:S02]  /*196a0*/  ISETP.LT.AND P4, PT, R18, R157, !P0 ;  /* 0x0000009d1200720c */ /* 0x000fe40004781270 */
[----:B------:R-:W-:Y:S01]  /*196b0*/  LEA.HI.X.SX32 R7, R13, R68, 0x2, P6 ;  /* 0x000000440d077211 */ /* 0x000fe200030f16ff */
[C---:B------:R-:W-:Y:S01]  /*196c0*/  VIADD R13, R15.reuse, UR5 ;  /* 0x000000050f0d7c36 */ /* 0x040fe20008000000 */
[C---:B------:R-:W-:Y:S01]  /*196d0*/  LEA R8, P6, R15.reuse, R0, 0x2 ;  /* 0x000000000f087211 */ /* 0x040fe200078c10ff */
[----:B------:R-:W2:Y:S03]  /*196e0*/  LDL.LU R18, [R1+0x694] ;  /* 0x0006940001127983 */ /* 0x000ea60000300800 */
[----:B------:R-:W-:Y:S01]  /*196f0*/  LEA.HI.X.SX32 R9, R15, R68, 0x2, P6 ;  /* 0x000000440f097211 */ /* 0x000fe200030f16ff */
[----:B------:R1:W-:Y:S04]  /*19700*/  @P3 STG.E desc[UR60][R10.64], R40 ;  /* 0x000000280a003986 */ /* 0x0003e8000c10193c */
[----:B------:R-:W2:Y:S01]  /*19710*/  LDL.LU R17, [R1+0x690] ;  /* 0x0006900001117983 */ /* 0x000ea20000300800 */
[----:B-1----:R-:W-:-:S03]  /*19720*/  LEA R10, P6, R13, R0, 0x2 ;  /* 0x000000000d0a7211 */ /* 0x002fc600078c10ff */
[----:B------:R1:W-:Y:S01]  /*19730*/  @P2 STG.E desc[UR60][R4.64], R21 ;  /* 0x0000001504002986 */ /* 0x0003e2000c10193c */
[----:B------:R-:W-:-:S03]  /*19740*/  LEA.HI.X.SX32 R11, R13, R68, 0x2, P6 ;  /* 0x000000440d0b7211 */ /* 0x000fc600030f16ff */
[----:B------:R1:W-:Y:S01]  /*19750*/  @P1 STG.E desc[UR60][R6.64], R41 ;  /* 0x0000002906001986 */ /* 0x0003e2000c10193c */
[-C--:B----4-:R-:W-:Y:S02]  /*19760*/  ISETP.LT.AND P2, PT, R12, R157.reuse, !P0 ;  /* 0x0000009d0c00720c */ /* 0x090fe40004741270 */
[-C--:B------:R-:W-:Y:S01]  /*19770*/  ISETP.LT.AND P1, PT, R16, R157.reuse, !P0 ;  /* 0x0000009d1000720c */ /* 0x080fe20004721270 */
[----:B------:R-:W4:Y:S04]  /*19780*/  LDL.LU R12, [R1+0x68c] ;  /* 0x00068c00010c7983 */ /* 0x000f280000300800 */
[----:B------:R1:W-:Y:S04]  /*19790*/  @P5 STG.E desc[UR60][R8.64], R22 ;  /* 0x0000001608005986 */ /* 0x0003e8000c10193c */
[----:B------:R-:W4:Y:S04]  /*197a0*/  LDL.LU R16, [R1+0x688] ;  /* 0x0006880001107983 */ /* 0x000f280000300800 */
[----:B------:R1:W-:Y:S01]  /*197b0*/  @P4 STG.E desc[UR60][R10.64], R42 ;  /* 0x0000002a0a004986 */ /* 0x0003e2000c10193c */
[----:B---3--:R-:W-:-:S03]  /*197c0*/  ISETP.LT.AND P5, PT, R2, R157, !P0 ;  /* 0x0000009d0200720c */ /* 0x008fc600047a1270 */
[----:B------:R-:W3:Y:S01]  /*197d0*/  LDL.LU R2, [R1+0x684] ;  /* 0x0006840001027983 */ /* 0x000ee20000300800 */
[----:B------:R-:W-:-:S03]  /*197e0*/  ISETP.LT.AND P4, PT, R14, R157, !P0 ;  /* 0x0000009d0e00720c */ /* 0x000fc60004781270 */
[----:B------:R-:W3:Y:S01]  /*197f0*/  LDL.LU R14, [R1+0x680] ;  /* 0x00068000010e7983 */ /* 0x000ee20000300800 */
[----:B------:R-:W-:-:S04]  /*19800*/  VIADD R15, R13, UR5 ;  /* 0x000000050d0f7c36 */ /* 0x000fc80008000000 */
[C---:B------:R-:W-:Y:S01]  /*19810*/  VIADD R13, R15.reuse, UR5 ;  /* 0x000000050f0d7c36 */ /* 0x040fe20008000000 */
[----:B-1----:R-:W-:Y:S02]  /*19820*/  LEA R4, P6, R15, R0, 0x2 ;  /* 0x000000000f047211 */ /* 0x002fe400078c10ff */
[----:B------:R-:W-:Y:S02]  /*19830*/  ISETP.LT.AND P3, PT, R19, R157, !P0 ;  /* 0x0000009d1300720c */ /* 0x000fe40004761270 */
[----:B------:R-:W-:Y:S01]  /*19840*/  LEA.HI.X.SX32 R5, R15, R68, 0x2, P6 ;  /* 0x000000440f057211 */ /* 0x000fe200030f16ff */
[C---:B------:R-:W-:Y:S01]  /*19850*/  VIADD R15, R13.reuse, UR5 ;  /* 0x000000050d0f7c36 */ /* 0x040fe20008000000 */
[----:B------:R-:W-:-:S04]  /*19860*/  LEA R6, P6, R13, R0, 0x2 ;  /* 0x000000000d067211 */ /* 0x000fc800078c10ff */
[----:B------:R-:W-:Y:S02]  /*19870*/  LEA.HI.X.SX32 R7, R13, R68, 0x2, P6 ;  /* 0x000000440d077211 */ /* 0x000fe400030f16ff */
[C---:B------:R-:W-:Y:S02]  /*19880*/  LEA R8, P6, R15.reuse, R0, 0x2 ;  /* 0x000000000f087211 */ /* 0x040fe400078c10ff */
[C---:B------:R-:W-:Y:S02]  /*19890*/  IADD3 R13, R15.reuse, UR5, RZ ;  /* 0x000000050f0d7c10 */ /* 0x040fe4000fffe0ff */
[----:B------:R-:W-:Y:S02]  /*198a0*/  LEA.HI.X.SX32 R9, R15, R68, 0x2, P6 ;  /* 0x000000440f097211 */ /* 0x000fe400030f16ff */
[C---:B------:R-:W-:Y:S01]  /*198b0*/  LEA R10, P6, R13.reuse, R0, 0x2 ;  /* 0x000000000d0a7211 */ /* 0x040fe200078c10ff */
[C---:B------:R-:W-:Y:S01]  /*198c0*/  VIADD R15, R13.reuse, UR5 ;  /* 0x000000050d0f7c36 */ /* 0x040fe20008000000 */
[----:B------:R1:W-:Y:S02]  /*198d0*/  @P3 STG.E desc[UR60][R4.64], R23 ;  /* 0x0000001704003986 */ /* 0x0003e4000c10193c */
[----:B------:R-:W-:Y:S01]  /*198e0*/  LEA.HI.X.SX32 R11, R13, R68, 0x2, P6 ;  /* 0x000000440d0b7211 */ /* 0x000fe200030f16ff */
[C---:B------:R-:W-:Y:S01]  /*198f0*/  VIADD R13, R15.reuse, UR5 ;  /* 0x000000050f0d7c36 */ /* 0x040fe20008000000 */
[----:B------:R2:W-:Y:S04]  /*19900*/  @P2 STG.E desc[UR60][R6.64], R43 ;  /* 0x0000002b06002986 */ /* 0x0005e8000c10193c */
[----:B------:R-:W3:Y:S01]  /*19910*/  LDS.128 R20, [R3] ;  /* 0x0000000003147984 */ /* 0x000ee20000000c00 */
[----:B-1----:R-:W-:-:S02]  /*19920*/  LEA R4, P6, R15, R0, 0x2 ;  /* 0x000000000f047211 */ /* 0x002fc400078c10ff */
[-C--:B--2---:R-:W-:Y:S02]  /*19930*/  ISETP.LT.AND P3, PT, R18, R157.reuse, !P0 ;  /* 0x0000009d1200720c */ /* 0x084fe40004761270 */
[----:B------:R-:W2:Y:S01]  /*19940*/  LDL.LU R18, [R1+0x67c] ;  /* 0x00067c0001127983 */ /* 0x000ea20000300800 */
[----:B------:R-:W-:Y:S02]  /*19950*/  LEA.HI.X.SX32 R5, R15, R68, 0x2, P6 ;  /* 0x000000440f057211 */ /* 0x000fe400030f16ff */
[----:B------:R-:W-:Y:S02]  /*19960*/  LEA R6, P6, R13, R0, 0x2 ;  /* 0x000000000d067211 */ /* 0x000fe400078c10ff */
[----:B------:R-:W-:Y:S02]  /*19970*/  ISETP.LT.AND P2, PT, R17, R157, !P0 ;  /* 0x0000009d1100720c */ /* 0x000fe40004741270 */
[----:B------:R-:W2:Y:S01]  /*19980*/  LDL.LU R17, [R1+0x678] ;  /* 0x0006780001117983 */ /* 0x000ea20000300800 */
[----:B------:R-:W-:-:S03]  /*19990*/  LEA.HI.X.SX32 R7, R13, R68, 0x2, P6 ;  /* 0x000000440d077211 */ /* 0x000fc600030f16ff */
[----:B------:R1:W-:Y:S04]  /*199a0*/  @P1 STG.E desc[UR60][R8.64], R28 ;  /* 0x0000001c08001986 */ /* 0x0003e8000c10193c */
[----:B------:R1:W-:Y:S04]  /*199b0*/  @P5 STG.E desc[UR60][R10.64], R44 ;  /* 0x0000002c0a005986 */ /* 0x0003e8000c10193c */
[----:B------:R1:W-:Y:S01]  /*199c0*/  @P4 STG.E desc[UR60][R4.64], R29 ;  /* 0x0000001d04004986 */ /* 0x0003e2000c10193c */
[----:B----4-:R-:W-:-:S03]  /*199d0*/  ISETP.LT.AND P1, PT, R12, R157, !P0 ;  /* 0x0000009d0c00720c */ /* 0x010fc60004721270 */
[----:B------:R4:W-:Y:S04]  /*199e0*/  @P3 STG.E desc[UR60][R6.64], R45 ;  /* 0x0000002d06003986 */ /* 0x0009e8000c10193c */
[----:B------:R-:W2:Y:S01]  /*199f0*/  LDL.LU R12, [R1+0x674] ;  /* 0x00067400010c7983 */ /* 0x000ea20000300800 */
[----:B------:R-:W-:-:S03]  /*19a00*/  ISETP.LT.AND P5, PT, R16, R157, !P0 ;  /* 0x0000009d1000720c */ /* 0x000fc600047a1270 */
[----:B------:R-:W2:Y:S01]  /*19a10*/  LDL.LU R16, [R1+0x670] ;  /* 0x0006700001107983 */ /* 0x000ea20000300800 */
[----:B---3--:R-:W-:-:S03]  /*19a20*/  ISETP.LT.AND P4, PT, R2, R157, !P0 ;  /* 0x0000009d0200720c */ /* 0x008fc60004781270 */
[----:B------:R-:W3:Y:S01]  /*19a30*/  LDL.LU R2, [R1+0x66c] ;  /* 0x00066c0001027983 */ /* 0x000ee20000300800 */
[----:B------:R-:W-:-:S03]  /*19a40*/  ISETP.LT.AND P3, PT, R14, R157, !P0 ;  /* 0x0000009d0e00720c */ /* 0x000fc60004761270 */
[----:B------:R-:W3:Y:S01]  /*19a50*/  LDL.LU R14, [R1+0x668] ;  /* 0x00066800010e7983 */ /* 0x000ee20000300800 */
[----:B------:R-:W-:-:S04]  /*19a60*/  VIADD R15, R13, UR5 ;  /* 0x000000050d0f7c36 */ /* 0x000fc80008000000 */
[C---:B------:R-:W-:Y:S01]  /*19a70*/  VIADD R13, R15.reuse, UR5 ;  /* 0x000000050f0d7c36 */ /* 0x040fe20008000000 */
[----:B-1----:R-:W-:-:S04]  /*19a80*/  LEA R8, P6, R15, R0, 0x2 ;  /* 0x000000000f087211 */ /* 0x002fc800078c10ff */
        /* <DEDUP_REMOVED lines=8> */
[C---:B----4-:R-:W-:Y:S01]  /*19b10*/  LEA R6, P6, R13.reuse, R0, 0x2 ;  /* 0x000000000d067211 */ /* 0x050fe200078c10ff */
[----:B------:R1:W-:Y:S03]  /*19b20*/  @P2 STG.E desc[UR60][R8.64], R30 ;  /* 0x0000001e08002986 */ /* 0x0003e6000c10193c */
[----:B------:R-:W-:Y:S01]  /*19b30*/  LEA.HI.X.SX32 R7, R13, R68, 0x2, P6 ;  /* 0x000000440d077211 */ /* 0x000fe200030f16ff */
[C---:B------:R-:W-:Y:S01]  /*19b40*/  VIADD R13, R15.reuse, UR5 ;  /* 0x000000050f0d7c36 */ /* 0x040fe20008000000 */
[----:B------:R4:W-:Y:S01]  /*19b50*/  @P1 STG.E desc[UR60][R10.64], R46 ;  /* 0x0000002e0a001986 */ /* 0x0009e2000c10193c */
[----:B-1----:R-:W-:Y:S02]  /*19b60*/  LEA R8, P6, R15, R0, 0x2 ;  /* 0x000000000f087211 */ /* 0x002fe400078c10ff */
[----:B--2---:R-:W-:-:S02]  /*19b70*/  ISETP.LT.AND P2, PT, R18, R157, !P0 ;  /* 0x0000009d1200720c */ /* 0x004fc40004741270 */
[----:B------:R-:W2:Y:S01]  /*19b80*/  LDL.LU R18, [R1+0x664] ;  /* 0x0006640001127983 */ /* 0x000ea20000300800 */
[----:B------:R-:W-:Y:S02]  /*19b90*/  LEA.HI.X.SX32 R9, R15, R68, 0x2, P6 ;  /* 0x000000440f097211 */ /* 0x000fe400030f16ff */
[----:B----4-:R-:W-:Y:S02]  /*19ba0*/  LEA R10, P6, R13, R0, 0x2 ;  /* 0x000000000d0a7211 */ /* 0x010fe400078c10ff */
[----:B------:R-:W-:Y:S02]  /*19bb0*/  ISETP.LT.AND P1, PT, R17, R157, !P0 ;  /* 0x0000009d1100720c */ /* 0x000fe40004721270 */
[----:B------:R-:W4:Y:S01]  /*19bc0*/  LDL.LU R17, [R1+0x660] ;  /* 0x0006600001117983 */ /* 0x000f220000300800 */
[----:B------:R-:W-:-:S03]  /*19bd0*/  LEA.HI.X.SX32 R11, R13, R68, 0x2, P6 ;  /* 0x000000440d0b7211 */ /* 0x000fc600030f16ff */
[----:B------:R1:W-:Y:S04]  /*19be0*/  @P5 STG.E desc[UR60][R4.64], R31 ;  /* 0x0000001f04005986 */ /* 0x0003e8000c10193c */
[----:B------:R1:W-:Y:S04]  /*19bf0*/  @P4 STG.E desc[UR60][R6.64], R47 ;  /* 0x0000002f06004986 */ /* 0x0003e8000c10193c */
[----:B------:R1:W-:Y:S04]  /*19c00*/  @P3 STG.E desc[UR60][R8.64], R36 ;  /* 0x0000002408003986 */ /* 0x0003e8000c10193c */
[----:B------:R1:W-:Y:S01]  /*19c10*/  @P2 STG.E desc[UR60][R10.64], R48 ;  /* 0x000000300a002986 */ /* 0x0003e2000c10193c */
[----:B------:R-:W-:-:S03]  /*19c20*/  ISETP.LT.AND P5, PT, R12, R157, !P0 ;  /* 0x0000009d0c00720c */ /* 0x000fc600047a1270 */
[----:B------:R-:W4:Y:S01]  /*19c30*/  LDL.LU R12, [R1+0x65c] ;  /* 0x00065c00010c7983 */ /* 0x000f220000300800 */
[----:B------:R-:W-:-:S03]  /*19c40*/  ISETP.LT.AND P4, PT, R16, R157, !P0 ;  /* 0x0000009d1000720c */ /* 0x000fc60004781270 */
[----:B------:R-:W4:Y:S01]  /*19c50*/  LDL.LU R16, [R1+0x658] ;  /* 0x0006580001107983 */ /* 0x000f220000300800 */
        /* <DEDUP_REMOVED lines=24> */
[----:B------:R-:W-:Y:S02]  /*19de0*/  LEA R6, P6, R13, R0, 0x2 ;  /* 0x000000000d067211 */ /* 0x000fe400078c10ff */
[----:B----4-:R-:W-:Y:S02]  /*19df0*/  ISETP.LT.AND P5, PT, R17, R157, !P0 ;  /* 0x0000009d1100720c */ /* 0x010fe400047a1270 */
        /* <DEDUP_REMOVED lines=14> */
[----:B------:R-:W-:-:S05]  /*19ee0*/  VIADD R15, R13, UR5 ;  /* 0x000000050d0f7c36 */ /* 0x000fca0008000000 */
[C---:B-1----:R-:W-:Y:S02]  /*19ef0*/  LEA R8, P6, R15.reuse, R0, 0x2 ;  /* 0x000000000f087211 */ /* 0x042fe400078c10ff */
[C---:B------:R-:W-:Y:S02]  /*19f00*/  IADD3 R13, R15.reuse, UR5, RZ ;  /* 0x000000050f0d7c10 */ /* 0x040fe4000fffe0ff */
[----:B------:R-:W-:Y:S02]  /*19f10*/  LEA.HI.X.SX32 R9, R15, R68, 0x2, P6 ;  /* 0x000000440f097211 */ /* 0x000fe400030f16ff */
[C---:B------:R-:W-:Y:S01]  /*19f20*/  LEA R10, P6, R13.reuse, R0, 0x2 ;  /* 0x000000000d0a7211 */ /* 0x040fe200078c10ff */
[----:B------:R-:W-:-:S03]  /*19f30*/  VIADD R15, R13, UR5 ;  /* 0x000000050d0f7c36 */ /* 0x000fc60008000000 */
        /* <DEDUP_REMOVED lines=23> */
[----:B------:R-:W2:Y:S01]  /*1a0b0*/  LDL.LU R12, [R1+0x62c] ;  /* 0x00062c00010c7983 */ /* 0x000ea20000300800 */
[----:B------:R-:W-:-:S03]  /*1a0c0*/  ISETP.LT.AND P2, PT, R16, R157, !P0 ;  /* 0x0000009d1000720c */ /* 0x000fc60004741270 */
[----:B------:R-:W2:Y:S01]  /*1a0d0*/  LDL.LU R16, [R1+0x628] ;  /* 0x0006280001107983 */ /* 0x000ea20000300800 */
[----:B---3--:R-:W-:-:S03]  /*1a0e0*/  ISETP.LT.AND P5, PT, R14, R157, !P0 ;  /* 0x0000009d0e00720c */ /* 0x008fc600047a1270 */
[----:B------:R-:W3:Y:S01]  /*1a0f0*/  LDL.LU R14, [R1+0x624] ;  /* 0x00062400010e7983 */ /* 0x000ee20000300800 */
[----:B------:R-:W-:-:S04]  /*1a100*/  VIADD R15, R13, UR5 ;  /* 0x000000050d0f7c36 */ /* 0x000fc80008000000 */
[C---:B------:R-:W-:Y:S01]  /*1a110*/  VIADD R3, R15.reuse, UR5 ;  /* 0x000000050f037c36 */ /* 0x040fe20008000000 */
[----:B-1----:R-:W-:Y:S02]  /*1a120*/  LEA R4, P6, R15, R0, 0x2 ;  /* 0x000000000f047211 */ /* 0x002fe400078c10ff */
[----:B------:R-:W-:Y:S01]  /*1a130*/  ISETP.LT.AND P1, PT, R2, R157, !P0 ;  /* 0x0000009d0200720c */ /* 0x000fe20004721270 */
[----:B------:R-:W-:Y:S01]  /*1a140*/  VIADD R7, R3, UR5 ;  /* 0x0000000503077c36 */ /* 0x000fe20008000000 */
[----:B------:R-:W-:Y:S02]  /*1a150*/  LEA.HI.X.SX32 R5, R15, R68, 0x2, P6 ;  /* 0x000000440f057211 */ /* 0x000fe400030f16ff */
[----:B------:R-:W-:Y:S01]  /*1a160*/  LEA R2, P6, R3, R0, 0x2 ;  /* 0x0000000003027211 */ /* 0x000fe200078c10ff */
[----:B------:R-:W-:-:S03]  /*1a170*/  VIADD R9, R7, UR5 ;  /* 0x0000000507097c36 */ /* 0x000fc60008000000 */
[----:B------:R-:W-:Y:S02]  /*1a180*/  LEA.HI.X.SX32 R3, R3, R68, 0x2, P6 ;  /* 0x0000004403037211 */ /* 0x000fe400030f16ff */
[----:B------:R-:W-:Y:S01]  /*1a190*/  LEA R6, P6, R7, R0, 0x2 ;  /* 0x0000000007067211 */ /* 0x000fe200078c10ff */
[----:B------:R-:W-:-:S03]  /*1a1a0*/  VIADD R11, R9, UR5 ;  /* 0x00000005090b7c36 */ /* 0x000fc60008000000 */
[----:B------:R-:W-:Y:S02]  /*1a1b0*/  LEA.HI.X.SX32 R7, R7, R68, 0x2, P6 ;  /* 0x0000004407077211 */ /* 0x000fe400030f16ff */
[----:B------:R-:W-:Y:S01]  /*1a1c0*/  LEA R8, P6, R9, R0, 0x2 ;  /* 0x0000000009087211 */ /* 0x000fe200078c10ff */
[----:B------:R-:W-:Y:S01]  /*1a1d0*/  VIADD R13, R11, UR5 ;  /* 0x000000050b0d7c36 */ /* 0x000fe20008000000 */
[----:B------:R-:W-:Y:S02]  /*1a1e0*/  @P4 STG.E desc[UR60][R4.64], R59 ;  /* 0x0000003b04004986 */ /* 0x000fe4000c10193c */
[----:B------:R-:W-:Y:S01]  /*1a1f0*/  LEA.HI.X.SX32 R9, R9, R68, 0x2, P6 ;  /* 0x0000004409097211 */ /* 0x000fe200030f16ff */
[C---:B------:R-:W-:Y:S01]  /*1a200*/  VIADD R15, R13.reuse, UR5 ;  /* 0x000000050d0f7c36 */ /* 0x040fe20008000000 */
[----:B------:R1:W-:Y:S04]  /*1a210*/  @P3 STG.E desc[UR60][R2.64], R67 ;  /* 0x0000004302003986 */ /* 0x0003e8000c10193c */
[----:B------:R2:W-:Y:S04]  /*1a220*/  @P2 STG.E desc[UR60][R6.64], R52 ;  /* 0x0000003406002986 */ /* 0x0005e8000c10193c */
[----:B------:R2:W-:Y:S01]  /*1a230*/  @P1 STG.E desc[UR60][R8.64], R20 ;  /* 0x0000001408001986 */ /* 0x0005e2000c10193c */
[----:B-1----:R-:W-:-:S02]  /*1a240*/  LEA R2, P1, R13, R0, 0x2 ;  /* 0x000000000d027211 */ /* 0x002fc400078210ff */
[----:B------:R-:W-:Y:S02]  /*1a250*/  LEA R4, P6, R11, R0, 0x2 ;  /* 0x000000000b047211 */ /* 0x000fe400078c10ff */
[-C--:B----4-:R-:W-:Y:S01]  /*1a260*/  ISETP.LT.AND P3, PT, R17, R157.reuse, !P0 ;  /* 0x0000009d1100720c */ /* 0x090fe20004761270 */
[----:B------:R-:W-:Y:S01]  /*1a270*/  VIADD R17, R15, UR5 ;  /* 0x000000050f117c36 */ /* 0x000fe20008000000 */
[----:B------:R-:W-:Y:S02]  /*1a280*/  LEA.HI.X.SX32 R3, R13, R68, 0x2, P1 ;  /* 0x000000440d037211 */ /* 0x000fe400008f16ff */
[----:B--2---:R-:W-:Y:S02]  /*1a290*/  ISETP.LT.AND P4, PT, R18, R157, !P0 ;  /* 0x0000009d1200720c */ /* 0x004fe40004781270 */
[C---:B------:R-:W-:Y:S01]  /*1a2a0*/  LEA R6, P1, R17.reuse, R0, 0x2 ;  /* 0x0000000011067211 */ /* 0x040fe200078210ff */
[----:B------:R-:W-:Y:S01]  /*1a2b0*/  VIADD R19, R17, UR5 ;  /* 0x0000000511137c36 */ /* 0x000fe20008000000 */
[----:B------:R-:W-:-:S02]  /*1a2c0*/  LEA.HI.X.SX32 R5, R11, R68, 0x2, P6 ;  /* 0x000000440b057211 */ /* 0x000fc400030f16ff */
[----:B------:R-:W-:Y:S02]  /*1a2d0*/  LEA R10, P6, R15, R0, 0x2 ;  /* 0x000000000f0a7211 */ /* 0x000fe400078c10ff */
[-C--:B------:R-:W-:Y:S02]  /*1a2e0*/  LEA.HI.X.SX32 R7, R17, R68.reuse, 0x2, P1 ;  /* 0x0000004411077211 */ /* 0x080fe400008f16ff */
[----:B------:R-:W-:Y:S02]  /*1a2f0*/  LEA.HI.X.SX32 R11, R15, R68, 0x2, P6 ;  /* 0x000000440f0b7211 */ /* 0x000fe400030f16ff */
[-C--:B------:R-:W-:Y:S02]  /*1a300*/  ISETP.LT.AND P2, PT, R12, R157.reuse, !P0 ;  /* 0x0000009d0c00720c */ /* 0x080fe40004741270 */
[----:B------:R-:W-:Y:S02]  /*1a310*/  ISETP.LT.AND P1, PT, R16, R157, !P0 ;  /* 0x0000009d1000720c */ /* 0x000fe40004721270 */
[C---:B------:R-:W-:Y:S01]  /*1a320*/  LEA R12, P6, R19.reuse, R0, 0x2 ;  /* 0x00000000130c7211 */ /* 0x040fe200078c10ff */
[C---:B------:R-:W-:Y:S01]  /*1a330*/  VIADD R15, R19.reuse, UR5 ;  /* 0x00000005130f7c36 */ /* 0x040fe20008000000 */
[----:B------:R1:W-:Y:S02]  /*1a340*/  @P5 STG.E desc[UR60][R4.64], R53 ;  /* 0x0000003504005986 */ /* 0x0003e4000c10193c */
[----:B------:R-:W-:-:S02]  /*1a350*/  LEA.HI.X.SX32 R13, R19, R68, 0x2, P6 ;  /* 0x00000044130d7211 */ /* 0x000fc400030f16ff */
[----:B------:R1:W-:Y:S01]  /*1a360*/  @P4 STG.E desc[UR60][R2.64], R21 ;  /* 0x0000001502004986 */ /* 0x0003e2000c10193c */
[----:B------:R-:W-:-:S03]  /*1a370*/  LEA R8, P6, R15, R0, 0x2 ;  /* 0x000000000f087211 */ /* 0x000fc600078c10ff */
[----:B------:R1:W-:Y:S04]  /*1a380*/  @P3 STG.E desc[UR60][R10.64], R54 ;  /* 0x000000360a003986 */ /* 0x0003e8000c10193c */
[----:B------:R1:W-:Y:S01]  /*1a390*/  @P2 STG.E desc[UR60][R6.64], R22 ;  /* 0x0000001606002986 */ /* 0x0003e2000c10193c */
[----:B------:R-:W-:-:S03]  /*1a3a0*/  LEA.HI.X.SX32 R9, R15, R68, 0x2, P6 ;  /* 0x000000440f097211 */ /* 0x000fc600030f16ff */
[----:B------:R1:W-:Y:S01]  /*1a3b0*/  @P1 STG.E desc[UR60][R12.64], R55 ;  /* 0x000000370c001986 */ /* 0x0003e2000c10193c */
[----:B---3--:R-:W-:-:S13]  /*1a3c0*/  ISETP.LT.AND P0, PT, R14, R157, !P0 ;  /* 0x0000009d0e00720c */ /* 0x008fda0004701270 */
[----:B-1----:R-:W-:Y:S05]  /*1a3d0*/  @!P0 EXIT ;  /* 0x000000000000894d */ /* 0x002fea0003800000 */
[----:B------:R-:W-:Y:S01]  /*1a3e0*/  STG.E desc[UR60][R8.64], R23 ;  /* 0x0000001708007986 */ /* 0x000fe2000c10193c */
[----:B------:R-:W-:Y:S05]  /*1a3f0*/  EXIT ;  /* 0x000000000000794d */ /* 0x000fea0003800000 */
.L_x_2:
[----:B------:R-:W-:-:S00]  /*1a400*/  BRA `(.L_x_2) ;  /* 0xfffffffc00fc7947 */ /* 0x000fc0000383ffff */
[----:B------:R-:W-:-:S00]  /*1a410*/  NOP ;  /* 0x0000000000007918 */ /* 0x000fc00000000000 */
        /* <DEDUP_REMOVED lines=14> */
.L_x_3:


//--------------------- .nv.shared.matmul_kernel  --------------------------
	.section	.nv.shared.matmul_kernel,"aw",@nobits
	.sectionflags	@""
	.align	16
	.zero		1024


//--------------------- .nv.shared.reserved.0     --------------------------
	.section	.nv.shared.reserved.0,"aw",@nobits
	.weak		__nv_reservedSMEM_offset_0_alias
	.size		__nv_reservedSMEM_offset_0_alias, 0, 0
	.other		__nv_reservedSMEM_offset_0_alias,@"STO_CUDA_RESERVED_SHARED STV_DEFAULT"
__nv_reservedSMEM_offset_0_alias:
	.zero		0


//--------------------- .nv.constant0.matmul_kernel --------------------------
	.section	.nv.constant0.matmul_kernel,"a",@progbits
	.sectionflags	@""
	.align	4
.nv.constant0.matmul_kernel:
	.zero		608


//--------------------- SYMBOLS --------------------------

	.type		.nv.reservedSmem.offset0,@object
	.size		.nv.reservedSmem.offset0,0x4
